//
// Generated by NVIDIA NVVM Compiler
//
// Compiler Build ID: CL-36424714
// Cuda compilation tools, release 13.0, V13.0.88
// Based on NVVM 20.0.0
//

.version 9.0
.target sm_100
.address_size 64

	// .globl	_ZN6thrust24THRUST_300001_SM_1000_NS8cuda_cub4core6detail13_kernel_agentINS1_15__reduce_by_key9InitAgentIN3cub18CUB_300001_SM_100024ReduceByKeyScanTileStateIfiLb1EEEiPiEEJSA_iSB_EEEvDpT0_
.func  (.param .b64 func_retval0) __internal_accurate_pow
(
	.param .b64 __internal_accurate_pow_param_0
)
;
// _ZZN3cub18CUB_300001_SM_10006detail6reduce28DeviceReduceSingleTileKernelINS2_10policy_hubIijN4cuda3std3__44plusIiEEE10Policy1000EN6thrust24THRUST_300001_SM_1000_NS6detail15normal_iteratorINSD_10device_ptrIiEEEEPijS9_iiNS7_10__identityEEEvT0_T1_T2_T3_T4_T6_E12temp_storage has been demoted
// _ZZN3cub18CUB_300001_SM_10006detail6reduce18DeviceReduceKernelINS2_10policy_hubIijN4cuda3std3__44plusIiEEE10Policy1000EN6thrust24THRUST_300001_SM_1000_NS6detail15normal_iteratorINSD_10device_ptrIiEEEEjS9_iNS7_10__identityEEEvT0_PT3_T1_NS0_13GridEvenShareISN_EET2_T4_E12temp_storage has been demoted
// _ZZN3cub18CUB_300001_SM_10006detail6reduce28DeviceReduceSingleTileKernelINS2_10policy_hubIijN4cuda3std3__44plusIiEEE10Policy1000EPiSC_iS9_iiNS7_10__identityEEEvT0_T1_T2_T3_T4_T6_E12temp_storage has been demoted
// _ZZN3cub18CUB_300001_SM_10006detail6reduce28DeviceReduceSingleTileKernelINS2_10policy_hubIiyN4cuda3std3__44plusIiEEE10Policy1000EN6thrust24THRUST_300001_SM_1000_NS6detail15normal_iteratorINSD_10device_ptrIiEEEEPiyS9_iiNS7_10__identityEEEvT0_T1_T2_T3_T4_T6_E12temp_storage has been demoted
// _ZZN3cub18CUB_300001_SM_10006detail6reduce18DeviceReduceKernelINS2_10policy_hubIiyN4cuda3std3__44plusIiEEE10Policy1000EN6thrust24THRUST_300001_SM_1000_NS6detail15normal_iteratorINSD_10device_ptrIiEEEEyS9_iNS7_10__identityEEEvT0_PT3_T1_NS0_13GridEvenShareISN_EET2_T4_E12temp_storage has been demoted
// _ZZN3cub18CUB_300001_SM_10006detail6reduce28DeviceReduceSingleTileKernelINS2_10policy_hubIiyN4cuda3std3__44plusIiEEE10Policy1000EPiSC_iS9_iiNS7_10__identityEEEvT0_T1_T2_T3_T4_T6_E12temp_storage has been demoted
// _ZZN3cub18CUB_300001_SM_10006detail4scan16DeviceScanKernelINS2_10policy_hubIilijN4cuda3std3__44plusIvEEE10Policy1000EN6thrust24THRUST_300001_SM_1000_NS6detail15normal_iteratorINSD_10device_ptrIiEEEENSF_INSG_IlEEEENS0_13ScanTileStateIiLb1EEES9_NS1_10InputValueIiPiEEjiLb0EiEEvT0_T1_T2_iT3_T4_T5_E12temp_storage has been demoted
// _ZZN3cub18CUB_300001_SM_10006detail4scan16DeviceScanKernelINS2_10policy_hubIilimN4cuda3std3__44plusIvEEE10Policy1000EN6thrust24THRUST_300001_SM_1000_NS6detail15normal_iteratorINSD_10device_ptrIiEEEENSF_INSG_IlEEEENS0_13ScanTileStateIiLb1EEES9_NS1_10InputValueIiPiEEmiLb0EiEEvT0_T1_T2_iT3_T4_T5_E12temp_storage has been demoted
// _ZZN3cub18CUB_300001_SM_10006detail4scan16DeviceScanKernelINS2_10policy_hubIllljN4cuda3__47maximumIlEEE10Policy1000EN6thrust24THRUST_300001_SM_1000_NS6detail15normal_iteratorINSC_10device_ptrIlEEEESH_NS0_13ScanTileStateIlLb1EEES8_NS0_8NullTypeEjlLb0ESK_EEvT0_T1_T2_iT3_T4_T5_E12temp_storage has been demoted
// _ZZN3cub18CUB_300001_SM_10006detail4scan16DeviceScanKernelINS2_10policy_hubIlllmN4cuda3__47maximumIlEEE10Policy1000EN6thrust24THRUST_300001_SM_1000_NS6detail15normal_iteratorINSC_10device_ptrIlEEEESH_NS0_13ScanTileStateIlLb1EEES8_NS0_8NullTypeEmlLb0ESK_EEvT0_T1_T2_iT3_T4_T5_E12temp_storage has been demoted
// _ZZN3cub18CUB_300001_SM_10006detail10radix_sort31DeviceRadixSortSingleTileKernelINS1_5radix10policy_hubIifyE10Policy1000ELNS0_9SortOrderE0EifyNS1_21identity_decomposer_tEEEvPKT1_PSA_PKT2_PSE_T3_iiT4_E12temp_storage has been demoted
// _ZZN3cub18CUB_300001_SM_10006detail10radix_sort30DeviceRadixSortHistogramKernelINS1_5radix10policy_hubIifyE10Policy1000ELNS0_9SortOrderE0EiyNS1_21identity_decomposer_tEEEvPT2_PKT1_SA_iiT3_E12temp_storage has been demoted
// _ZZN3cub18CUB_300001_SM_10006detail10radix_sort33DeviceRadixSortExclusiveSumKernelINS1_5radix10policy_hubIifyE10Policy1000EyEEvPT0_E12temp_storage has been demoted
// _ZZN3cub18CUB_300001_SM_10006detail10radix_sort29DeviceRadixSortOnesweepKernelINS1_5radix10policy_hubIifyE10Policy1000ELNS0_9SortOrderE0EifyiiNS1_21identity_decomposer_tEEEvPT5_SB_PT3_PKSC_PT1_PKSG_PT2_PKSK_T4_iiT6_E1s has been demoted
// _ZZN3cub18CUB_300001_SM_10006detail10radix_sort31DeviceRadixSortSingleTileKernelINS1_5radix10policy_hubIiiyE10Policy1000ELNS0_9SortOrderE0EiiyNS1_21identity_decomposer_tEEEvPKT1_PSA_PKT2_PSE_T3_iiT4_E12temp_storage has been demoted
// _ZZN3cub18CUB_300001_SM_10006detail10radix_sort30DeviceRadixSortHistogramKernelINS1_5radix10policy_hubIiiyE10Policy1000ELNS0_9SortOrderE0EiyNS1_21identity_decomposer_tEEEvPT2_PKT1_SA_iiT3_E12temp_storage has been demoted
// _ZZN3cub18CUB_300001_SM_10006detail10radix_sort33DeviceRadixSortExclusiveSumKernelINS1_5radix10policy_hubIiiyE10Policy1000EyEEvPT0_E12temp_storage has been demoted
// _ZZN3cub18CUB_300001_SM_10006detail10radix_sort29DeviceRadixSortOnesweepKernelINS1_5radix10policy_hubIiiyE10Policy1000ELNS0_9SortOrderE0EiiyiiNS1_21identity_decomposer_tEEEvPT5_SB_PT3_PKSC_PT1_PKSG_PT2_PKSK_T4_iiT6_E1s has been demoted
// _ZZN3cub18CUB_300001_SM_10006detail9transform23transform_kernel_ublkcpINS2_19async_copy_policy_tILi128EEEiN4cuda3std3__47dividesIfEEN6thrust24THRUST_300001_SM_1000_NS6detail15normal_iteratorINSC_10device_ptrIfEEEEJffEEEvT0_iT1_T2_DpNS2_16aligned_base_ptrIT3_EEE3bar has been demoted
// _ZZN3cub18CUB_300001_SM_10006detail9transform23transform_kernel_ublkcpINS2_19async_copy_policy_tILi128EEElN4cuda3std3__47dividesIfEEN6thrust24THRUST_300001_SM_1000_NS6detail15normal_iteratorINSC_10device_ptrIfEEEEJffEEEvT0_iT1_T2_DpNS2_16aligned_base_ptrIT3_EEE3bar has been demoted
.global .align 1 .b8 _ZN30_INTERNAL_610b93c1_4_k_cu_main4cuda3std3__45__cpo5beginE[1];
.global .align 1 .b8 _ZN30_INTERNAL_610b93c1_4_k_cu_main4cuda3std3__45__cpo3endE[1];
.global .align 1 .b8 _ZN30_INTERNAL_610b93c1_4_k_cu_main4cuda3std3__45__cpo6cbeginE[1];
.global .align 1 .b8 _ZN30_INTERNAL_610b93c1_4_k_cu_main4cuda3std3__45__cpo4cendE[1];
.global .align 1 .b8 _ZN30_INTERNAL_610b93c1_4_k_cu_main4cuda3std3__45__cpo6rbeginE[1];
.global .align 1 .b8 _ZN30_INTERNAL_610b93c1_4_k_cu_main4cuda3std3__45__cpo4rendE[1];
.global .align 1 .b8 _ZN30_INTERNAL_610b93c1_4_k_cu_main4cuda3std3__45__cpo7crbeginE[1];
.global .align 1 .b8 _ZN30_INTERNAL_610b93c1_4_k_cu_main4cuda3std3__45__cpo5crendE[1];
.global .align 1 .b8 _ZN30_INTERNAL_610b93c1_4_k_cu_main4cuda3std3__432_GLOBAL__N__610b93c1_4_k_cu_main6ignoreE[1];
.global .align 1 .b8 _ZN30_INTERNAL_610b93c1_4_k_cu_main4cuda3std3__419piecewise_constructE[1];
.global .align 1 .b8 _ZN30_INTERNAL_610b93c1_4_k_cu_main4cuda3std3__48in_placeE[1];
.global .align 1 .b8 _ZN30_INTERNAL_610b93c1_4_k_cu_main4cuda3std3__420unreachable_sentinelE[1];
.global .align 1 .b8 _ZN30_INTERNAL_610b93c1_4_k_cu_main4cuda3std3__47nulloptE[1];
.global .align 1 .b8 _ZN30_INTERNAL_610b93c1_4_k_cu_main4cuda3std3__48unexpectE[1];
.global .align 1 .b8 _ZN30_INTERNAL_610b93c1_4_k_cu_main4cuda3std6ranges3__45__cpo4swapE[1];
.global .align 1 .b8 _ZN30_INTERNAL_610b93c1_4_k_cu_main4cuda3std6ranges3__45__cpo9iter_moveE[1];
.global .align 1 .b8 _ZN30_INTERNAL_610b93c1_4_k_cu_main4cuda3std6ranges3__45__cpo5beginE[1];
.global .align 1 .b8 _ZN30_INTERNAL_610b93c1_4_k_cu_main4cuda3std6ranges3__45__cpo3endE[1];
.global .align 1 .b8 _ZN30_INTERNAL_610b93c1_4_k_cu_main4cuda3std6ranges3__45__cpo6cbeginE[1];
.global .align 1 .b8 _ZN30_INTERNAL_610b93c1_4_k_cu_main4cuda3std6ranges3__45__cpo4cendE[1];
.global .align 1 .b8 _ZN30_INTERNAL_610b93c1_4_k_cu_main4cuda3std6ranges3__45__cpo7advanceE[1];
.global .align 1 .b8 _ZN30_INTERNAL_610b93c1_4_k_cu_main4cuda3std6ranges3__45__cpo9iter_swapE[1];
.global .align 1 .b8 _ZN30_INTERNAL_610b93c1_4_k_cu_main4cuda3std6ranges3__45__cpo4nextE[1];
.global .align 1 .b8 _ZN30_INTERNAL_610b93c1_4_k_cu_main4cuda3std6ranges3__45__cpo4prevE[1];
.global .align 1 .b8 _ZN30_INTERNAL_610b93c1_4_k_cu_main4cuda3std6ranges3__45__cpo4dataE[1];
.global .align 1 .b8 _ZN30_INTERNAL_610b93c1_4_k_cu_main4cuda3std6ranges3__45__cpo5cdataE[1];
.global .align 1 .b8 _ZN30_INTERNAL_610b93c1_4_k_cu_main4cuda3std6ranges3__45__cpo4sizeE[1];
.global .align 1 .b8 _ZN30_INTERNAL_610b93c1_4_k_cu_main4cuda3std6ranges3__45__cpo5ssizeE[1];
.global .align 1 .b8 _ZN30_INTERNAL_610b93c1_4_k_cu_main4cuda3std6ranges3__45__cpo8distanceE[1];
.global .align 1 .b8 _ZN30_INTERNAL_610b93c1_4_k_cu_main6thrust24THRUST_300001_SM_1000_NS8cuda_cub3parE[1];
.global .align 1 .b8 _ZN30_INTERNAL_610b93c1_4_k_cu_main6thrust24THRUST_300001_SM_1000_NS8cuda_cub10par_nosyncE[1];
.global .align 1 .b8 _ZN30_INTERNAL_610b93c1_4_k_cu_main6thrust24THRUST_300001_SM_1000_NS6system6detail10sequential3seqE[1];
.global .align 1 .b8 _ZN30_INTERNAL_610b93c1_4_k_cu_main6thrust24THRUST_300001_SM_1000_NS6system3cpp3parE[1];
.global .align 1 .b8 _ZN30_INTERNAL_610b93c1_4_k_cu_main6thrust24THRUST_300001_SM_1000_NS12placeholders2_1E[1];
.global .align 1 .b8 _ZN30_INTERNAL_610b93c1_4_k_cu_main6thrust24THRUST_300001_SM_1000_NS12placeholders2_2E[1];
.global .align 1 .b8 _ZN30_INTERNAL_610b93c1_4_k_cu_main6thrust24THRUST_300001_SM_1000_NS12placeholders2_3E[1];
.global .align 1 .b8 _ZN30_INTERNAL_610b93c1_4_k_cu_main6thrust24THRUST_300001_SM_1000_NS12placeholders2_4E[1];
.global .align 1 .b8 _ZN30_INTERNAL_610b93c1_4_k_cu_main6thrust24THRUST_300001_SM_1000_NS12placeholders2_5E[1];
.global .align 1 .b8 _ZN30_INTERNAL_610b93c1_4_k_cu_main6thrust24THRUST_300001_SM_1000_NS12placeholders2_6E[1];
.global .align 1 .b8 _ZN30_INTERNAL_610b93c1_4_k_cu_main6thrust24THRUST_300001_SM_1000_NS12placeholders2_7E[1];
.global .align 1 .b8 _ZN30_INTERNAL_610b93c1_4_k_cu_main6thrust24THRUST_300001_SM_1000_NS12placeholders2_8E[1];
.global .align 1 .b8 _ZN30_INTERNAL_610b93c1_4_k_cu_main6thrust24THRUST_300001_SM_1000_NS12placeholders2_9E[1];
.global .align 1 .b8 _ZN30_INTERNAL_610b93c1_4_k_cu_main6thrust24THRUST_300001_SM_1000_NS12placeholders3_10E[1];
.global .align 1 .b8 _ZN30_INTERNAL_610b93c1_4_k_cu_main6thrust24THRUST_300001_SM_1000_NS3seqE[1];
.global .align 1 .b8 _ZN30_INTERNAL_610b93c1_4_k_cu_main6thrust24THRUST_300001_SM_1000_NS6deviceE[1];
.extern .shared .align 16 .b8 _ZN6thrust24THRUST_300001_SM_1000_NS8cuda_cub4core6detail5shmemE[];
.extern .shared .align 128 .b8 _ZN3cub18CUB_300001_SM_10006detail9transform4smemE[];

.visible .entry _ZN6thrust24THRUST_300001_SM_1000_NS8cuda_cub4core6detail13_kernel_agentINS1_15__reduce_by_key9InitAgentIN3cub18CUB_300001_SM_100024ReduceByKeyScanTileStateIfiLb1EEEiPiEEJSA_iSB_EEEvDpT0_(
	.param .align 8 .b8 _ZN6thrust24THRUST_300001_SM_1000_NS8cuda_cub4core6detail13_kernel_agentINS1_15__reduce_by_key9InitAgentIN3cub18CUB_300001_SM_100024ReduceByKeyScanTileStateIfiLb1EEEiPiEEJSA_iSB_EEEvDpT0__param_0[8],
	.param .u32 _ZN6thrust24THRUST_300001_SM_1000_NS8cuda_cub4core6detail13_kernel_agentINS1_15__reduce_by_key9InitAgentIN3cub18CUB_300001_SM_100024ReduceByKeyScanTileStateIfiLb1EEEiPiEEJSA_iSB_EEEvDpT0__param_1,
	.param .u64 .ptr .align 1 _ZN6thrust24THRUST_300001_SM_1000_NS8cuda_cub4core6detail13_kernel_agentINS1_15__reduce_by_key9InitAgentIN3cub18CUB_300001_SM_100024ReduceByKeyScanTileStateIfiLb1EEEiPiEEJSA_iSB_EEEvDpT0__param_2
)
.maxntid 128
{
	.reg .pred 	%p<6>;
	.reg .b32 	%r<9>;
	.reg .b64 	%rd<12>;

	ld.param.u64 	%rd3, [_ZN6thrust24THRUST_300001_SM_1000_NS8cuda_cub4core6detail13_kernel_agentINS1_15__reduce_by_key9InitAgentIN3cub18CUB_300001_SM_100024ReduceByKeyScanTileStateIfiLb1EEEiPiEEJSA_iSB_EEEvDpT0__param_0];
	ld.param.u32 	%r4, [_ZN6thrust24THRUST_300001_SM_1000_NS8cuda_cub4core6detail13_kernel_agentINS1_15__reduce_by_key9InitAgentIN3cub18CUB_300001_SM_100024ReduceByKeyScanTileStateIfiLb1EEEiPiEEJSA_iSB_EEEvDpT0__param_1];
	ld.param.u64 	%rd2, [_ZN6thrust24THRUST_300001_SM_1000_NS8cuda_cub4core6detail13_kernel_agentINS1_15__reduce_by_key9InitAgentIN3cub18CUB_300001_SM_100024ReduceByKeyScanTileStateIfiLb1EEEiPiEEJSA_iSB_EEEvDpT0__param_2];
	cvta.to.global.u64 	%rd1, %rd3;
	mov.u32 	%r1, %ctaid.x;
	mov.u32 	%r5, %ntid.x;
	mov.u32 	%r2, %tid.x;
	mad.lo.s32 	%r3, %r1, %r5, %r2;
	setp.ge.s32 	%p1, %r3, %r4;
	@%p1 bra 	$L__BB0_2;
	mul.wide.s32 	%rd4, %r3, 16;
	add.s64 	%rd5, %rd1, %rd4;
	mov.b64 	%rd6, 99;
	mov.b64 	%rd7, 0;
	st.global.v2.u64 	[%rd5+512], {%rd7, %rd6};
$L__BB0_2:
	setp.ne.s32 	%p2, %r1, 0;
	setp.gt.u32 	%p3, %r2, 31;
	or.pred  	%p4, %p2, %p3;
	@%p4 bra 	$L__BB0_4;
	mul.wide.u32 	%rd8, %r2, 16;
	add.s64 	%rd9, %rd1, %rd8;
	mov.b64 	%rd10, 0;
	st.global.v2.u64 	[%rd9], {%rd10, %rd10};
$L__BB0_4:
	or.b32  	%r7, %r1, %r2;
	setp.ne.s32 	%p5, %r7, 0;
	@%p5 bra 	$L__BB0_6;
	cvta.to.global.u64 	%rd11, %rd2;
	mov.b32 	%r8, 0;
	st.global.u32 	[%rd11], %r8;
$L__BB0_6:
	ret;

}
	// .globl	_ZN6thrust24THRUST_300001_SM_1000_NS8cuda_cub4core6detail13_kernel_agentINS1_15__reduce_by_key16ReduceByKeyAgentINS0_6detail15normal_iteratorINS0_10device_ptrIiEEEENS8_INS9_IfEEEESD_SD_N4cuda3std3__48equal_toIiEENSG_4plusIfEEPiiEEJSB_SD_SD_SD_SL_N3cub18CUB_300001_SM_100024ReduceByKeyScanTileStateIfiLb1EEESI_SK_iiEEEvDpT0_
.visible .entry _ZN6thrust24THRUST_300001_SM_1000_NS8cuda_cub4core6detail13_kernel_agentINS1_15__reduce_by_key16ReduceByKeyAgentINS0_6detail15normal_iteratorINS0_10device_ptrIiEEEENS8_INS9_IfEEEESD_SD_N4cuda3std3__48equal_toIiEENSG_4plusIfEEPiiEEJSB_SD_SD_SD_SL_N3cub18CUB_300001_SM_100024ReduceByKeyScanTileStateIfiLb1EEESI_SK_iiEEEvDpT0_(
	.param .align 8 .b8 _ZN6thrust24THRUST_300001_SM_1000_NS8cuda_cub4core6detail13_kernel_agentINS1_15__reduce_by_key16ReduceByKeyAgentINS0_6detail15normal_iteratorINS0_10device_ptrIiEEEENS8_INS9_IfEEEESD_SD_N4cuda3std3__48equal_toIiEENSG_4plusIfEEPiiEEJSB_SD_SD_SD_SL_N3cub18CUB_300001_SM_100024ReduceByKeyScanTileStateIfiLb1EEESI_SK_iiEEEvDpT0__param_0[8],
	.param .align 8 .b8 _ZN6thrust24THRUST_300001_SM_1000_NS8cuda_cub4core6detail13_kernel_agentINS1_15__reduce_by_key16ReduceByKeyAgentINS0_6detail15normal_iteratorINS0_10device_ptrIiEEEENS8_INS9_IfEEEESD_SD_N4cuda3std3__48equal_toIiEENSG_4plusIfEEPiiEEJSB_SD_SD_SD_SL_N3cub18CUB_300001_SM_100024ReduceByKeyScanTileStateIfiLb1EEESI_SK_iiEEEvDpT0__param_1[8],
	.param .align 8 .b8 _ZN6thrust24THRUST_300001_SM_1000_NS8cuda_cub4core6detail13_kernel_agentINS1_15__reduce_by_key16ReduceByKeyAgentINS0_6detail15normal_iteratorINS0_10device_ptrIiEEEENS8_INS9_IfEEEESD_SD_N4cuda3std3__48equal_toIiEENSG_4plusIfEEPiiEEJSB_SD_SD_SD_SL_N3cub18CUB_300001_SM_100024ReduceByKeyScanTileStateIfiLb1EEESI_SK_iiEEEvDpT0__param_2[8],
	.param .align 8 .b8 _ZN6thrust24THRUST_300001_SM_1000_NS8cuda_cub4core6detail13_kernel_agentINS1_15__reduce_by_key16ReduceByKeyAgentINS0_6detail15normal_iteratorINS0_10device_ptrIiEEEENS8_INS9_IfEEEESD_SD_N4cuda3std3__48equal_toIiEENSG_4plusIfEEPiiEEJSB_SD_SD_SD_SL_N3cub18CUB_300001_SM_100024ReduceByKeyScanTileStateIfiLb1EEESI_SK_iiEEEvDpT0__param_3[8],
	.param .u64 .ptr .align 1 _ZN6thrust24THRUST_300001_SM_1000_NS8cuda_cub4core6detail13_kernel_agentINS1_15__reduce_by_key16ReduceByKeyAgentINS0_6detail15normal_iteratorINS0_10device_ptrIiEEEENS8_INS9_IfEEEESD_SD_N4cuda3std3__48equal_toIiEENSG_4plusIfEEPiiEEJSB_SD_SD_SD_SL_N3cub18CUB_300001_SM_100024ReduceByKeyScanTileStateIfiLb1EEESI_SK_iiEEEvDpT0__param_4,
	.param .align 8 .b8 _ZN6thrust24THRUST_300001_SM_1000_NS8cuda_cub4core6detail13_kernel_agentINS1_15__reduce_by_key16ReduceByKeyAgentINS0_6detail15normal_iteratorINS0_10device_ptrIiEEEENS8_INS9_IfEEEESD_SD_N4cuda3std3__48equal_toIiEENSG_4plusIfEEPiiEEJSB_SD_SD_SD_SL_N3cub18CUB_300001_SM_100024ReduceByKeyScanTileStateIfiLb1EEESI_SK_iiEEEvDpT0__param_5[8],
	.param .align 1 .b8 _ZN6thrust24THRUST_300001_SM_1000_NS8cuda_cub4core6detail13_kernel_agentINS1_15__reduce_by_key16ReduceByKeyAgentINS0_6detail15normal_iteratorINS0_10device_ptrIiEEEENS8_INS9_IfEEEESD_SD_N4cuda3std3__48equal_toIiEENSG_4plusIfEEPiiEEJSB_SD_SD_SD_SL_N3cub18CUB_300001_SM_100024ReduceByKeyScanTileStateIfiLb1EEESI_SK_iiEEEvDpT0__param_6[1],
	.param .align 1 .b8 _ZN6thrust24THRUST_300001_SM_1000_NS8cuda_cub4core6detail13_kernel_agentINS1_15__reduce_by_key16ReduceByKeyAgentINS0_6detail15normal_iteratorINS0_10device_ptrIiEEEENS8_INS9_IfEEEESD_SD_N4cuda3std3__48equal_toIiEENSG_4plusIfEEPiiEEJSB_SD_SD_SD_SL_N3cub18CUB_300001_SM_100024ReduceByKeyScanTileStateIfiLb1EEESI_SK_iiEEEvDpT0__param_7[1],
	.param .u32 _ZN6thrust24THRUST_300001_SM_1000_NS8cuda_cub4core6detail13_kernel_agentINS1_15__reduce_by_key16ReduceByKeyAgentINS0_6detail15normal_iteratorINS0_10device_ptrIiEEEENS8_INS9_IfEEEESD_SD_N4cuda3std3__48equal_toIiEENSG_4plusIfEEPiiEEJSB_SD_SD_SD_SL_N3cub18CUB_300001_SM_100024ReduceByKeyScanTileStateIfiLb1EEESI_SK_iiEEEvDpT0__param_8,
	.param .u32 _ZN6thrust24THRUST_300001_SM_1000_NS8cuda_cub4core6detail13_kernel_agentINS1_15__reduce_by_key16ReduceByKeyAgentINS0_6detail15normal_iteratorINS0_10device_ptrIiEEEENS8_INS9_IfEEEESD_SD_N4cuda3std3__48equal_toIiEENSG_4plusIfEEPiiEEJSB_SD_SD_SD_SL_N3cub18CUB_300001_SM_100024ReduceByKeyScanTileStateIfiLb1EEESI_SK_iiEEEvDpT0__param_9
)
.maxntid 256
{
	.reg .pred 	%p<470>;
	.reg .b32 	%r<1628>;
	.reg .b32 	%f<548>;
	.reg .b64 	%rd<340>;

	ld.param.u64 	%rd1, [_ZN6thrust24THRUST_300001_SM_1000_NS8cuda_cub4core6detail13_kernel_agentINS1_15__reduce_by_key16ReduceByKeyAgentINS0_6detail15normal_iteratorINS0_10device_ptrIiEEEENS8_INS9_IfEEEESD_SD_N4cuda3std3__48equal_toIiEENSG_4plusIfEEPiiEEJSB_SD_SD_SD_SL_N3cub18CUB_300001_SM_100024ReduceByKeyScanTileStateIfiLb1EEESI_SK_iiEEEvDpT0__param_5];
	ld.param.u64 	%rd2, [_ZN6thrust24THRUST_300001_SM_1000_NS8cuda_cub4core6detail13_kernel_agentINS1_15__reduce_by_key16ReduceByKeyAgentINS0_6detail15normal_iteratorINS0_10device_ptrIiEEEENS8_INS9_IfEEEESD_SD_N4cuda3std3__48equal_toIiEENSG_4plusIfEEPiiEEJSB_SD_SD_SD_SL_N3cub18CUB_300001_SM_100024ReduceByKeyScanTileStateIfiLb1EEESI_SK_iiEEEvDpT0__param_0];
	ld.param.u64 	%rd3, [_ZN6thrust24THRUST_300001_SM_1000_NS8cuda_cub4core6detail13_kernel_agentINS1_15__reduce_by_key16ReduceByKeyAgentINS0_6detail15normal_iteratorINS0_10device_ptrIiEEEENS8_INS9_IfEEEESD_SD_N4cuda3std3__48equal_toIiEENSG_4plusIfEEPiiEEJSB_SD_SD_SD_SL_N3cub18CUB_300001_SM_100024ReduceByKeyScanTileStateIfiLb1EEESI_SK_iiEEEvDpT0__param_1];
	ld.param.u64 	%rd58, [_ZN6thrust24THRUST_300001_SM_1000_NS8cuda_cub4core6detail13_kernel_agentINS1_15__reduce_by_key16ReduceByKeyAgentINS0_6detail15normal_iteratorINS0_10device_ptrIiEEEENS8_INS9_IfEEEESD_SD_N4cuda3std3__48equal_toIiEENSG_4plusIfEEPiiEEJSB_SD_SD_SD_SL_N3cub18CUB_300001_SM_100024ReduceByKeyScanTileStateIfiLb1EEESI_SK_iiEEEvDpT0__param_3];
	ld.param.u64 	%rd59, [_ZN6thrust24THRUST_300001_SM_1000_NS8cuda_cub4core6detail13_kernel_agentINS1_15__reduce_by_key16ReduceByKeyAgentINS0_6detail15normal_iteratorINS0_10device_ptrIiEEEENS8_INS9_IfEEEESD_SD_N4cuda3std3__48equal_toIiEENSG_4plusIfEEPiiEEJSB_SD_SD_SD_SL_N3cub18CUB_300001_SM_100024ReduceByKeyScanTileStateIfiLb1EEESI_SK_iiEEEvDpT0__param_2];
	ld.param.u32 	%r344, [_ZN6thrust24THRUST_300001_SM_1000_NS8cuda_cub4core6detail13_kernel_agentINS1_15__reduce_by_key16ReduceByKeyAgentINS0_6detail15normal_iteratorINS0_10device_ptrIiEEEENS8_INS9_IfEEEESD_SD_N4cuda3std3__48equal_toIiEENSG_4plusIfEEPiiEEJSB_SD_SD_SD_SL_N3cub18CUB_300001_SM_100024ReduceByKeyScanTileStateIfiLb1EEESI_SK_iiEEEvDpT0__param_8];
	cvta.to.global.u64 	%rd4, %rd59;
	cvta.to.global.u64 	%rd5, %rd58;
	mov.u32 	%r1, %ctaid.x;
	mul.lo.s32 	%r2, %r1, 2304;
	sub.s32 	%r3, %r344, %r2;
	setp.lt.s32 	%p12, %r3, 2305;
	@%p12 bra 	$L__BB1_122;
	setp.ne.s32 	%p289, %r1, 0;
	@%p289 bra 	$L__BB1_52;
	mov.u32 	%r1556, %tid.x;
	and.b32  	%r1364, %r1556, 31;
	and.b32  	%r1365, %r1556, 992;
	add.s32 	%r1366, %r2, %r1364;
	mad.lo.s32 	%r1367, %r1365, 9, %r1366;
	mul.wide.u32 	%rd294, %r1367, 4;
	add.s64 	%rd276, %rd2, %rd294;
	// begin inline asm
	ld.global.nc.u32 %r1343, [%rd276];
	// end inline asm
	add.s64 	%rd277, %rd276, 128;
	// begin inline asm
	ld.global.nc.u32 %r1344, [%rd277];
	// end inline asm
	add.s64 	%rd278, %rd276, 256;
	// begin inline asm
	ld.global.nc.u32 %r1345, [%rd278];
	// end inline asm
	add.s64 	%rd279, %rd276, 384;
	// begin inline asm
	ld.global.nc.u32 %r1346, [%rd279];
	// end inline asm
	add.s64 	%rd280, %rd276, 512;
	// begin inline asm
	ld.global.nc.u32 %r1347, [%rd280];
	// end inline asm
	add.s64 	%rd281, %rd276, 640;
	// begin inline asm
	ld.global.nc.u32 %r1348, [%rd281];
	// end inline asm
	add.s64 	%rd282, %rd276, 768;
	// begin inline asm
	ld.global.nc.u32 %r1349, [%rd282];
	// end inline asm
	add.s64 	%rd283, %rd276, 896;
	// begin inline asm
	ld.global.nc.u32 %r1350, [%rd283];
	// end inline asm
	add.s64 	%rd284, %rd276, 1024;
	// begin inline asm
	ld.global.nc.u32 %r1351, [%rd284];
	// end inline asm
	// begin inline asm
	mov.u32 %r1352, %laneid;
	// end inline asm
	shr.u32 	%r6, %r1556, 5;
	mad.lo.s32 	%r1368, %r6, 288, %r1352;
	shl.b32 	%r1369, %r1368, 2;
	mov.u32 	%r1370, _ZN6thrust24THRUST_300001_SM_1000_NS8cuda_cub4core6detail5shmemE;
	add.s32 	%r1371, %r1370, %r1369;
	st.shared.u32 	[%r1371], %r1343;
	st.shared.u32 	[%r1371+128], %r1344;
	st.shared.u32 	[%r1371+256], %r1345;
	st.shared.u32 	[%r1371+384], %r1346;
	st.shared.u32 	[%r1371+512], %r1347;
	st.shared.u32 	[%r1371+640], %r1348;
	st.shared.u32 	[%r1371+768], %r1349;
	st.shared.u32 	[%r1371+896], %r1350;
	st.shared.u32 	[%r1371+1024], %r1351;
	bar.warp.sync 	-1;
	shl.b32 	%r1372, %r1352, 5;
	add.s32 	%r1373, %r1371, %r1372;
	ld.shared.u32 	%r7, [%r1373];
	ld.shared.u32 	%r8, [%r1373+4];
	ld.shared.u32 	%r9, [%r1373+8];
	ld.shared.u32 	%r10, [%r1373+12];
	ld.shared.u32 	%r11, [%r1373+16];
	ld.shared.u32 	%r12, [%r1373+20];
	ld.shared.u32 	%r13, [%r1373+24];
	ld.shared.u32 	%r14, [%r1373+28];
	ld.shared.u32 	%r15, [%r1373+32];
	bar.sync 	0;
	add.s64 	%rd285, %rd3, %rd294;
	// begin inline asm
	ld.global.nc.u32 %r1353, [%rd285];
	// end inline asm
	add.s64 	%rd286, %rd285, 128;
	// begin inline asm
	ld.global.nc.u32 %r1354, [%rd286];
	// end inline asm
	add.s64 	%rd287, %rd285, 256;
	// begin inline asm
	ld.global.nc.u32 %r1355, [%rd287];
	// end inline asm
	add.s64 	%rd288, %rd285, 384;
	// begin inline asm
	ld.global.nc.u32 %r1356, [%rd288];
	// end inline asm
	add.s64 	%rd289, %rd285, 512;
	// begin inline asm
	ld.global.nc.u32 %r1357, [%rd289];
	// end inline asm
	add.s64 	%rd290, %rd285, 640;
	// begin inline asm
	ld.global.nc.u32 %r1358, [%rd290];
	// end inline asm
	add.s64 	%rd291, %rd285, 768;
	// begin inline asm
	ld.global.nc.u32 %r1359, [%rd291];
	// end inline asm
	add.s64 	%rd292, %rd285, 896;
	// begin inline asm
	ld.global.nc.u32 %r1360, [%rd292];
	// end inline asm
	add.s64 	%rd293, %rd285, 1024;
	// begin inline asm
	ld.global.nc.u32 %r1361, [%rd293];
	// end inline asm
	st.shared.u32 	[%r1371], %r1353;
	st.shared.u32 	[%r1371+128], %r1354;
	st.shared.u32 	[%r1371+256], %r1355;
	st.shared.u32 	[%r1371+384], %r1356;
	st.shared.u32 	[%r1371+512], %r1357;
	st.shared.u32 	[%r1371+640], %r1358;
	st.shared.u32 	[%r1371+768], %r1359;
	st.shared.u32 	[%r1371+896], %r1360;
	st.shared.u32 	[%r1371+1024], %r1361;
	bar.warp.sync 	-1;
	ld.shared.f32 	%f1, [%r1373];
	ld.shared.f32 	%f2, [%r1373+4];
	ld.shared.f32 	%f3, [%r1373+8];
	ld.shared.f32 	%f4, [%r1373+12];
	ld.shared.f32 	%f5, [%r1373+16];
	ld.shared.f32 	%f6, [%r1373+20];
	ld.shared.f32 	%f7, [%r1373+24];
	ld.shared.f32 	%f8, [%r1373+28];
	ld.shared.f32 	%f9, [%r1373+32];
	bar.sync 	0;
	shl.b32 	%r1374, %r1556, 2;
	add.s32 	%r1375, %r1370, %r1374;
	add.s32 	%r16, %r1375, 1148;
	st.shared.u32 	[%r1375+1148], %r15;
	bar.sync 	0;
	setp.eq.s32 	%p399, %r1556, 0;
	mov.b32 	%r1550, 0;
	@%p399 bra 	$L__BB1_4;
	ld.shared.u32 	%r1551, [%r16+-4];
	setp.ne.s32 	%p400, %r1551, %r7;
	selp.u32 	%r1550, 1, 0, %p400;
$L__BB1_4:
	setp.ne.s32 	%p401, %r7, %r8;
	selp.u32 	%r1436, 1, 0, %p401;
	setp.ne.s32 	%p402, %r8, %r9;
	selp.u32 	%r1437, 1, 0, %p402;
	setp.ne.s32 	%p403, %r9, %r10;
	selp.u32 	%r1438, 1, 0, %p403;
	setp.ne.s32 	%p404, %r10, %r11;
	selp.u32 	%r1439, 1, 0, %p404;
	setp.ne.s32 	%p405, %r11, %r12;
	selp.u32 	%r1440, 1, 0, %p405;
	setp.ne.s32 	%p406, %r12, %r13;
	selp.u32 	%r1441, 1, 0, %p406;
	setp.ne.s32 	%p407, %r13, %r14;
	selp.u32 	%r1442, 1, 0, %p407;
	setp.ne.s32 	%p408, %r14, %r15;
	selp.u32 	%r1443, 1, 0, %p408;
	add.s32 	%r1444, %r1550, %r1436;
	add.f32 	%f452, %f1, %f2;
	selp.f32 	%f453, %f2, %f452, %p401;
	add.s32 	%r21, %r1444, %r1437;
	add.f32 	%f454, %f453, %f3;
	selp.f32 	%f455, %f3, %f454, %p402;
	add.s32 	%r1445, %r21, %r1438;
	add.f32 	%f456, %f455, %f4;
	selp.f32 	%f457, %f4, %f456, %p403;
	add.s32 	%r1446, %r1445, %r1439;
	add.f32 	%f458, %f457, %f5;
	selp.f32 	%f459, %f5, %f458, %p404;
	add.s32 	%r1447, %r1446, %r1440;
	add.f32 	%f460, %f459, %f6;
	selp.f32 	%f461, %f6, %f460, %p405;
	add.s32 	%r22, %r1447, %r1441;
	add.f32 	%f462, %f461, %f7;
	selp.f32 	%f463, %f7, %f462, %p406;
	add.s32 	%r23, %r22, %r1442;
	add.f32 	%f464, %f463, %f8;
	selp.f32 	%f465, %f8, %f464, %p407;
	add.s32 	%r1377, %r23, %r1443;
	add.f32 	%f466, %f465, %f9;
	selp.f32 	%f467, %f9, %f466, %p408;
	mov.b32 	%r1433, 1;
	mov.b32 	%r1434, 0;
	mov.b32 	%r1435, -1;
	// begin inline asm
	shfl.sync.up.b32 %r1376, %r1377, %r1433, %r1434, %r1435;
	// end inline asm
	mov.b32 	%r1382, %f467;
	// begin inline asm
	shfl.sync.up.b32 %r1381, %r1382, %r1433, %r1434, %r1435;
	// end inline asm
	mov.b32 	%f468, %r1381;
	setp.eq.s32 	%p409, %r1377, 0;
	add.f32 	%f469, %f467, %f468;
	selp.f32 	%f470, %f469, %f467, %p409;
	setp.lt.s32 	%p410, %r1352, 1;
	selp.f32 	%f471, %f467, %f470, %p410;
	selp.b32 	%r1448, 0, %r1376, %p410;
	add.s32 	%r1387, %r1448, %r1377;
	mov.b32 	%r1393, 2;
	// begin inline asm
	shfl.sync.up.b32 %r1386, %r1387, %r1393, %r1434, %r1435;
	// end inline asm
	mov.b32 	%r1392, %f471;
	// begin inline asm
	shfl.sync.up.b32 %r1391, %r1392, %r1393, %r1434, %r1435;
	// end inline asm
	mov.b32 	%f472, %r1391;
	setp.eq.s32 	%p411, %r1387, 0;
	add.f32 	%f473, %f471, %f472;
	selp.f32 	%f474, %f473, %f471, %p411;
	setp.lt.s32 	%p412, %r1352, 2;
	selp.f32 	%f475, %f471, %f474, %p412;
	selp.b32 	%r1449, 0, %r1386, %p412;
	add.s32 	%r1397, %r1449, %r1387;
	mov.b32 	%r1403, 4;
	// begin inline asm
	shfl.sync.up.b32 %r1396, %r1397, %r1403, %r1434, %r1435;
	// end inline asm
	mov.b32 	%r1402, %f475;
	// begin inline asm
	shfl.sync.up.b32 %r1401, %r1402, %r1403, %r1434, %r1435;
	// end inline asm
	mov.b32 	%f476, %r1401;
	setp.eq.s32 	%p413, %r1397, 0;
	add.f32 	%f477, %f475, %f476;
	selp.f32 	%f478, %f477, %f475, %p413;
	setp.lt.s32 	%p414, %r1352, 4;
	selp.f32 	%f479, %f475, %f478, %p414;
	selp.b32 	%r1450, 0, %r1396, %p414;
	add.s32 	%r1407, %r1450, %r1397;
	mov.b32 	%r1413, 8;
	// begin inline asm
	shfl.sync.up.b32 %r1406, %r1407, %r1413, %r1434, %r1435;
	// end inline asm
	mov.b32 	%r1412, %f479;
	// begin inline asm
	shfl.sync.up.b32 %r1411, %r1412, %r1413, %r1434, %r1435;
	// end inline asm
	mov.b32 	%f480, %r1411;
	setp.eq.s32 	%p415, %r1407, 0;
	add.f32 	%f481, %f479, %f480;
	selp.f32 	%f482, %f481, %f479, %p415;
	setp.lt.s32 	%p416, %r1352, 8;
	selp.f32 	%f483, %f479, %f482, %p416;
	selp.b32 	%r1451, 0, %r1406, %p416;
	add.s32 	%r1417, %r1451, %r1407;
	mov.b32 	%r1423, 16;
	// begin inline asm
	shfl.sync.up.b32 %r1416, %r1417, %r1423, %r1434, %r1435;
	// end inline asm
	mov.b32 	%r1422, %f483;
	// begin inline asm
	shfl.sync.up.b32 %r1421, %r1422, %r1423, %r1434, %r1435;
	// end inline asm
	mov.b32 	%f484, %r1421;
	setp.eq.s32 	%p417, %r1417, 0;
	add.f32 	%f485, %f483, %f484;
	selp.f32 	%f10, %f485, %f483, %p417;
	setp.lt.s32 	%p418, %r1352, 16;
	selp.f32 	%f486, %f483, %f10, %p418;
	selp.b32 	%r1452, 0, %r1416, %p418;
	add.s32 	%r1427, %r1452, %r1417;
	// begin inline asm
	shfl.sync.up.b32 %r1426, %r1427, %r1433, %r1434, %r1435;
	// end inline asm
	mov.b32 	%r1432, %f486;
	// begin inline asm
	shfl.sync.up.b32 %r1431, %r1432, %r1433, %r1434, %r1435;
	// end inline asm
	setp.ne.s32 	%p419, %r1352, 31;
	@%p419 bra 	$L__BB1_6;
	shl.b32 	%r1453, %r6, 3;
	mov.u32 	%r1454, _ZN6thrust24THRUST_300001_SM_1000_NS8cuda_cub4core6detail5shmemE;
	add.s32 	%r1455, %r1454, %r1453;
	mov.b32 	%r1456, %f10;
	st.shared.v2.u32 	[%r1455], {%r1427, %r1456};
$L__BB1_6:
	mov.b32 	%f487, %r1431;
	setp.ne.s32 	%p420, %r13, %r14;
	setp.ne.s32 	%p421, %r12, %r13;
	setp.ne.s32 	%p422, %r11, %r12;
	setp.ne.s32 	%p423, %r10, %r11;
	setp.ne.s32 	%p424, %r9, %r10;
	setp.ne.s32 	%p425, %r8, %r9;
	setp.ne.s32 	%p426, %r7, %r8;
	setp.ne.s32 	%p427, %r1556, 0;
	bar.sync 	0;
	ld.shared.v4.u32 	{%r27, %r1457, %r28, %r1458}, [_ZN6thrust24THRUST_300001_SM_1000_NS8cuda_cub4core6detail5shmemE];
	mov.b32 	%f488, %r1458;
	mov.b32 	%f489, %r1457;
	add.s32 	%r1459, %r28, %r27;
	setp.eq.s32 	%p428, %r28, 0;
	add.f32 	%f490, %f489, %f488;
	selp.f32 	%f491, %f490, %f488, %p428;
	setp.eq.s32 	%p429, %r6, 2;
	selp.f32 	%f492, %f491, %f489, %p429;
	selp.b32 	%r1460, %r1459, %r27, %p429;
	ld.shared.v4.u32 	{%r29, %r1461, %r30, %r1462}, [_ZN6thrust24THRUST_300001_SM_1000_NS8cuda_cub4core6detail5shmemE+16];
	mov.b32 	%f493, %r1462;
	mov.b32 	%f494, %r1461;
	add.s32 	%r1463, %r29, %r1459;
	setp.eq.s32 	%p430, %r29, 0;
	add.f32 	%f495, %f491, %f494;
	selp.f32 	%f496, %f495, %f494, %p430;
	setp.eq.s32 	%p431, %r6, 3;
	selp.f32 	%f497, %f496, %f492, %p431;
	selp.b32 	%r1464, %r1463, %r1460, %p431;
	add.s32 	%r1465, %r30, %r1463;
	setp.eq.s32 	%p432, %r30, 0;
	add.f32 	%f498, %f496, %f493;
	selp.f32 	%f499, %f498, %f493, %p432;
	setp.eq.s32 	%p433, %r6, 4;
	selp.f32 	%f500, %f499, %f497, %p433;
	selp.b32 	%r1466, %r1465, %r1464, %p433;
	ld.shared.v4.u32 	{%r31, %r1467, %r32, %r1468}, [_ZN6thrust24THRUST_300001_SM_1000_NS8cuda_cub4core6detail5shmemE+32];
	mov.b32 	%f501, %r1468;
	mov.b32 	%f502, %r1467;
	add.s32 	%r1469, %r31, %r1465;
	setp.eq.s32 	%p434, %r31, 0;
	add.f32 	%f503, %f499, %f502;
	selp.f32 	%f504, %f503, %f502, %p434;
	setp.eq.s32 	%p435, %r6, 5;
	selp.f32 	%f505, %f504, %f500, %p435;
	selp.b32 	%r1470, %r1469, %r1466, %p435;
	add.s32 	%r1471, %r32, %r1469;
	setp.eq.s32 	%p436, %r32, 0;
	add.f32 	%f506, %f504, %f501;
	selp.f32 	%f507, %f506, %f501, %p436;
	setp.eq.s32 	%p437, %r6, 6;
	selp.f32 	%f508, %f507, %f505, %p437;
	selp.b32 	%r1472, %r1471, %r1470, %p437;
	ld.shared.v4.u32 	{%r33, %r1473, %r34, %r1474}, [_ZN6thrust24THRUST_300001_SM_1000_NS8cuda_cub4core6detail5shmemE+48];
	mov.b32 	%f509, %r1474;
	mov.b32 	%f510, %r1473;
	add.s32 	%r1475, %r33, %r1471;
	setp.eq.s32 	%p438, %r33, 0;
	add.f32 	%f511, %f507, %f510;
	selp.f32 	%f512, %f511, %f510, %p438;
	setp.eq.s32 	%p439, %r6, 7;
	selp.f32 	%f513, %f512, %f508, %p439;
	selp.b32 	%r1476, %r1475, %r1472, %p439;
	add.s32 	%r35, %r34, %r1475;
	setp.eq.s32 	%p440, %r34, 0;
	add.f32 	%f514, %f512, %f509;
	selp.f32 	%f11, %f514, %f509, %p440;
	setp.eq.s32 	%p441, %r1476, 0;
	add.f32 	%f515, %f513, 0f00000000;
	selp.f32 	%f516, %f515, %f513, %p441;
	setp.lt.u32 	%p442, %r1556, 32;
	selp.f32 	%f517, 0f00000000, %f516, %p442;
	selp.b32 	%r1477, 0, %r1476, %p442;
	setp.eq.s32 	%p443, %r1426, 0;
	add.f32 	%f518, %f517, %f487;
	selp.f32 	%f519, %f518, %f487, %p443;
	setp.eq.s32 	%p444, %r1352, 0;
	selp.f32 	%f12, %f517, %f519, %p444;
	selp.b32 	%r1478, 0, %r1426, %p444;
	add.s32 	%r36, %r1477, %r1478;
	add.s32 	%r37, %r36, %r1550;
	setp.eq.s32 	%p445, %r1550, 0;
	add.f32 	%f520, %f1, %f12;
	selp.f32 	%f13, %f520, %f1, %p445;
	selp.u32 	%r1479, 1, 0, %p426;
	add.s32 	%r1480, %r1550, %r1479;
	add.s32 	%r38, %r1480, %r36;
	add.f32 	%f521, %f13, %f2;
	selp.f32 	%f14, %f2, %f521, %p426;
	add.s32 	%r39, %r21, %r36;
	add.f32 	%f522, %f14, %f3;
	selp.f32 	%f15, %f3, %f522, %p425;
	selp.u32 	%r1481, 1, 0, %p424;
	add.s32 	%r40, %r39, %r1481;
	add.f32 	%f523, %f15, %f4;
	selp.f32 	%f16, %f4, %f523, %p424;
	selp.u32 	%r1482, 1, 0, %p423;
	add.s32 	%r41, %r40, %r1482;
	add.f32 	%f524, %f16, %f5;
	selp.f32 	%f17, %f5, %f524, %p423;
	selp.u32 	%r1483, 1, 0, %p422;
	add.s32 	%r42, %r41, %r1483;
	add.f32 	%f525, %f17, %f6;
	selp.f32 	%f18, %f6, %f525, %p422;
	add.s32 	%r43, %r22, %r36;
	add.f32 	%f526, %f18, %f7;
	selp.f32 	%f19, %f7, %f526, %p421;
	add.s32 	%r44, %r23, %r36;
	add.f32 	%f527, %f19, %f8;
	selp.f32 	%f20, %f8, %f527, %p420;
	@%p427 bra 	$L__BB1_8;
	add.s64 	%rd295, %rd1, 512;
	mov.b32 	%r1484, %f11;
	mov.b64 	%rd296, {%r35, %r1484};
	mov.b64 	%rd297, 101;
	// begin inline asm
	st.relaxed.gpu.v2.u64 [%rd295], {%rd296, %rd297};
	// end inline asm
$L__BB1_8:
	setp.lt.s32 	%p446, %r35, 257;
	@%p446 bra 	$L__BB1_34;
	bar.sync 	0;
	@%p445 bra 	$L__BB1_11;
	shl.b32 	%r1485, %r36, 3;
	mov.u32 	%r1486, _ZN6thrust24THRUST_300001_SM_1000_NS8cuda_cub4core6detail5shmemE;
	add.s32 	%r1487, %r1486, %r1485;
	mov.b32 	%r1488, %f12;
	st.shared.v2.u32 	[%r1487], {%r1551, %r1488};
$L__BB1_11:
	setp.eq.s32 	%p457, %r7, %r8;
	@%p457 bra 	$L__BB1_13;
	shl.b32 	%r1489, %r37, 3;
	mov.u32 	%r1490, _ZN6thrust24THRUST_300001_SM_1000_NS8cuda_cub4core6detail5shmemE;
	add.s32 	%r1491, %r1490, %r1489;
	mov.b32 	%r1492, %f13;
	st.shared.v2.u32 	[%r1491], {%r7, %r1492};
$L__BB1_13:
	setp.eq.s32 	%p458, %r8, %r9;
	@%p458 bra 	$L__BB1_15;
	shl.b32 	%r1493, %r38, 3;
	mov.u32 	%r1494, _ZN6thrust24THRUST_300001_SM_1000_NS8cuda_cub4core6detail5shmemE;
	add.s32 	%r1495, %r1494, %r1493;
	mov.b32 	%r1496, %f14;
	st.shared.v2.u32 	[%r1495], {%r8, %r1496};
$L__BB1_15:
	setp.eq.s32 	%p459, %r9, %r10;
	@%p459 bra 	$L__BB1_17;
	shl.b32 	%r1497, %r39, 3;
	mov.u32 	%r1498, _ZN6thrust24THRUST_300001_SM_1000_NS8cuda_cub4core6detail5shmemE;
	add.s32 	%r1499, %r1498, %r1497;
	mov.b32 	%r1500, %f15;
	st.shared.v2.u32 	[%r1499], {%r9, %r1500};
$L__BB1_17:
	setp.eq.s32 	%p460, %r10, %r11;
	@%p460 bra 	$L__BB1_19;
	shl.b32 	%r1501, %r40, 3;
	mov.u32 	%r1502, _ZN6thrust24THRUST_300001_SM_1000_NS8cuda_cub4core6detail5shmemE;
	add.s32 	%r1503, %r1502, %r1501;
	mov.b32 	%r1504, %f16;
	st.shared.v2.u32 	[%r1503], {%r10, %r1504};
$L__BB1_19:
	setp.eq.s32 	%p461, %r11, %r12;
	@%p461 bra 	$L__BB1_21;
	shl.b32 	%r1505, %r41, 3;
	mov.u32 	%r1506, _ZN6thrust24THRUST_300001_SM_1000_NS8cuda_cub4core6detail5shmemE;
	add.s32 	%r1507, %r1506, %r1505;
	mov.b32 	%r1508, %f17;
	st.shared.v2.u32 	[%r1507], {%r11, %r1508};
$L__BB1_21:
	setp.eq.s32 	%p462, %r12, %r13;
	@%p462 bra 	$L__BB1_23;
	shl.b32 	%r1509, %r42, 3;
	mov.u32 	%r1510, _ZN6thrust24THRUST_300001_SM_1000_NS8cuda_cub4core6detail5shmemE;
	add.s32 	%r1511, %r1510, %r1509;
	mov.b32 	%r1512, %f18;
	st.shared.v2.u32 	[%r1511], {%r12, %r1512};
$L__BB1_23:
	setp.eq.s32 	%p463, %r13, %r14;
	@%p463 bra 	$L__BB1_25;
	shl.b32 	%r1513, %r43, 3;
	mov.u32 	%r1514, _ZN6thrust24THRUST_300001_SM_1000_NS8cuda_cub4core6detail5shmemE;
	add.s32 	%r1515, %r1514, %r1513;
	mov.b32 	%r1516, %f19;
	st.shared.v2.u32 	[%r1515], {%r13, %r1516};
$L__BB1_25:
	setp.eq.s32 	%p464, %r14, %r15;
	@%p464 bra 	$L__BB1_27;
	shl.b32 	%r1517, %r44, 3;
	mov.u32 	%r1518, _ZN6thrust24THRUST_300001_SM_1000_NS8cuda_cub4core6detail5shmemE;
	add.s32 	%r1519, %r1518, %r1517;
	mov.b32 	%r1520, %f20;
	st.shared.v2.u32 	[%r1519], {%r14, %r1520};
$L__BB1_27:
	bar.sync 	0;
	setp.ge.u32 	%p465, %r1556, %r35;
	@%p465 bra 	$L__BB1_322;
	add.s32 	%r1521, %r28, %r29;
	add.s32 	%r1522, %r1521, %r30;
	add.s32 	%r1523, %r1522, %r31;
	add.s32 	%r1524, %r1523, %r32;
	add.s32 	%r1525, %r1524, %r33;
	add.s32 	%r1526, %r1525, %r34;
	add.s32 	%r1527, %r1526, %r27;
	not.b32 	%r1528, %r1556;
	add.s32 	%r45, %r1527, %r1528;
	and.b32  	%r1529, %r45, 768;
	setp.eq.s32 	%p466, %r1529, 768;
	@%p466 bra 	$L__BB1_31;
	shr.u32 	%r1530, %r45, 8;
	add.s32 	%r1531, %r1530, 1;
	and.b32  	%r1532, %r1531, 3;
	mul.wide.u32 	%rd325, %r1556, 4;
	add.s64 	%rd331, %rd5, %rd325;
	add.s64 	%rd330, %rd4, %rd325;
	shl.b32 	%r1533, %r1556, 3;
	mov.u32 	%r1534, _ZN6thrust24THRUST_300001_SM_1000_NS8cuda_cub4core6detail5shmemE;
	add.s32 	%r1553, %r1534, %r1533;
	neg.s32 	%r1552, %r1532;
	shl.b32 	%r1535, %r1531, 8;
	and.b32  	%r1536, %r1535, 768;
	add.s32 	%r1556, %r1556, %r1536;
$L__BB1_30:
	.pragma "nounroll";
	ld.shared.v2.u32 	{%r1537, %r1538}, [%r1553];
	cvt.rn.f32.s32 	%f537, %r1537;
	st.global.f32 	[%rd330], %f537;
	st.global.u32 	[%rd331], %r1538;
	add.s64 	%rd331, %rd331, 1024;
	add.s64 	%rd330, %rd330, 1024;
	add.s32 	%r1553, %r1553, 2048;
	add.s32 	%r1552, %r1552, 1;
	setp.ne.s32 	%p467, %r1552, 0;
	@%p467 bra 	$L__BB1_30;
$L__BB1_31:
	setp.lt.u32 	%p468, %r45, 768;
	@%p468 bra 	$L__BB1_322;
	mul.wide.u32 	%rd326, %r1556, 4;
	add.s64 	%rd327, %rd326, 2048;
	add.s64 	%rd333, %rd4, %rd327;
	add.s64 	%rd332, %rd5, %rd327;
	shl.b32 	%r1539, %r1556, 3;
	mov.u32 	%r1540, _ZN6thrust24THRUST_300001_SM_1000_NS8cuda_cub4core6detail5shmemE;
	add.s32 	%r1541, %r1539, %r1540;
	add.s32 	%r1555, %r1541, 4096;
$L__BB1_33:
	ld.shared.v2.u32 	{%r1542, %r1543}, [%r1555+-4096];
	cvt.rn.f32.s32 	%f538, %r1542;
	st.global.f32 	[%rd333+-2048], %f538;
	st.global.u32 	[%rd332+-2048], %r1543;
	ld.shared.v2.u32 	{%r1544, %r1545}, [%r1555+-2048];
	cvt.rn.f32.s32 	%f539, %r1544;
	st.global.f32 	[%rd333+-1024], %f539;
	st.global.u32 	[%rd332+-1024], %r1545;
	ld.shared.v2.u32 	{%r1546, %r1547}, [%r1555];
	cvt.rn.f32.s32 	%f540, %r1546;
	st.global.f32 	[%rd333], %f540;
	st.global.u32 	[%rd332], %r1547;
	ld.shared.v2.u32 	{%r1548, %r1549}, [%r1555+2048];
	cvt.rn.f32.s32 	%f541, %r1548;
	st.global.f32 	[%rd333+1024], %f541;
	st.global.u32 	[%rd332+1024], %r1549;
	add.s32 	%r1556, %r1556, 1024;
	add.s64 	%rd333, %rd333, 4096;
	add.s64 	%rd332, %rd332, 4096;
	add.s32 	%r1555, %r1555, 8192;
	setp.lt.s32 	%p469, %r1556, %r35;
	@%p469 bra 	$L__BB1_33;
	bra.uni 	$L__BB1_322;
$L__BB1_34:
	@%p445 bra 	$L__BB1_36;
	cvt.rn.f32.s32 	%f528, %r1551;
	mul.wide.s32 	%rd298, %r36, 4;
	add.s64 	%rd299, %rd4, %rd298;
	st.global.f32 	[%rd299], %f528;
	add.s64 	%rd300, %rd5, %rd298;
	st.global.f32 	[%rd300], %f12;
$L__BB1_36:
	setp.eq.s32 	%p448, %r7, %r8;
	@%p448 bra 	$L__BB1_38;
	cvt.rn.f32.s32 	%f529, %r7;
	mul.wide.s32 	%rd301, %r37, 4;
	add.s64 	%rd302, %rd4, %rd301;
	st.global.f32 	[%rd302], %f529;
	add.s64 	%rd303, %rd5, %rd301;
	st.global.f32 	[%rd303], %f13;
$L__BB1_38:
	setp.eq.s32 	%p449, %r8, %r9;
	@%p449 bra 	$L__BB1_40;
	cvt.rn.f32.s32 	%f530, %r8;
	mul.wide.s32 	%rd304, %r38, 4;
	add.s64 	%rd305, %rd4, %rd304;
	st.global.f32 	[%rd305], %f530;
	add.s64 	%rd306, %rd5, %rd304;
	st.global.f32 	[%rd306], %f14;
$L__BB1_40:
	setp.eq.s32 	%p450, %r9, %r10;
	@%p450 bra 	$L__BB1_42;
	cvt.rn.f32.s32 	%f531, %r9;
	mul.wide.s32 	%rd307, %r39, 4;
	add.s64 	%rd308, %rd4, %rd307;
	st.global.f32 	[%rd308], %f531;
	add.s64 	%rd309, %rd5, %rd307;
	st.global.f32 	[%rd309], %f15;
$L__BB1_42:
	setp.eq.s32 	%p451, %r10, %r11;
	@%p451 bra 	$L__BB1_44;
	cvt.rn.f32.s32 	%f532, %r10;
	mul.wide.s32 	%rd310, %r40, 4;
	add.s64 	%rd311, %rd4, %rd310;
	st.global.f32 	[%rd311], %f532;
	add.s64 	%rd312, %rd5, %rd310;
	st.global.f32 	[%rd312], %f16;
$L__BB1_44:
	setp.eq.s32 	%p452, %r11, %r12;
	@%p452 bra 	$L__BB1_46;
	cvt.rn.f32.s32 	%f533, %r11;
	mul.wide.s32 	%rd313, %r41, 4;
	add.s64 	%rd314, %rd4, %rd313;
	st.global.f32 	[%rd314], %f533;
	add.s64 	%rd315, %rd5, %rd313;
	st.global.f32 	[%rd315], %f17;
$L__BB1_46:
	setp.eq.s32 	%p453, %r12, %r13;
	@%p453 bra 	$L__BB1_48;
	cvt.rn.f32.s32 	%f534, %r12;
	mul.wide.s32 	%rd316, %r42, 4;
	add.s64 	%rd317, %rd4, %rd316;
	st.global.f32 	[%rd317], %f534;
	add.s64 	%rd318, %rd5, %rd316;
	st.global.f32 	[%rd318], %f18;
$L__BB1_48:
	setp.eq.s32 	%p454, %r13, %r14;
	@%p454 bra 	$L__BB1_50;
	cvt.rn.f32.s32 	%f535, %r13;
	mul.wide.s32 	%rd319, %r43, 4;
	add.s64 	%rd320, %rd4, %rd319;
	st.global.f32 	[%rd320], %f535;
	add.s64 	%rd321, %rd5, %rd319;
	st.global.f32 	[%rd321], %f19;
$L__BB1_50:
	setp.eq.s32 	%p455, %r14, %r15;
	@%p455 bra 	$L__BB1_322;
	cvt.rn.f32.s32 	%f536, %r14;
	mul.wide.s32 	%rd322, %r44, 4;
	add.s64 	%rd323, %rd4, %rd322;
	st.global.f32 	[%rd323], %f536;
	add.s64 	%rd324, %rd5, %rd322;
	st.global.f32 	[%rd324], %f20;
	bra.uni 	$L__BB1_322;
$L__BB1_52:
	mov.u32 	%r1569, %tid.x;
	and.b32  	%r984, %r1569, 31;
	and.b32  	%r985, %r1569, 992;
	add.s32 	%r986, %r2, %r984;
	mad.lo.s32 	%r60, %r985, 9, %r986;
	mul.wide.u32 	%rd211, %r60, 4;
	add.s64 	%rd202, %rd2, %rd211;
	// begin inline asm
	ld.global.nc.u32 %r973, [%rd202];
	// end inline asm
	add.s64 	%rd203, %rd202, 128;
	// begin inline asm
	ld.global.nc.u32 %r974, [%rd203];
	// end inline asm
	add.s64 	%rd204, %rd202, 256;
	// begin inline asm
	ld.global.nc.u32 %r975, [%rd204];
	// end inline asm
	add.s64 	%rd205, %rd202, 384;
	// begin inline asm
	ld.global.nc.u32 %r976, [%rd205];
	// end inline asm
	add.s64 	%rd206, %rd202, 512;
	// begin inline asm
	ld.global.nc.u32 %r977, [%rd206];
	// end inline asm
	add.s64 	%rd207, %rd202, 640;
	// begin inline asm
	ld.global.nc.u32 %r978, [%rd207];
	// end inline asm
	add.s64 	%rd208, %rd202, 768;
	// begin inline asm
	ld.global.nc.u32 %r979, [%rd208];
	// end inline asm
	add.s64 	%rd209, %rd202, 896;
	// begin inline asm
	ld.global.nc.u32 %r980, [%rd209];
	// end inline asm
	add.s64 	%rd210, %rd202, 1024;
	// begin inline asm
	ld.global.nc.u32 %r981, [%rd210];
	// end inline asm
	// begin inline asm
	mov.u32 %r982, %laneid;
	// end inline asm
	shr.u32 	%r62, %r1569, 5;
	mad.lo.s32 	%r987, %r62, 288, %r982;
	shl.b32 	%r988, %r987, 2;
	mov.u32 	%r989, _ZN6thrust24THRUST_300001_SM_1000_NS8cuda_cub4core6detail5shmemE;
	add.s32 	%r63, %r989, %r988;
	st.shared.u32 	[%r63], %r973;
	st.shared.u32 	[%r63+128], %r974;
	st.shared.u32 	[%r63+256], %r975;
	st.shared.u32 	[%r63+384], %r976;
	st.shared.u32 	[%r63+512], %r977;
	st.shared.u32 	[%r63+640], %r978;
	st.shared.u32 	[%r63+768], %r979;
	st.shared.u32 	[%r63+896], %r980;
	st.shared.u32 	[%r63+1024], %r981;
	bar.warp.sync 	-1;
	shl.b32 	%r990, %r982, 5;
	add.s32 	%r64, %r63, %r990;
	ld.shared.u32 	%r65, [%r64];
	ld.shared.u32 	%r66, [%r64+4];
	ld.shared.u32 	%r67, [%r64+8];
	ld.shared.u32 	%r68, [%r64+12];
	ld.shared.u32 	%r69, [%r64+16];
	ld.shared.u32 	%r70, [%r64+20];
	ld.shared.u32 	%r71, [%r64+24];
	ld.shared.u32 	%r72, [%r64+28];
	ld.shared.u32 	%r73, [%r64+32];
	setp.ne.s32 	%p290, %r1569, 0;
	mov.b32 	%r1558, 0;
	@%p290 bra 	$L__BB1_54;
	mul.wide.u32 	%rd213, %r2, 4;
	add.s64 	%rd214, %rd2, %rd213;
	add.s64 	%rd212, %rd214, -4;
	// begin inline asm
	ld.global.nc.u32 %r1558, [%rd212];
	// end inline asm
$L__BB1_54:
	setp.eq.s32 	%p291, %r1569, 0;
	bar.sync 	0;
	add.s64 	%rd215, %rd3, %rd211;
	// begin inline asm
	ld.global.nc.u32 %r992, [%rd215];
	// end inline asm
	add.s64 	%rd216, %rd215, 128;
	// begin inline asm
	ld.global.nc.u32 %r993, [%rd216];
	// end inline asm
	add.s64 	%rd217, %rd215, 256;
	// begin inline asm
	ld.global.nc.u32 %r994, [%rd217];
	// end inline asm
	add.s64 	%rd218, %rd215, 384;
	// begin inline asm
	ld.global.nc.u32 %r995, [%rd218];
	// end inline asm
	add.s64 	%rd219, %rd215, 512;
	// begin inline asm
	ld.global.nc.u32 %r996, [%rd219];
	// end inline asm
	add.s64 	%rd220, %rd215, 640;
	// begin inline asm
	ld.global.nc.u32 %r997, [%rd220];
	// end inline asm
	add.s64 	%rd221, %rd215, 768;
	// begin inline asm
	ld.global.nc.u32 %r998, [%rd221];
	// end inline asm
	add.s64 	%rd222, %rd215, 896;
	// begin inline asm
	ld.global.nc.u32 %r999, [%rd222];
	// end inline asm
	add.s64 	%rd223, %rd215, 1024;
	// begin inline asm
	ld.global.nc.u32 %r1000, [%rd223];
	// end inline asm
	st.shared.u32 	[%r63], %r992;
	st.shared.u32 	[%r63+128], %r993;
	st.shared.u32 	[%r63+256], %r994;
	st.shared.u32 	[%r63+384], %r995;
	st.shared.u32 	[%r63+512], %r996;
	st.shared.u32 	[%r63+640], %r997;
	st.shared.u32 	[%r63+768], %r998;
	st.shared.u32 	[%r63+896], %r999;
	st.shared.u32 	[%r63+1024], %r1000;
	bar.warp.sync 	-1;
	ld.shared.f32 	%f21, [%r64];
	ld.shared.f32 	%f22, [%r64+4];
	ld.shared.f32 	%f23, [%r64+8];
	ld.shared.f32 	%f24, [%r64+12];
	ld.shared.f32 	%f25, [%r64+16];
	ld.shared.f32 	%f26, [%r64+20];
	ld.shared.f32 	%f27, [%r64+24];
	ld.shared.f32 	%f28, [%r64+28];
	ld.shared.f32 	%f29, [%r64+32];
	bar.sync 	0;
	shl.b32 	%r1001, %r1569, 2;
	add.s32 	%r1003, %r989, %r1001;
	add.s32 	%r76, %r1003, 1148;
	st.shared.u32 	[%r1003+1148], %r73;
	bar.sync 	0;
	@%p291 bra 	$L__BB1_56;
	ld.shared.u32 	%r1558, [%r76+-4];
$L__BB1_56:
	setp.ne.s32 	%p292, %r1558, %r65;
	selp.u32 	%r1064, 1, 0, %p292;
	setp.ne.s32 	%p293, %r65, %r66;
	selp.u32 	%r1065, 1, 0, %p293;
	setp.ne.s32 	%p294, %r66, %r67;
	selp.u32 	%r1066, 1, 0, %p294;
	setp.ne.s32 	%p295, %r67, %r68;
	selp.u32 	%r1067, 1, 0, %p295;
	setp.ne.s32 	%p296, %r68, %r69;
	selp.u32 	%r1068, 1, 0, %p296;
	setp.ne.s32 	%p297, %r69, %r70;
	selp.u32 	%r1069, 1, 0, %p297;
	setp.ne.s32 	%p298, %r70, %r71;
	selp.u32 	%r1070, 1, 0, %p298;
	setp.ne.s32 	%p299, %r71, %r72;
	selp.u32 	%r1071, 1, 0, %p299;
	setp.ne.s32 	%p300, %r72, %r73;
	selp.u32 	%r1072, 1, 0, %p300;
	add.s32 	%r1073, %r1065, %r1064;
	add.f32 	%f321, %f21, %f22;
	selp.f32 	%f322, %f22, %f321, %p293;
	add.s32 	%r1074, %r1073, %r1066;
	add.f32 	%f323, %f322, %f23;
	selp.f32 	%f324, %f23, %f323, %p294;
	add.s32 	%r1075, %r1074, %r1067;
	add.f32 	%f325, %f324, %f24;
	selp.f32 	%f326, %f24, %f325, %p295;
	add.s32 	%r1076, %r1075, %r1068;
	add.f32 	%f327, %f326, %f25;
	selp.f32 	%f328, %f25, %f327, %p296;
	add.s32 	%r1077, %r1076, %r1069;
	add.f32 	%f329, %f328, %f26;
	selp.f32 	%f330, %f26, %f329, %p297;
	add.s32 	%r1078, %r1077, %r1070;
	add.f32 	%f331, %f330, %f27;
	selp.f32 	%f332, %f27, %f331, %p298;
	add.s32 	%r1079, %r1078, %r1071;
	add.f32 	%f333, %f332, %f28;
	selp.f32 	%f334, %f28, %f333, %p299;
	add.s32 	%r1005, %r1079, %r1072;
	add.f32 	%f335, %f334, %f29;
	selp.f32 	%f336, %f29, %f335, %p300;
	mov.b32 	%r1061, 1;
	mov.b32 	%r1062, 0;
	mov.b32 	%r1063, -1;
	// begin inline asm
	shfl.sync.up.b32 %r1004, %r1005, %r1061, %r1062, %r1063;
	// end inline asm
	mov.b32 	%r1010, %f336;
	// begin inline asm
	shfl.sync.up.b32 %r1009, %r1010, %r1061, %r1062, %r1063;
	// end inline asm
	mov.b32 	%f337, %r1009;
	setp.eq.s32 	%p301, %r1005, 0;
	add.f32 	%f338, %f336, %f337;
	selp.f32 	%f339, %f338, %f336, %p301;
	setp.lt.s32 	%p302, %r982, 1;
	selp.b32 	%r1080, 0, %r1004, %p302;
	add.s32 	%r1015, %r1080, %r1005;
	selp.f32 	%f340, %f336, %f339, %p302;
	mov.b32 	%r1021, 2;
	// begin inline asm
	shfl.sync.up.b32 %r1014, %r1015, %r1021, %r1062, %r1063;
	// end inline asm
	mov.b32 	%r1020, %f340;
	// begin inline asm
	shfl.sync.up.b32 %r1019, %r1020, %r1021, %r1062, %r1063;
	// end inline asm
	mov.b32 	%f341, %r1019;
	setp.eq.s32 	%p303, %r1015, 0;
	add.f32 	%f342, %f340, %f341;
	selp.f32 	%f343, %f342, %f340, %p303;
	setp.lt.s32 	%p304, %r982, 2;
	selp.b32 	%r1081, 0, %r1014, %p304;
	add.s32 	%r1025, %r1081, %r1015;
	selp.f32 	%f344, %f340, %f343, %p304;
	mov.b32 	%r1031, 4;
	// begin inline asm
	shfl.sync.up.b32 %r1024, %r1025, %r1031, %r1062, %r1063;
	// end inline asm
	mov.b32 	%r1030, %f344;
	// begin inline asm
	shfl.sync.up.b32 %r1029, %r1030, %r1031, %r1062, %r1063;
	// end inline asm
	mov.b32 	%f345, %r1029;
	setp.eq.s32 	%p305, %r1025, 0;
	add.f32 	%f346, %f344, %f345;
	selp.f32 	%f347, %f346, %f344, %p305;
	setp.lt.s32 	%p306, %r982, 4;
	selp.b32 	%r1082, 0, %r1024, %p306;
	add.s32 	%r1035, %r1082, %r1025;
	selp.f32 	%f348, %f344, %f347, %p306;
	mov.b32 	%r1041, 8;
	// begin inline asm
	shfl.sync.up.b32 %r1034, %r1035, %r1041, %r1062, %r1063;
	// end inline asm
	mov.b32 	%r1040, %f348;
	// begin inline asm
	shfl.sync.up.b32 %r1039, %r1040, %r1041, %r1062, %r1063;
	// end inline asm
	mov.b32 	%f349, %r1039;
	setp.eq.s32 	%p307, %r1035, 0;
	add.f32 	%f350, %f348, %f349;
	selp.f32 	%f351, %f350, %f348, %p307;
	setp.lt.s32 	%p308, %r982, 8;
	selp.b32 	%r1083, 0, %r1034, %p308;
	add.s32 	%r1045, %r1083, %r1035;
	selp.f32 	%f352, %f348, %f351, %p308;
	mov.b32 	%r1051, 16;
	// begin inline asm
	shfl.sync.up.b32 %r1044, %r1045, %r1051, %r1062, %r1063;
	// end inline asm
	mov.b32 	%r1050, %f352;
	// begin inline asm
	shfl.sync.up.b32 %r1049, %r1050, %r1051, %r1062, %r1063;
	// end inline asm
	mov.b32 	%f353, %r1049;
	setp.eq.s32 	%p309, %r1045, 0;
	add.f32 	%f354, %f352, %f353;
	selp.f32 	%f30, %f354, %f352, %p309;
	setp.lt.s32 	%p310, %r982, 16;
	selp.b32 	%r1084, 0, %r1044, %p310;
	add.s32 	%r1055, %r1084, %r1045;
	selp.f32 	%f355, %f352, %f30, %p310;
	// begin inline asm
	shfl.sync.up.b32 %r1561, %r1055, %r1061, %r1062, %r1063;
	// end inline asm
	mov.b32 	%r1060, %f355;
	// begin inline asm
	shfl.sync.up.b32 %r1059, %r1060, %r1061, %r1062, %r1063;
	// end inline asm
	mov.b32 	%f543, %r1059;
	setp.ne.s32 	%p311, %r982, 31;
	@%p311 bra 	$L__BB1_58;
	shl.b32 	%r1085, %r62, 3;
	mov.u32 	%r1086, _ZN6thrust24THRUST_300001_SM_1000_NS8cuda_cub4core6detail5shmemE;
	add.s32 	%r1087, %r1086, %r1085;
	mov.b32 	%r1088, %f30;
	st.shared.v2.u32 	[%r1087], {%r1055, %r1088};
$L__BB1_58:
	bar.sync 	0;
	ld.shared.v4.u32 	{%r1089, %r1090, %r1091, %r1092}, [_ZN6thrust24THRUST_300001_SM_1000_NS8cuda_cub4core6detail5shmemE];
	mov.b32 	%f356, %r1092;
	mov.b32 	%f357, %r1090;
	add.s32 	%r1093, %r1091, %r1089;
	setp.eq.s32 	%p312, %r1091, 0;
	add.f32 	%f358, %f357, %f356;
	selp.f32 	%f359, %f358, %f356, %p312;
	setp.eq.s32 	%p313, %r62, 2;
	selp.b32 	%r1094, %r1093, %r1089, %p313;
	selp.f32 	%f360, %f359, %f357, %p313;
	ld.shared.v4.u32 	{%r1095, %r1096, %r1097, %r1098}, [_ZN6thrust24THRUST_300001_SM_1000_NS8cuda_cub4core6detail5shmemE+16];
	mov.b32 	%f361, %r1098;
	mov.b32 	%f362, %r1096;
	add.s32 	%r1099, %r1095, %r1093;
	setp.eq.s32 	%p314, %r1095, 0;
	add.f32 	%f363, %f359, %f362;
	selp.f32 	%f364, %f363, %f362, %p314;
	setp.eq.s32 	%p315, %r62, 3;
	selp.b32 	%r1100, %r1099, %r1094, %p315;
	selp.f32 	%f365, %f364, %f360, %p315;
	add.s32 	%r1101, %r1097, %r1099;
	setp.eq.s32 	%p316, %r1097, 0;
	add.f32 	%f366, %f364, %f361;
	selp.f32 	%f367, %f366, %f361, %p316;
	setp.eq.s32 	%p317, %r62, 4;
	selp.b32 	%r1102, %r1101, %r1100, %p317;
	selp.f32 	%f368, %f367, %f365, %p317;
	ld.shared.v4.u32 	{%r1103, %r1104, %r1105, %r1106}, [_ZN6thrust24THRUST_300001_SM_1000_NS8cuda_cub4core6detail5shmemE+32];
	mov.b32 	%f369, %r1106;
	mov.b32 	%f370, %r1104;
	add.s32 	%r1107, %r1103, %r1101;
	setp.eq.s32 	%p318, %r1103, 0;
	add.f32 	%f371, %f367, %f370;
	selp.f32 	%f372, %f371, %f370, %p318;
	setp.eq.s32 	%p319, %r62, 5;
	selp.b32 	%r1108, %r1107, %r1102, %p319;
	selp.f32 	%f373, %f372, %f368, %p319;
	add.s32 	%r1109, %r1105, %r1107;
	setp.eq.s32 	%p320, %r1105, 0;
	add.f32 	%f374, %f372, %f369;
	selp.f32 	%f375, %f374, %f369, %p320;
	setp.eq.s32 	%p321, %r62, 6;
	selp.b32 	%r1110, %r1109, %r1108, %p321;
	selp.f32 	%f376, %f375, %f373, %p321;
	ld.shared.v4.u32 	{%r1111, %r1112, %r1113, %r1114}, [_ZN6thrust24THRUST_300001_SM_1000_NS8cuda_cub4core6detail5shmemE+48];
	mov.b32 	%f377, %r1114;
	mov.b32 	%f378, %r1112;
	add.s32 	%r1115, %r1111, %r1109;
	setp.eq.s32 	%p322, %r1111, 0;
	add.f32 	%f379, %f375, %f378;
	selp.f32 	%f380, %f379, %f378, %p322;
	setp.eq.s32 	%p323, %r62, 7;
	selp.b32 	%r81, %r1115, %r1110, %p323;
	selp.f32 	%f32, %f380, %f376, %p323;
	add.s32 	%r82, %r1113, %r1115;
	setp.eq.s32 	%p324, %r1113, 0;
	add.f32 	%f381, %f380, %f377;
	selp.f32 	%f33, %f381, %f377, %p324;
	setp.lt.u32 	%p325, %r1569, 32;
	@%p325 bra 	$L__BB1_60;
	setp.eq.s32 	%p326, %r1561, 0;
	add.f32 	%f382, %f32, %f543;
	selp.f32 	%f383, %f382, %f543, %p326;
	setp.eq.s32 	%p327, %r982, 0;
	selp.b32 	%r1116, 0, %r1561, %p327;
	add.s32 	%r1561, %r81, %r1116;
	selp.f32 	%f543, %f32, %f383, %p327;
	bra.uni 	$L__BB1_76;
$L__BB1_60:
	setp.ne.s32 	%p328, %r1569, 0;
	mul.wide.u32 	%rd225, %r1, 16;
	add.s64 	%rd18, %rd1, %rd225;
	@%p328 bra 	$L__BB1_62;
	st.shared.u32 	[_ZN6thrust24THRUST_300001_SM_1000_NS8cuda_cub4core6detail5shmemE+116], %r82;
	st.shared.f32 	[_ZN6thrust24THRUST_300001_SM_1000_NS8cuda_cub4core6detail5shmemE+120], %f33;
	add.s64 	%rd226, %rd18, 512;
	mov.b32 	%r1117, %f33;
	mov.b64 	%rd227, {%r82, %r1117};
	mov.b64 	%rd228, 100;
	// begin inline asm
	st.relaxed.gpu.v2.u64 [%rd226], {%rd227, %rd228};
	// end inline asm
$L__BB1_62:
	mov.u32 	%r1118, %nctaid.x;
	setp.gt.u32 	%p329, %r1118, 499;
	@%p329 bra 	$L__BB1_64;
	membar.cta;
	bra.uni 	$L__BB1_65;
$L__BB1_64:
	mov.b32 	%r1119, 450;
	// begin inline asm
	nanosleep.u32 %r1119;
	// end inline asm
$L__BB1_65:
	mul.wide.u32 	%rd229, %r1569, 16;
	xor.b64  	%rd230, %rd229, -16;
	add.s64 	%rd231, %rd18, %rd230;
	add.s64 	%rd19, %rd231, 512;
$L__BB1_66:
	// begin inline asm
	ld.relaxed.gpu.v2.u64 {%rd232, %rd334}, [%rd19];
	// end inline asm
	setp.eq.s64 	%p330, %rd334, 99;
	mov.b32 	%r1120, -1;
	vote.sync.any.pred 	%p331, %p330, %r1120;
	@%p331 bra 	$L__BB1_66;
	mov.b64 	{%r1173, %r1129}, %rd232;
	mov.b32 	%f384, %r1129;
	cvt.u32.u64 	%r1124, %rd232;
	setp.eq.s64 	%p332, %rd334, 101;
	mov.b32 	%r1172, -1;
	vote.sync.ballot.b32 	%r1174, %p332, %r1172;
	// begin inline asm
	mov.u32 %r1122, %lanemask_ge;
	// end inline asm
	and.b32  	%r1175, %r1174, %r1122;
	or.b32  	%r1176, %r1175, -2147483648;
	add.s32 	%r1177, %r1176, -1;
	not.b32 	%r1178, %r1176;
	and.b32  	%r1179, %r1178, %r1177;
	popc.b32 	%r1126, %r1179;
	mov.b32 	%r1130, 1;
	// begin inline asm
	shfl.sync.down.b32 %r1123, %r1124, %r1130, %r1126, %r1172;
	// end inline asm
	// begin inline asm
	shfl.sync.down.b32 %r1128, %r1129, %r1130, %r1126, %r1172;
	// end inline asm
	mov.b32 	%f385, %r1128;
	setp.lt.s32 	%p334, %r982, %r1126;
	setp.eq.s32 	%p335, %r1124, 0;
	add.f32 	%f386, %f384, %f385;
	selp.b32 	%r1180, %r1123, 0, %p334;
	add.s32 	%r1134, %r1180, %r1124;
	selp.f32 	%f387, %f386, %f384, %p335;
	selp.f32 	%f388, %f387, %f384, %p334;
	mov.b32 	%r1140, 2;
	// begin inline asm
	shfl.sync.down.b32 %r1133, %r1134, %r1140, %r1126, %r1172;
	// end inline asm
	mov.b32 	%r1139, %f388;
	// begin inline asm
	shfl.sync.down.b32 %r1138, %r1139, %r1140, %r1126, %r1172;
	// end inline asm
	mov.b32 	%f389, %r1138;
	add.s32 	%r1181, %r982, 2;
	setp.gt.s32 	%p336, %r1181, %r1126;
	setp.eq.s32 	%p337, %r1134, 0;
	add.f32 	%f390, %f388, %f389;
	selp.f32 	%f391, %f390, %f388, %p337;
	selp.b32 	%r1182, 0, %r1133, %p336;
	add.s32 	%r1144, %r1134, %r1182;
	selp.f32 	%f392, %f388, %f391, %p336;
	mov.b32 	%r1150, 4;
	// begin inline asm
	shfl.sync.down.b32 %r1143, %r1144, %r1150, %r1126, %r1172;
	// end inline asm
	mov.b32 	%r1149, %f392;
	// begin inline asm
	shfl.sync.down.b32 %r1148, %r1149, %r1150, %r1126, %r1172;
	// end inline asm
	mov.b32 	%f393, %r1148;
	add.s32 	%r1183, %r982, 4;
	setp.gt.s32 	%p338, %r1183, %r1126;
	setp.eq.s32 	%p339, %r1144, 0;
	add.f32 	%f394, %f392, %f393;
	selp.f32 	%f395, %f394, %f392, %p339;
	selp.b32 	%r1184, 0, %r1143, %p338;
	add.s32 	%r1154, %r1144, %r1184;
	selp.f32 	%f396, %f392, %f395, %p338;
	mov.b32 	%r1160, 8;
	// begin inline asm
	shfl.sync.down.b32 %r1153, %r1154, %r1160, %r1126, %r1172;
	// end inline asm
	mov.b32 	%r1159, %f396;
	// begin inline asm
	shfl.sync.down.b32 %r1158, %r1159, %r1160, %r1126, %r1172;
	// end inline asm
	mov.b32 	%f397, %r1158;
	add.s32 	%r1185, %r982, 8;
	setp.gt.s32 	%p340, %r1185, %r1126;
	setp.eq.s32 	%p341, %r1154, 0;
	add.f32 	%f398, %f396, %f397;
	selp.f32 	%f399, %f398, %f396, %p341;
	selp.b32 	%r1186, 0, %r1153, %p340;
	add.s32 	%r1164, %r1154, %r1186;
	selp.f32 	%f400, %f396, %f399, %p340;
	mov.b32 	%r1170, 16;
	// begin inline asm
	shfl.sync.down.b32 %r1163, %r1164, %r1170, %r1126, %r1172;
	// end inline asm
	mov.b32 	%r1169, %f400;
	// begin inline asm
	shfl.sync.down.b32 %r1168, %r1169, %r1170, %r1126, %r1172;
	// end inline asm
	mov.b32 	%f401, %r1168;
	add.s32 	%r1187, %r982, 16;
	setp.gt.s32 	%p342, %r1187, %r1126;
	setp.eq.s32 	%p343, %r1164, 0;
	add.f32 	%f402, %f400, %f401;
	selp.f32 	%f403, %f402, %f400, %p343;
	selp.b32 	%r1188, 0, %r1163, %p342;
	add.s32 	%r1559, %r1188, %r1164;
	selp.f32 	%f542, %f400, %f403, %p342;
	not.b32 	%r1189, %r1569;
	add.s32 	%r1560, %r1, %r1189;
	add.s64 	%rd22, %rd1, 512;
$L__BB1_68:
	setp.ne.s64 	%p344, %rd334, 101;
	mov.b32 	%r1190, -1;
	vote.sync.all.pred 	%p345, %p344, %r1190;
	not.pred 	%p346, %p345;
	@%p346 bra 	$L__BB1_72;
	mul.wide.s32 	%rd274, %r1560, 16;
	add.s64 	%rd275, %rd22, %rd274;
	add.s64 	%rd273, %rd275, -512;
$L__BB1_70:
	// begin inline asm
	ld.relaxed.gpu.v2.u64 {%rd271, %rd334}, [%rd273];
	// end inline asm
	setp.eq.s64 	%p384, %rd334, 99;
	mov.b32 	%r1274, -1;
	vote.sync.any.pred 	%p385, %p384, %r1274;
	@%p385 bra 	$L__BB1_70;
	mov.b64 	{%r1326, %r1282}, %rd271;
	mov.b32 	%f430, %r1282;
	cvt.u32.u64 	%r1277, %rd271;
	setp.eq.s64 	%p386, %rd334, 101;
	mov.b32 	%r1325, -1;
	vote.sync.ballot.b32 	%r1327, %p386, %r1325;
	and.b32  	%r1328, %r1327, %r1122;
	or.b32  	%r1329, %r1328, -2147483648;
	add.s32 	%r1330, %r1329, -1;
	not.b32 	%r1331, %r1329;
	and.b32  	%r1332, %r1331, %r1330;
	popc.b32 	%r1279, %r1332;
	mov.b32 	%r1283, 1;
	// begin inline asm
	shfl.sync.down.b32 %r1276, %r1277, %r1283, %r1279, %r1325;
	// end inline asm
	// begin inline asm
	shfl.sync.down.b32 %r1281, %r1282, %r1283, %r1279, %r1325;
	// end inline asm
	mov.b32 	%f431, %r1281;
	setp.lt.s32 	%p388, %r982, %r1279;
	setp.eq.s32 	%p389, %r1277, 0;
	add.f32 	%f432, %f430, %f431;
	selp.b32 	%r1333, %r1276, 0, %p388;
	add.s32 	%r1287, %r1333, %r1277;
	selp.f32 	%f433, %f432, %f430, %p389;
	selp.f32 	%f434, %f433, %f430, %p388;
	mov.b32 	%r1293, 2;
	// begin inline asm
	shfl.sync.down.b32 %r1286, %r1287, %r1293, %r1279, %r1325;
	// end inline asm
	mov.b32 	%r1292, %f434;
	// begin inline asm
	shfl.sync.down.b32 %r1291, %r1292, %r1293, %r1279, %r1325;
	// end inline asm
	mov.b32 	%f435, %r1291;
	add.s32 	%r1334, %r982, 2;
	setp.gt.s32 	%p390, %r1334, %r1279;
	setp.eq.s32 	%p391, %r1287, 0;
	add.f32 	%f436, %f434, %f435;
	selp.f32 	%f437, %f436, %f434, %p391;
	selp.b32 	%r1335, 0, %r1286, %p390;
	add.s32 	%r1297, %r1287, %r1335;
	selp.f32 	%f438, %f434, %f437, %p390;
	mov.b32 	%r1303, 4;
	// begin inline asm
	shfl.sync.down.b32 %r1296, %r1297, %r1303, %r1279, %r1325;
	// end inline asm
	mov.b32 	%r1302, %f438;
	// begin inline asm
	shfl.sync.down.b32 %r1301, %r1302, %r1303, %r1279, %r1325;
	// end inline asm
	mov.b32 	%f439, %r1301;
	add.s32 	%r1336, %r982, 4;
	setp.gt.s32 	%p392, %r1336, %r1279;
	setp.eq.s32 	%p393, %r1297, 0;
	add.f32 	%f440, %f438, %f439;
	selp.f32 	%f441, %f440, %f438, %p393;
	selp.b32 	%r1337, 0, %r1296, %p392;
	add.s32 	%r1307, %r1297, %r1337;
	selp.f32 	%f442, %f438, %f441, %p392;
	mov.b32 	%r1313, 8;
	// begin inline asm
	shfl.sync.down.b32 %r1306, %r1307, %r1313, %r1279, %r1325;
	// end inline asm
	mov.b32 	%r1312, %f442;
	// begin inline asm
	shfl.sync.down.b32 %r1311, %r1312, %r1313, %r1279, %r1325;
	// end inline asm
	mov.b32 	%f443, %r1311;
	add.s32 	%r1338, %r982, 8;
	setp.gt.s32 	%p394, %r1338, %r1279;
	setp.eq.s32 	%p395, %r1307, 0;
	add.f32 	%f444, %f442, %f443;
	selp.f32 	%f445, %f444, %f442, %p395;
	selp.b32 	%r1339, 0, %r1306, %p394;
	add.s32 	%r1317, %r1307, %r1339;
	selp.f32 	%f446, %f442, %f445, %p394;
	mov.b32 	%r1323, 16;
	// begin inline asm
	shfl.sync.down.b32 %r1316, %r1317, %r1323, %r1279, %r1325;
	// end inline asm
	mov.b32 	%r1322, %f446;
	// begin inline asm
	shfl.sync.down.b32 %r1321, %r1322, %r1323, %r1279, %r1325;
	// end inline asm
	mov.b32 	%f447, %r1321;
	add.s32 	%r1340, %r982, 16;
	setp.gt.s32 	%p396, %r1340, %r1279;
	setp.eq.s32 	%p397, %r1317, 0;
	add.f32 	%f448, %f446, %f447;
	selp.f32 	%f449, %f448, %f446, %p397;
	selp.b32 	%r1341, 0, %r1316, %p396;
	selp.f32 	%f450, %f446, %f449, %p396;
	add.s32 	%r1342, %r1341, %r1559;
	add.s32 	%r89, %r1342, %r1317;
	setp.eq.s32 	%p398, %r1559, 0;
	add.f32 	%f451, %f542, %f450;
	selp.f32 	%f542, %f451, %f542, %p398;
	add.s32 	%r1560, %r1560, -32;
	mov.u32 	%r1559, %r89;
	bra.uni 	$L__BB1_68;
$L__BB1_72:
	@%p328 bra 	$L__BB1_74;
	add.s32 	%r1192, %r1559, %r82;
	setp.eq.s32 	%p348, %r82, 0;
	add.f32 	%f404, %f33, %f542;
	selp.f32 	%f405, %f404, %f33, %p348;
	add.s64 	%rd235, %rd18, 512;
	mov.b32 	%r1193, %f405;
	mov.b64 	%rd236, {%r1192, %r1193};
	mov.b64 	%rd237, 101;
	// begin inline asm
	st.relaxed.gpu.v2.u64 [%rd235], {%rd236, %rd237};
	// end inline asm
	st.shared.u32 	[_ZN6thrust24THRUST_300001_SM_1000_NS8cuda_cub4core6detail5shmemE+100], %r1559;
	mov.b32 	%r1194, %f542;
	st.shared.v2.u32 	[_ZN6thrust24THRUST_300001_SM_1000_NS8cuda_cub4core6detail5shmemE+104], {%r1194, %r1192};
	st.shared.f32 	[_ZN6thrust24THRUST_300001_SM_1000_NS8cuda_cub4core6detail5shmemE+112], %f405;
$L__BB1_74:
	setp.ne.s32 	%p349, %r982, 0;
	@%p349 bra 	$L__BB1_76;
	mov.b32 	%r1195, %f542;
	st.shared.v2.u32 	[_ZN6thrust24THRUST_300001_SM_1000_NS8cuda_cub4core6detail5shmemE+72], {%r1559, %r1195};
	mov.u32 	%r1561, %r1559;
	mov.f32 	%f543, %f542;
$L__BB1_76:
	setp.eq.s32 	%p350, %r1569, 0;
	bar.sync 	0;
	@%p350 bra 	$L__BB1_78;
	ld.shared.v2.u32 	{%r1196, %r1197}, [_ZN6thrust24THRUST_300001_SM_1000_NS8cuda_cub4core6detail5shmemE+72];
	mov.b32 	%f406, %r1197;
	add.s32 	%r92, %r1196, %r1561;
	setp.eq.s32 	%p351, %r1561, 0;
	add.f32 	%f407, %f543, %f406;
	selp.f32 	%f543, %f407, %f543, %p351;
	mov.u32 	%r1561, %r92;
$L__BB1_78:
	setp.ne.s32 	%p352, %r71, %r72;
	setp.ne.s32 	%p353, %r70, %r71;
	setp.ne.s32 	%p354, %r69, %r70;
	setp.ne.s32 	%p355, %r68, %r69;
	setp.ne.s32 	%p356, %r67, %r68;
	setp.ne.s32 	%p357, %r66, %r67;
	setp.ne.s32 	%p358, %r65, %r66;
	setp.ne.s32 	%p359, %r1558, %r65;
	selp.u32 	%r1198, 1, 0, %p359;
	add.s32 	%r94, %r1561, %r1198;
	add.f32 	%f408, %f543, %f21;
	selp.f32 	%f41, %f21, %f408, %p359;
	selp.u32 	%r1199, 1, 0, %p358;
	add.s32 	%r1200, %r1199, %r1198;
	add.s32 	%r95, %r1200, %r1561;
	add.f32 	%f409, %f41, %f22;
	selp.f32 	%f42, %f22, %f409, %p358;
	selp.u32 	%r1201, 1, 0, %p357;
	add.s32 	%r96, %r95, %r1201;
	add.f32 	%f410, %f42, %f23;
	selp.f32 	%f43, %f23, %f410, %p357;
	selp.u32 	%r1202, 1, 0, %p356;
	add.s32 	%r97, %r96, %r1202;
	add.f32 	%f411, %f43, %f24;
	selp.f32 	%f44, %f24, %f411, %p356;
	selp.u32 	%r1203, 1, 0, %p355;
	add.s32 	%r98, %r97, %r1203;
	add.f32 	%f412, %f44, %f25;
	selp.f32 	%f45, %f25, %f412, %p355;
	selp.u32 	%r1204, 1, 0, %p354;
	add.s32 	%r99, %r98, %r1204;
	add.f32 	%f413, %f45, %f26;
	selp.f32 	%f46, %f26, %f413, %p354;
	selp.u32 	%r1205, 1, 0, %p353;
	add.s32 	%r100, %r99, %r1205;
	add.f32 	%f414, %f46, %f27;
	selp.f32 	%f47, %f27, %f414, %p353;
	selp.u32 	%r1206, 1, 0, %p352;
	add.s32 	%r101, %r100, %r1206;
	add.f32 	%f415, %f47, %f28;
	selp.f32 	%f48, %f28, %f415, %p352;
	ld.shared.u32 	%r102, [_ZN6thrust24THRUST_300001_SM_1000_NS8cuda_cub4core6detail5shmemE+116];
	ld.shared.u32 	%r103, [_ZN6thrust24THRUST_300001_SM_1000_NS8cuda_cub4core6detail5shmemE+100];
	setp.lt.s32 	%p360, %r102, 257;
	@%p360 bra 	$L__BB1_104;
	setp.eq.s32 	%p370, %r1558, %r65;
	bar.sync 	0;
	@%p370 bra 	$L__BB1_81;
	sub.s32 	%r1207, %r1561, %r103;
	shl.b32 	%r1208, %r1207, 3;
	mov.u32 	%r1209, _ZN6thrust24THRUST_300001_SM_1000_NS8cuda_cub4core6detail5shmemE;
	add.s32 	%r1210, %r1209, %r1208;
	mov.b32 	%r1211, %f543;
	st.shared.v2.u32 	[%r1210], {%r1558, %r1211};
$L__BB1_81:
	setp.eq.s32 	%p371, %r65, %r66;
	@%p371 bra 	$L__BB1_83;
	sub.s32 	%r1212, %r94, %r103;
	shl.b32 	%r1213, %r1212, 3;
	mov.u32 	%r1214, _ZN6thrust24THRUST_300001_SM_1000_NS8cuda_cub4core6detail5shmemE;
	add.s32 	%r1215, %r1214, %r1213;
	mov.b32 	%r1216, %f41;
	st.shared.v2.u32 	[%r1215], {%r65, %r1216};
$L__BB1_83:
	setp.eq.s32 	%p372, %r66, %r67;
	@%p372 bra 	$L__BB1_85;
	sub.s32 	%r1217, %r95, %r103;
	shl.b32 	%r1218, %r1217, 3;
	mov.u32 	%r1219, _ZN6thrust24THRUST_300001_SM_1000_NS8cuda_cub4core6detail5shmemE;
	add.s32 	%r1220, %r1219, %r1218;
	mov.b32 	%r1221, %f42;
	st.shared.v2.u32 	[%r1220], {%r66, %r1221};
$L__BB1_85:
	setp.eq.s32 	%p373, %r67, %r68;
	@%p373 bra 	$L__BB1_87;
	sub.s32 	%r1222, %r96, %r103;
	shl.b32 	%r1223, %r1222, 3;
	mov.u32 	%r1224, _ZN6thrust24THRUST_300001_SM_1000_NS8cuda_cub4core6detail5shmemE;
	add.s32 	%r1225, %r1224, %r1223;
	mov.b32 	%r1226, %f43;
	st.shared.v2.u32 	[%r1225], {%r67, %r1226};
$L__BB1_87:
	setp.eq.s32 	%p374, %r68, %r69;
	@%p374 bra 	$L__BB1_89;
	sub.s32 	%r1227, %r97, %r103;
	shl.b32 	%r1228, %r1227, 3;
	mov.u32 	%r1229, _ZN6thrust24THRUST_300001_SM_1000_NS8cuda_cub4core6detail5shmemE;
	add.s32 	%r1230, %r1229, %r1228;
	mov.b32 	%r1231, %f44;
	st.shared.v2.u32 	[%r1230], {%r68, %r1231};
$L__BB1_89:
	setp.eq.s32 	%p375, %r69, %r70;
	@%p375 bra 	$L__BB1_91;
	sub.s32 	%r1232, %r98, %r103;
	shl.b32 	%r1233, %r1232, 3;
	mov.u32 	%r1234, _ZN6thrust24THRUST_300001_SM_1000_NS8cuda_cub4core6detail5shmemE;
	add.s32 	%r1235, %r1234, %r1233;
	mov.b32 	%r1236, %f45;
	st.shared.v2.u32 	[%r1235], {%r69, %r1236};
$L__BB1_91:
	setp.eq.s32 	%p376, %r70, %r71;
	@%p376 bra 	$L__BB1_93;
	sub.s32 	%r1237, %r99, %r103;
	shl.b32 	%r1238, %r1237, 3;
	mov.u32 	%r1239, _ZN6thrust24THRUST_300001_SM_1000_NS8cuda_cub4core6detail5shmemE;
	add.s32 	%r1240, %r1239, %r1238;
	mov.b32 	%r1241, %f46;
	st.shared.v2.u32 	[%r1240], {%r70, %r1241};
$L__BB1_93:
	setp.eq.s32 	%p377, %r71, %r72;
	@%p377 bra 	$L__BB1_95;
	sub.s32 	%r1242, %r100, %r103;
	shl.b32 	%r1243, %r1242, 3;
	mov.u32 	%r1244, _ZN6thrust24THRUST_300001_SM_1000_NS8cuda_cub4core6detail5shmemE;
	add.s32 	%r1245, %r1244, %r1243;
	mov.b32 	%r1246, %f47;
	st.shared.v2.u32 	[%r1245], {%r71, %r1246};
$L__BB1_95:
	setp.eq.s32 	%p378, %r72, %r73;
	@%p378 bra 	$L__BB1_97;
	sub.s32 	%r1247, %r101, %r103;
	shl.b32 	%r1248, %r1247, 3;
	mov.u32 	%r1249, _ZN6thrust24THRUST_300001_SM_1000_NS8cuda_cub4core6detail5shmemE;
	add.s32 	%r1250, %r1249, %r1248;
	mov.b32 	%r1251, %f48;
	st.shared.v2.u32 	[%r1250], {%r72, %r1251};
$L__BB1_97:
	bar.sync 	0;
	setp.ge.s32 	%p379, %r1569, %r102;
	@%p379 bra 	$L__BB1_322;
	not.b32 	%r1252, %r1569;
	add.s32 	%r104, %r102, %r1252;
	and.b32  	%r1253, %r104, 768;
	setp.eq.s32 	%p380, %r1253, 768;
	@%p380 bra 	$L__BB1_101;
	shr.u32 	%r1254, %r104, 8;
	add.s32 	%r1255, %r1254, 1;
	and.b32  	%r1256, %r1255, 3;
	shl.b32 	%r1257, %r1569, 3;
	mov.u32 	%r1258, _ZN6thrust24THRUST_300001_SM_1000_NS8cuda_cub4core6detail5shmemE;
	add.s32 	%r1565, %r1258, %r1257;
	add.s32 	%r1564, %r1569, %r103;
	neg.s32 	%r1563, %r1256;
	shl.b32 	%r1259, %r1255, 8;
	and.b32  	%r1260, %r1259, 768;
	add.s32 	%r1569, %r1569, %r1260;
$L__BB1_100:
	.pragma "nounroll";
	mul.wide.s32 	%rd265, %r1564, 4;
	add.s64 	%rd266, %rd5, %rd265;
	add.s64 	%rd267, %rd4, %rd265;
	ld.shared.v2.u32 	{%r1261, %r1262}, [%r1565];
	cvt.rn.f32.s32 	%f425, %r1261;
	st.global.f32 	[%rd267], %f425;
	st.global.u32 	[%rd266], %r1262;
	add.s32 	%r1565, %r1565, 2048;
	add.s32 	%r1564, %r1564, 256;
	add.s32 	%r1563, %r1563, 1;
	setp.ne.s32 	%p381, %r1563, 0;
	@%p381 bra 	$L__BB1_100;
$L__BB1_101:
	setp.lt.u32 	%p382, %r104, 768;
	@%p382 bra 	$L__BB1_322;
	add.s64 	%rd26, %rd4, 2048;
	add.s32 	%r1568, %r1569, %r103;
	add.s64 	%rd27, %rd5, 2048;
	shl.b32 	%r1263, %r1569, 3;
	mov.u32 	%r1264, _ZN6thrust24THRUST_300001_SM_1000_NS8cuda_cub4core6detail5shmemE;
	add.s32 	%r1265, %r1263, %r1264;
	add.s32 	%r1567, %r1265, 4096;
$L__BB1_103:
	mul.wide.s32 	%rd268, %r1568, 4;
	add.s64 	%rd269, %rd26, %rd268;
	add.s64 	%rd270, %rd27, %rd268;
	ld.shared.v2.u32 	{%r1266, %r1267}, [%r1567+-4096];
	cvt.rn.f32.s32 	%f426, %r1266;
	st.global.f32 	[%rd269+-2048], %f426;
	st.global.u32 	[%rd270+-2048], %r1267;
	ld.shared.v2.u32 	{%r1268, %r1269}, [%r1567+-2048];
	cvt.rn.f32.s32 	%f427, %r1268;
	st.global.f32 	[%rd269+-1024], %f427;
	st.global.u32 	[%rd270+-1024], %r1269;
	ld.shared.v2.u32 	{%r1270, %r1271}, [%r1567];
	cvt.rn.f32.s32 	%f428, %r1270;
	st.global.f32 	[%rd269], %f428;
	st.global.u32 	[%rd270], %r1271;
	ld.shared.v2.u32 	{%r1272, %r1273}, [%r1567+2048];
	cvt.rn.f32.s32 	%f429, %r1272;
	st.global.f32 	[%rd269+1024], %f429;
	st.global.u32 	[%rd270+1024], %r1273;
	add.s32 	%r1569, %r1569, 1024;
	add.s32 	%r1568, %r1568, 1024;
	add.s32 	%r1567, %r1567, 8192;
	setp.lt.s32 	%p383, %r1569, %r102;
	@%p383 bra 	$L__BB1_103;
	bra.uni 	$L__BB1_322;
$L__BB1_104:
	setp.eq.s32 	%p361, %r1558, %r65;
	@%p361 bra 	$L__BB1_106;
	cvt.rn.f32.s32 	%f416, %r1558;
	mul.wide.s32 	%rd238, %r1561, 4;
	add.s64 	%rd239, %rd4, %rd238;
	st.global.f32 	[%rd239], %f416;
	add.s64 	%rd240, %rd5, %rd238;
	st.global.f32 	[%rd240], %f543;
$L__BB1_106:
	setp.eq.s32 	%p362, %r65, %r66;
	@%p362 bra 	$L__BB1_108;
	cvt.rn.f32.s32 	%f417, %r65;
	mul.wide.s32 	%rd241, %r94, 4;
	add.s64 	%rd242, %rd4, %rd241;
	st.global.f32 	[%rd242], %f417;
	add.s64 	%rd243, %rd5, %rd241;
	st.global.f32 	[%rd243], %f41;
$L__BB1_108:
	setp.eq.s32 	%p363, %r66, %r67;
	@%p363 bra 	$L__BB1_110;
	cvt.rn.f32.s32 	%f418, %r66;
	mul.wide.s32 	%rd244, %r95, 4;
	add.s64 	%rd245, %rd4, %rd244;
	st.global.f32 	[%rd245], %f418;
	add.s64 	%rd246, %rd5, %rd244;
	st.global.f32 	[%rd246], %f42;
$L__BB1_110:
	setp.eq.s32 	%p364, %r67, %r68;
	@%p364 bra 	$L__BB1_112;
	cvt.rn.f32.s32 	%f419, %r67;
	mul.wide.s32 	%rd247, %r96, 4;
	add.s64 	%rd248, %rd4, %rd247;
	st.global.f32 	[%rd248], %f419;
	add.s64 	%rd249, %rd5, %rd247;
	st.global.f32 	[%rd249], %f43;
$L__BB1_112:
	setp.eq.s32 	%p365, %r68, %r69;
	@%p365 bra 	$L__BB1_114;
	cvt.rn.f32.s32 	%f420, %r68;
	mul.wide.s32 	%rd250, %r97, 4;
	add.s64 	%rd251, %rd4, %rd250;
	st.global.f32 	[%rd251], %f420;
	add.s64 	%rd252, %rd5, %rd250;
	st.global.f32 	[%rd252], %f44;
$L__BB1_114:
	setp.eq.s32 	%p366, %r69, %r70;
	@%p366 bra 	$L__BB1_116;
	cvt.rn.f32.s32 	%f421, %r69;
	mul.wide.s32 	%rd253, %r98, 4;
	add.s64 	%rd254, %rd4, %rd253;
	st.global.f32 	[%rd254], %f421;
	add.s64 	%rd255, %rd5, %rd253;
	st.global.f32 	[%rd255], %f45;
$L__BB1_116:
	setp.eq.s32 	%p367, %r70, %r71;
	@%p367 bra 	$L__BB1_118;
	cvt.rn.f32.s32 	%f422, %r70;
	mul.wide.s32 	%rd256, %r99, 4;
	add.s64 	%rd257, %rd4, %rd256;
	st.global.f32 	[%rd257], %f422;
	add.s64 	%rd258, %rd5, %rd256;
	st.global.f32 	[%rd258], %f46;
$L__BB1_118:
	setp.eq.s32 	%p368, %r71, %r72;
	@%p368 bra 	$L__BB1_120;
	cvt.rn.f32.s32 	%f423, %r71;
	mul.wide.s32 	%rd259, %r100, 4;
	add.s64 	%rd260, %rd4, %rd259;
	st.global.f32 	[%rd260], %f423;
	add.s64 	%rd261, %rd5, %rd259;
	st.global.f32 	[%rd261], %f47;
$L__BB1_120:
	setp.eq.s32 	%p369, %r72, %r73;
	@%p369 bra 	$L__BB1_322;
	cvt.rn.f32.s32 	%f424, %r72;
	mul.wide.s32 	%rd262, %r101, 4;
	add.s64 	%rd263, %rd4, %rd262;
	st.global.f32 	[%rd263], %f424;
	add.s64 	%rd264, %rd5, %rd262;
	st.global.f32 	[%rd264], %f48;
	bra.uni 	$L__BB1_322;
$L__BB1_122:
	setp.lt.s32 	%p13, %r3, 1;
	@%p13 bra 	$L__BB1_322;
	setp.ne.s32 	%p14, %r1, 0;
	@%p14 bra 	$L__BB1_212;
	mul.wide.u32 	%rd143, %r2, 4;
	add.s64 	%rd142, %rd2, %rd143;
	// begin inline asm
	ld.global.nc.u32 %r1578, [%rd142];
	// end inline asm
	mov.u32 	%r125, %tid.x;
	and.b32  	%r741, %r125, 31;
	and.b32  	%r742, %r125, 992;
	mul.lo.s32 	%r743, %r742, 9;
	or.b32  	%r126, %r743, %r741;
	setp.ge.u32 	%p175, %r126, %r3;
	mov.u32 	%r1570, %r1578;
	@%p175 bra 	$L__BB1_126;
	mul.wide.u32 	%rd145, %r126, 4;
	add.s64 	%rd144, %rd142, %rd145;
	// begin inline asm
	ld.global.nc.u32 %r1570, [%rd144];
	// end inline asm
$L__BB1_126:
	add.s32 	%r129, %r126, 32;
	setp.ge.u32 	%p176, %r129, %r3;
	shl.b32 	%r130, %r126, 2;
	cvt.u64.u32 	%rd146, %r130;
	add.s64 	%rd29, %rd142, %rd146;
	mov.u32 	%r1571, %r1578;
	@%p176 bra 	$L__BB1_128;
	add.s64 	%rd147, %rd29, 128;
	// begin inline asm
	ld.global.nc.u32 %r1571, [%rd147];
	// end inline asm
$L__BB1_128:
	add.s32 	%r133, %r126, 64;
	setp.ge.u32 	%p177, %r133, %r3;
	mov.u32 	%r1572, %r1578;
	@%p177 bra 	$L__BB1_130;
	add.s64 	%rd148, %rd29, 256;
	// begin inline asm
	ld.global.nc.u32 %r1572, [%rd148];
	// end inline asm
$L__BB1_130:
	add.s32 	%r136, %r126, 96;
	setp.ge.u32 	%p178, %r136, %r3;
	mov.u32 	%r1573, %r1578;
	@%p178 bra 	$L__BB1_132;
	add.s64 	%rd149, %rd29, 384;
	// begin inline asm
	ld.global.nc.u32 %r1573, [%rd149];
	// end inline asm
$L__BB1_132:
	add.s32 	%r139, %r126, 128;
	setp.ge.u32 	%p179, %r139, %r3;
	mov.u32 	%r1574, %r1578;
	@%p179 bra 	$L__BB1_134;
	add.s64 	%rd150, %rd29, 512;
	// begin inline asm
	ld.global.nc.u32 %r1574, [%rd150];
	// end inline asm
$L__BB1_134:
	add.s32 	%r142, %r126, 160;
	setp.ge.u32 	%p180, %r142, %r3;
	mov.u32 	%r1575, %r1578;
	@%p180 bra 	$L__BB1_136;
	add.s64 	%rd151, %rd29, 640;
	// begin inline asm
	ld.global.nc.u32 %r1575, [%rd151];
	// end inline asm
$L__BB1_136:
	add.s32 	%r145, %r126, 192;
	setp.ge.u32 	%p181, %r145, %r3;
	mov.u32 	%r1576, %r1578;
	@%p181 bra 	$L__BB1_138;
	add.s64 	%rd152, %rd29, 768;
	// begin inline asm
	ld.global.nc.u32 %r1576, [%rd152];
	// end inline asm
$L__BB1_138:
	add.s32 	%r148, %r126, 224;
	setp.ge.u32 	%p182, %r148, %r3;
	mov.u32 	%r1577, %r1578;
	@%p182 bra 	$L__BB1_140;
	add.s64 	%rd153, %rd29, 896;
	// begin inline asm
	ld.global.nc.u32 %r1577, [%rd153];
	// end inline asm
$L__BB1_140:
	add.s32 	%r151, %r126, 256;
	setp.ge.u32 	%p183, %r151, %r3;
	@%p183 bra 	$L__BB1_142;
	add.s64 	%rd154, %rd29, 1024;
	// begin inline asm
	ld.global.nc.u32 %r1578, [%rd154];
	// end inline asm
$L__BB1_142:
	setp.ge.u32 	%p184, %r126, %r3;
	// begin inline asm
	mov.u32 %r753, %laneid;
	// end inline asm
	shr.u32 	%r155, %r125, 5;
	mad.lo.s32 	%r755, %r155, 288, %r753;
	shl.b32 	%r756, %r755, 2;
	mov.u32 	%r757, _ZN6thrust24THRUST_300001_SM_1000_NS8cuda_cub4core6detail5shmemE;
	add.s32 	%r156, %r757, %r756;
	st.shared.u32 	[%r156], %r1570;
	st.shared.u32 	[%r156+128], %r1571;
	st.shared.u32 	[%r156+256], %r1572;
	st.shared.u32 	[%r156+384], %r1573;
	st.shared.u32 	[%r156+512], %r1574;
	st.shared.u32 	[%r156+640], %r1575;
	st.shared.u32 	[%r156+768], %r1576;
	st.shared.u32 	[%r156+896], %r1577;
	st.shared.u32 	[%r156+1024], %r1578;
	bar.warp.sync 	-1;
	shl.b32 	%r758, %r753, 5;
	add.s32 	%r157, %r156, %r758;
	ld.shared.u32 	%r158, [%r157];
	ld.shared.u32 	%r159, [%r157+4];
	ld.shared.u32 	%r160, [%r157+8];
	ld.shared.u32 	%r161, [%r157+12];
	ld.shared.u32 	%r162, [%r157+16];
	ld.shared.u32 	%r163, [%r157+20];
	ld.shared.u32 	%r164, [%r157+24];
	ld.shared.u32 	%r165, [%r157+28];
	ld.shared.u32 	%r166, [%r157+32];
	bar.sync 	0;
	add.s64 	%rd155, %rd3, %rd143;
	// begin inline asm
	ld.global.nc.u32 %r1587, [%rd155];
	// end inline asm
	mov.u32 	%r1579, %r1587;
	@%p184 bra 	$L__BB1_144;
	mul.wide.u32 	%rd158, %r126, 4;
	add.s64 	%rd157, %rd155, %rd158;
	// begin inline asm
	ld.global.nc.u32 %r1579, [%rd157];
	// end inline asm
$L__BB1_144:
	setp.ge.u32 	%p185, %r129, %r3;
	add.s64 	%rd31, %rd155, %rd146;
	mov.u32 	%r1580, %r1587;
	@%p185 bra 	$L__BB1_146;
	add.s64 	%rd160, %rd31, 128;
	// begin inline asm
	ld.global.nc.u32 %r1580, [%rd160];
	// end inline asm
$L__BB1_146:
	setp.ge.u32 	%p186, %r133, %r3;
	mov.u32 	%r1581, %r1587;
	@%p186 bra 	$L__BB1_148;
	add.s64 	%rd161, %rd31, 256;
	// begin inline asm
	ld.global.nc.u32 %r1581, [%rd161];
	// end inline asm
$L__BB1_148:
	setp.ge.u32 	%p187, %r136, %r3;
	mov.u32 	%r1582, %r1587;
	@%p187 bra 	$L__BB1_150;
	add.s64 	%rd162, %rd31, 384;
	// begin inline asm
	ld.global.nc.u32 %r1582, [%rd162];
	// end inline asm
$L__BB1_150:
	setp.ge.u32 	%p188, %r139, %r3;
	mov.u32 	%r1583, %r1587;
	@%p188 bra 	$L__BB1_152;
	add.s64 	%rd163, %rd31, 512;
	// begin inline asm
	ld.global.nc.u32 %r1583, [%rd163];
	// end inline asm
$L__BB1_152:
	setp.ge.u32 	%p189, %r142, %r3;
	mov.u32 	%r1584, %r1587;
	@%p189 bra 	$L__BB1_154;
	add.s64 	%rd164, %rd31, 640;
	// begin inline asm
	ld.global.nc.u32 %r1584, [%rd164];
	// end inline asm
$L__BB1_154:
	setp.ge.u32 	%p190, %r145, %r3;
	mov.u32 	%r1585, %r1587;
	@%p190 bra 	$L__BB1_156;
	add.s64 	%rd165, %rd31, 768;
	// begin inline asm
	ld.global.nc.u32 %r1585, [%rd165];
	// end inline asm
$L__BB1_156:
	setp.ge.u32 	%p191, %r148, %r3;
	mov.u32 	%r1586, %r1587;
	@%p191 bra 	$L__BB1_158;
	add.s64 	%rd166, %rd31, 896;
	// begin inline asm
	ld.global.nc.u32 %r1586, [%rd166];
	// end inline asm
$L__BB1_158:
	setp.ge.u32 	%p192, %r151, %r3;
	@%p192 bra 	$L__BB1_160;
	add.s64 	%rd167, %rd31, 1024;
	// begin inline asm
	ld.global.nc.u32 %r1587, [%rd167];
	// end inline asm
$L__BB1_160:
	st.shared.u32 	[%r156], %r1579;
	st.shared.u32 	[%r156+128], %r1580;
	st.shared.u32 	[%r156+256], %r1581;
	st.shared.u32 	[%r156+384], %r1582;
	st.shared.u32 	[%r156+512], %r1583;
	st.shared.u32 	[%r156+640], %r1584;
	st.shared.u32 	[%r156+768], %r1585;
	st.shared.u32 	[%r156+896], %r1586;
	st.shared.u32 	[%r156+1024], %r1587;
	bar.warp.sync 	-1;
	ld.shared.f32 	%f49, [%r157];
	ld.shared.f32 	%f50, [%r157+4];
	ld.shared.f32 	%f51, [%r157+8];
	ld.shared.f32 	%f52, [%r157+12];
	ld.shared.f32 	%f53, [%r157+16];
	ld.shared.f32 	%f54, [%r157+20];
	ld.shared.f32 	%f55, [%r157+24];
	ld.shared.f32 	%f56, [%r157+28];
	ld.shared.f32 	%f57, [%r157+32];
	bar.sync 	0;
	shl.b32 	%r770, %r125, 2;
	add.s32 	%r772, %r757, %r770;
	add.s32 	%r186, %r772, 1148;
	st.shared.u32 	[%r772+1148], %r166;
	bar.sync 	0;
	setp.eq.s32 	%p193, %r125, 0;
	mov.b32 	%r1589, 1;
	@%p193 bra 	$L__BB1_162;
	ld.shared.u32 	%r1588, [%r186+-4];
	setp.ne.s32 	%p194, %r1588, %r158;
	selp.u32 	%r1589, 1, 0, %p194;
$L__BB1_162:
	setp.eq.s32 	%p195, %r125, 0;
	setp.ne.s32 	%p196, %r158, %r159;
	setp.ne.s32 	%p197, %r159, %r160;
	setp.ne.s32 	%p198, %r160, %r161;
	setp.ne.s32 	%p199, %r161, %r162;
	setp.ne.s32 	%p200, %r162, %r163;
	setp.ne.s32 	%p201, %r163, %r164;
	setp.ne.s32 	%p202, %r164, %r165;
	setp.ne.s32 	%p203, %r165, %r166;
	mul.lo.s32 	%r833, %r125, 9;
	setp.eq.s32 	%p204, %r833, %r3;
	selp.u32 	%r834, 1, 0, %p204;
	selp.b32 	%r835, %r834, %r1589, %p204;
	selp.b32 	%r191, %r834, %r835, %p195;
	add.s32 	%r836, %r833, 1;
	setp.eq.s32 	%p205, %r836, %r3;
	or.pred  	%p1, %p205, %p196;
	selp.u32 	%r837, 1, 0, %p1;
	add.s32 	%r838, %r833, 2;
	setp.eq.s32 	%p206, %r838, %r3;
	or.pred  	%p2, %p206, %p197;
	selp.u32 	%r839, 1, 0, %p2;
	add.s32 	%r840, %r833, 3;
	setp.eq.s32 	%p207, %r840, %r3;
	or.pred  	%p3, %p207, %p198;
	selp.u32 	%r841, 1, 0, %p3;
	add.s32 	%r842, %r833, 4;
	setp.eq.s32 	%p208, %r842, %r3;
	or.pred  	%p4, %p208, %p199;
	selp.u32 	%r843, 1, 0, %p4;
	add.s32 	%r844, %r833, 5;
	setp.eq.s32 	%p209, %r844, %r3;
	or.pred  	%p5, %p209, %p200;
	selp.u32 	%r845, 1, 0, %p5;
	add.s32 	%r846, %r833, 6;
	setp.eq.s32 	%p210, %r846, %r3;
	or.pred  	%p211, %p210, %p201;
	selp.u32 	%r847, 1, 0, %p211;
	add.s32 	%r848, %r833, 7;
	setp.eq.s32 	%p212, %r848, %r3;
	or.pred  	%p213, %p212, %p202;
	selp.u32 	%r849, 1, 0, %p213;
	add.s32 	%r850, %r833, 8;
	setp.eq.s32 	%p214, %r850, %r3;
	or.pred  	%p215, %p214, %p203;
	selp.u32 	%r851, 1, 0, %p215;
	add.s32 	%r852, %r191, %r837;
	add.f32 	%f230, %f49, %f50;
	selp.f32 	%f231, %f50, %f230, %p1;
	add.s32 	%r853, %r852, %r839;
	add.f32 	%f232, %f231, %f51;
	selp.f32 	%f233, %f51, %f232, %p2;
	add.s32 	%r854, %r853, %r841;
	add.f32 	%f234, %f233, %f52;
	selp.f32 	%f235, %f52, %f234, %p3;
	add.s32 	%r855, %r854, %r843;
	add.f32 	%f236, %f235, %f53;
	selp.f32 	%f237, %f53, %f236, %p4;
	add.s32 	%r856, %r855, %r845;
	add.f32 	%f238, %f237, %f54;
	selp.f32 	%f239, %f54, %f238, %p5;
	add.s32 	%r857, %r856, %r847;
	add.f32 	%f240, %f239, %f55;
	selp.f32 	%f241, %f55, %f240, %p211;
	add.s32 	%r858, %r857, %r849;
	add.f32 	%f242, %f241, %f56;
	selp.f32 	%f243, %f56, %f242, %p213;
	add.s32 	%r774, %r858, %r851;
	add.f32 	%f244, %f243, %f57;
	selp.f32 	%f245, %f57, %f244, %p215;
	mov.b32 	%r830, 1;
	mov.b32 	%r831, 0;
	mov.b32 	%r832, -1;
	// begin inline asm
	shfl.sync.up.b32 %r773, %r774, %r830, %r831, %r832;
	// end inline asm
	mov.b32 	%r779, %f245;
	// begin inline asm
	shfl.sync.up.b32 %r778, %r779, %r830, %r831, %r832;
	// end inline asm
	mov.b32 	%f246, %r778;
	setp.eq.s32 	%p216, %r774, 0;
	add.f32 	%f247, %f245, %f246;
	selp.f32 	%f248, %f247, %f245, %p216;
	setp.lt.s32 	%p217, %r753, 1;
	selp.b32 	%r859, 0, %r773, %p217;
	add.s32 	%r784, %r859, %r774;
	selp.f32 	%f249, %f245, %f248, %p217;
	mov.b32 	%r790, 2;
	// begin inline asm
	shfl.sync.up.b32 %r783, %r784, %r790, %r831, %r832;
	// end inline asm
	mov.b32 	%r789, %f249;
	// begin inline asm
	shfl.sync.up.b32 %r788, %r789, %r790, %r831, %r832;
	// end inline asm
	mov.b32 	%f250, %r788;
	setp.eq.s32 	%p218, %r784, 0;
	add.f32 	%f251, %f249, %f250;
	selp.f32 	%f252, %f251, %f249, %p218;
	setp.lt.s32 	%p219, %r753, 2;
	selp.b32 	%r860, 0, %r783, %p219;
	add.s32 	%r794, %r860, %r784;
	selp.f32 	%f253, %f249, %f252, %p219;
	mov.b32 	%r800, 4;
	// begin inline asm
	shfl.sync.up.b32 %r793, %r794, %r800, %r831, %r832;
	// end inline asm
	mov.b32 	%r799, %f253;
	// begin inline asm
	shfl.sync.up.b32 %r798, %r799, %r800, %r831, %r832;
	// end inline asm
	mov.b32 	%f254, %r798;
	setp.eq.s32 	%p220, %r794, 0;
	add.f32 	%f255, %f253, %f254;
	selp.f32 	%f256, %f255, %f253, %p220;
	setp.lt.s32 	%p221, %r753, 4;
	selp.b32 	%r861, 0, %r793, %p221;
	add.s32 	%r804, %r861, %r794;
	selp.f32 	%f257, %f253, %f256, %p221;
	mov.b32 	%r810, 8;
	// begin inline asm
	shfl.sync.up.b32 %r803, %r804, %r810, %r831, %r832;
	// end inline asm
	mov.b32 	%r809, %f257;
	// begin inline asm
	shfl.sync.up.b32 %r808, %r809, %r810, %r831, %r832;
	// end inline asm
	mov.b32 	%f258, %r808;
	setp.eq.s32 	%p222, %r804, 0;
	add.f32 	%f259, %f257, %f258;
	selp.f32 	%f260, %f259, %f257, %p222;
	setp.lt.s32 	%p223, %r753, 8;
	selp.b32 	%r862, 0, %r803, %p223;
	add.s32 	%r814, %r862, %r804;
	selp.f32 	%f261, %f257, %f260, %p223;
	mov.b32 	%r820, 16;
	// begin inline asm
	shfl.sync.up.b32 %r813, %r814, %r820, %r831, %r832;
	// end inline asm
	mov.b32 	%r819, %f261;
	// begin inline asm
	shfl.sync.up.b32 %r818, %r819, %r820, %r831, %r832;
	// end inline asm
	mov.b32 	%f262, %r818;
	setp.eq.s32 	%p224, %r814, 0;
	add.f32 	%f263, %f261, %f262;
	selp.f32 	%f58, %f263, %f261, %p224;
	setp.lt.s32 	%p225, %r753, 16;
	selp.b32 	%r863, 0, %r813, %p225;
	add.s32 	%r824, %r863, %r814;
	selp.f32 	%f264, %f261, %f58, %p225;
	// begin inline asm
	shfl.sync.up.b32 %r823, %r824, %r830, %r831, %r832;
	// end inline asm
	mov.b32 	%r829, %f264;
	// begin inline asm
	shfl.sync.up.b32 %r828, %r829, %r830, %r831, %r832;
	// end inline asm
	setp.ne.s32 	%p226, %r753, 31;
	@%p226 bra 	$L__BB1_164;
	shl.b32 	%r864, %r155, 3;
	mov.u32 	%r865, _ZN6thrust24THRUST_300001_SM_1000_NS8cuda_cub4core6detail5shmemE;
	add.s32 	%r866, %r865, %r864;
	mov.b32 	%r867, %f58;
	st.shared.v2.u32 	[%r866], {%r824, %r867};
$L__BB1_164:
	mov.b32 	%f265, %r828;
	bar.sync 	0;
	ld.shared.v4.u32 	{%r195, %r868, %r196, %r869}, [_ZN6thrust24THRUST_300001_SM_1000_NS8cuda_cub4core6detail5shmemE];
	mov.b32 	%f266, %r869;
	mov.b32 	%f267, %r868;
	shr.u32 	%r870, %r125, 5;
	add.s32 	%r871, %r196, %r195;
	setp.eq.s32 	%p227, %r196, 0;
	add.f32 	%f268, %f267, %f266;
	selp.f32 	%f269, %f268, %f266, %p227;
	setp.eq.s32 	%p228, %r870, 2;
	selp.b32 	%r872, %r871, %r195, %p228;
	selp.f32 	%f270, %f269, %f267, %p228;
	ld.shared.v4.u32 	{%r197, %r873, %r198, %r874}, [_ZN6thrust24THRUST_300001_SM_1000_NS8cuda_cub4core6detail5shmemE+16];
	mov.b32 	%f271, %r874;
	mov.b32 	%f272, %r873;
	add.s32 	%r875, %r197, %r871;
	setp.eq.s32 	%p229, %r197, 0;
	add.f32 	%f273, %f269, %f272;
	selp.f32 	%f274, %f273, %f272, %p229;
	setp.eq.s32 	%p230, %r870, 3;
	selp.b32 	%r876, %r875, %r872, %p230;
	selp.f32 	%f275, %f274, %f270, %p230;
	add.s32 	%r877, %r198, %r875;
	setp.eq.s32 	%p231, %r198, 0;
	add.f32 	%f276, %f274, %f271;
	selp.f32 	%f277, %f276, %f271, %p231;
	setp.eq.s32 	%p232, %r870, 4;
	selp.b32 	%r878, %r877, %r876, %p232;
	selp.f32 	%f278, %f277, %f275, %p232;
	ld.shared.v4.u32 	{%r199, %r879, %r200, %r880}, [_ZN6thrust24THRUST_300001_SM_1000_NS8cuda_cub4core6detail5shmemE+32];
	mov.b32 	%f279, %r880;
	mov.b32 	%f280, %r879;
	add.s32 	%r881, %r199, %r877;
	setp.eq.s32 	%p233, %r199, 0;
	add.f32 	%f281, %f277, %f280;
	selp.f32 	%f282, %f281, %f280, %p233;
	setp.eq.s32 	%p234, %r870, 5;
	selp.b32 	%r882, %r881, %r878, %p234;
	selp.f32 	%f283, %f282, %f278, %p234;
	add.s32 	%r883, %r200, %r881;
	setp.eq.s32 	%p235, %r200, 0;
	add.f32 	%f284, %f282, %f279;
	selp.f32 	%f285, %f284, %f279, %p235;
	setp.eq.s32 	%p236, %r870, 6;
	selp.b32 	%r884, %r883, %r882, %p236;
	selp.f32 	%f286, %f285, %f283, %p236;
	ld.shared.v4.u32 	{%r201, %r885, %r202, %r886}, [_ZN6thrust24THRUST_300001_SM_1000_NS8cuda_cub4core6detail5shmemE+48];
	mov.b32 	%f287, %r886;
	mov.b32 	%f288, %r885;
	add.s32 	%r887, %r201, %r883;
	setp.eq.s32 	%p237, %r201, 0;
	add.f32 	%f289, %f285, %f288;
	selp.f32 	%f290, %f289, %f288, %p237;
	setp.eq.s32 	%p238, %r870, 7;
	selp.b32 	%r888, %r887, %r884, %p238;
	selp.f32 	%f291, %f290, %f286, %p238;
	add.s32 	%r1595, %r202, %r887;
	setp.eq.s32 	%p239, %r202, 0;
	add.f32 	%f292, %f290, %f287;
	selp.f32 	%f59, %f292, %f287, %p239;
	setp.eq.s32 	%p240, %r888, 0;
	add.f32 	%f293, %f291, 0f00000000;
	selp.f32 	%f294, %f293, %f291, %p240;
	setp.lt.u32 	%p241, %r125, 32;
	selp.b32 	%r889, 0, %r888, %p241;
	selp.f32 	%f295, 0f00000000, %f294, %p241;
	setp.eq.s32 	%p242, %r823, 0;
	add.f32 	%f296, %f295, %f265;
	selp.f32 	%f297, %f296, %f265, %p242;
	setp.eq.s32 	%p243, %r753, 0;
	selp.b32 	%r890, 0, %r823, %p243;
	add.s32 	%r204, %r889, %r890;
	selp.f32 	%f60, %f295, %f297, %p243;
	add.s32 	%r205, %r204, %r191;
	setp.eq.s32 	%p244, %r191, 0;
	add.f32 	%f298, %f49, %f60;
	selp.f32 	%f61, %f298, %f49, %p244;
	selp.u32 	%r891, 1, 0, %p1;
	add.s32 	%r892, %r191, %r891;
	add.s32 	%r206, %r892, %r204;
	add.f32 	%f299, %f61, %f50;
	selp.f32 	%f62, %f50, %f299, %p1;
	selp.u32 	%r893, 1, 0, %p2;
	add.s32 	%r207, %r206, %r893;
	add.f32 	%f300, %f62, %f51;
	selp.f32 	%f63, %f51, %f300, %p2;
	selp.u32 	%r894, 1, 0, %p3;
	add.s32 	%r208, %r207, %r894;
	add.f32 	%f301, %f63, %f52;
	selp.f32 	%f64, %f52, %f301, %p3;
	selp.u32 	%r895, 1, 0, %p4;
	add.s32 	%r209, %r208, %r895;
	add.f32 	%f302, %f64, %f53;
	selp.f32 	%f65, %f53, %f302, %p4;
	selp.u32 	%r896, 1, 0, %p5;
	add.s32 	%r210, %r209, %r896;
	add.f32 	%f303, %f65, %f54;
	selp.f32 	%f66, %f54, %f303, %p5;
	mul.lo.s32 	%r897, %r125, 9;
	add.s32 	%r898, %r897, 6;
	setp.eq.s32 	%p245, %r898, %r3;
	setp.ne.s32 	%p246, %r163, %r164;
	or.pred  	%p247, %p245, %p246;
	selp.u32 	%r899, 1, 0, %p247;
	add.s32 	%r211, %r210, %r899;
	add.f32 	%f304, %f66, %f55;
	selp.f32 	%f67, %f55, %f304, %p247;
	add.s32 	%r900, %r897, 7;
	setp.eq.s32 	%p248, %r900, %r3;
	setp.ne.s32 	%p249, %r164, %r165;
	or.pred  	%p250, %p248, %p249;
	selp.u32 	%r901, 1, 0, %p250;
	add.s32 	%r212, %r211, %r901;
	add.f32 	%f305, %f67, %f56;
	selp.f32 	%f68, %f56, %f305, %p250;
	setp.lt.s32 	%p251, %r1595, 257;
	@%p251 bra 	$L__BB1_190;
	bar.sync 	0;
	@%p244 bra 	$L__BB1_167;
	shl.b32 	%r905, %r204, 3;
	mov.u32 	%r906, _ZN6thrust24THRUST_300001_SM_1000_NS8cuda_cub4core6detail5shmemE;
	add.s32 	%r907, %r906, %r905;
	mov.b32 	%r908, %f60;
	st.shared.v2.u32 	[%r907], {%r1588, %r908};
$L__BB1_167:
	not.pred 	%p268, %p1;
	@%p268 bra 	$L__BB1_169;
	shl.b32 	%r909, %r205, 3;
	mov.u32 	%r910, _ZN6thrust24THRUST_300001_SM_1000_NS8cuda_cub4core6detail5shmemE;
	add.s32 	%r911, %r910, %r909;
	mov.b32 	%r912, %f61;
	st.shared.v2.u32 	[%r911], {%r158, %r912};
$L__BB1_169:
	not.pred 	%p269, %p2;
	@%p269 bra 	$L__BB1_171;
	shl.b32 	%r913, %r206, 3;
	mov.u32 	%r914, _ZN6thrust24THRUST_300001_SM_1000_NS8cuda_cub4core6detail5shmemE;
	add.s32 	%r915, %r914, %r913;
	mov.b32 	%r916, %f62;
	st.shared.v2.u32 	[%r915], {%r159, %r916};
$L__BB1_171:
	not.pred 	%p270, %p3;
	@%p270 bra 	$L__BB1_173;
	shl.b32 	%r917, %r207, 3;
	mov.u32 	%r918, _ZN6thrust24THRUST_300001_SM_1000_NS8cuda_cub4core6detail5shmemE;
	add.s32 	%r919, %r918, %r917;
	mov.b32 	%r920, %f63;
	st.shared.v2.u32 	[%r919], {%r160, %r920};
$L__BB1_173:
	not.pred 	%p271, %p4;
	@%p271 bra 	$L__BB1_175;
	shl.b32 	%r921, %r208, 3;
	mov.u32 	%r922, _ZN6thrust24THRUST_300001_SM_1000_NS8cuda_cub4core6detail5shmemE;
	add.s32 	%r923, %r922, %r921;
	mov.b32 	%r924, %f64;
	st.shared.v2.u32 	[%r923], {%r161, %r924};
$L__BB1_175:
	not.pred 	%p272, %p5;
	@%p272 bra 	$L__BB1_177;
	shl.b32 	%r925, %r209, 3;
	mov.u32 	%r926, _ZN6thrust24THRUST_300001_SM_1000_NS8cuda_cub4core6detail5shmemE;
	add.s32 	%r927, %r926, %r925;
	mov.b32 	%r928, %f65;
	st.shared.v2.u32 	[%r927], {%r162, %r928};
$L__BB1_177:
	mad.lo.s32 	%r929, %r125, 9, 6;
	setp.ne.s32 	%p273, %r929, %r3;
	setp.eq.s32 	%p274, %r163, %r164;
	and.pred  	%p275, %p273, %p274;
	@%p275 bra 	$L__BB1_179;
	shl.b32 	%r930, %r210, 3;
	mov.u32 	%r931, _ZN6thrust24THRUST_300001_SM_1000_NS8cuda_cub4core6detail5shmemE;
	add.s32 	%r932, %r931, %r930;
	mov.b32 	%r933, %f66;
	st.shared.v2.u32 	[%r932], {%r163, %r933};
$L__BB1_179:
	mad.lo.s32 	%r934, %r125, 9, 7;
	setp.ne.s32 	%p276, %r934, %r3;
	setp.eq.s32 	%p277, %r164, %r165;
	and.pred  	%p278, %p276, %p277;
	@%p278 bra 	$L__BB1_181;
	shl.b32 	%r935, %r211, 3;
	mov.u32 	%r936, _ZN6thrust24THRUST_300001_SM_1000_NS8cuda_cub4core6detail5shmemE;
	add.s32 	%r937, %r936, %r935;
	mov.b32 	%r938, %f67;
	st.shared.v2.u32 	[%r937], {%r164, %r938};
$L__BB1_181:
	mad.lo.s32 	%r939, %r125, 9, 8;
	setp.ne.s32 	%p279, %r939, %r3;
	setp.eq.s32 	%p280, %r165, %r166;
	and.pred  	%p281, %p279, %p280;
	@%p281 bra 	$L__BB1_183;
	shl.b32 	%r940, %r212, 3;
	mov.u32 	%r941, _ZN6thrust24THRUST_300001_SM_1000_NS8cuda_cub4core6detail5shmemE;
	add.s32 	%r942, %r941, %r940;
	mov.b32 	%r943, %f68;
	st.shared.v2.u32 	[%r942], {%r165, %r943};
$L__BB1_183:
	bar.sync 	0;
	setp.ge.u32 	%p282, %r125, %r1595;
	@%p282 bra 	$L__BB1_208;
	add.s32 	%r944, %r196, %r197;
	add.s32 	%r945, %r944, %r198;
	add.s32 	%r946, %r945, %r199;
	add.s32 	%r947, %r946, %r200;
	add.s32 	%r948, %r947, %r201;
	add.s32 	%r949, %r948, %r202;
	add.s32 	%r950, %r949, %r195;
	not.b32 	%r951, %r125;
	add.s32 	%r213, %r950, %r951;
	and.b32  	%r952, %r213, 768;
	setp.eq.s32 	%p283, %r952, 768;
	mov.u32 	%r1594, %r125;
	@%p283 bra 	$L__BB1_187;
	shr.u32 	%r953, %r213, 8;
	add.s32 	%r954, %r953, 1;
	and.b32  	%r955, %r954, 3;
	mul.wide.u32 	%rd195, %r125, 4;
	add.s64 	%rd336, %rd5, %rd195;
	add.s64 	%rd335, %rd4, %rd195;
	shl.b32 	%r956, %r125, 3;
	mov.u32 	%r957, _ZN6thrust24THRUST_300001_SM_1000_NS8cuda_cub4core6detail5shmemE;
	add.s32 	%r1591, %r957, %r956;
	neg.s32 	%r1590, %r955;
	shl.b32 	%r958, %r954, 8;
	and.b32  	%r959, %r958, 768;
	add.s32 	%r1594, %r125, %r959;
$L__BB1_186:
	.pragma "nounroll";
	ld.shared.v2.u32 	{%r960, %r961}, [%r1591];
	cvt.rn.f32.s32 	%f315, %r960;
	st.global.f32 	[%rd335], %f315;
	st.global.u32 	[%rd336], %r961;
	add.s64 	%rd336, %rd336, 1024;
	add.s64 	%rd335, %rd335, 1024;
	add.s32 	%r1591, %r1591, 2048;
	add.s32 	%r1590, %r1590, 1;
	setp.ne.s32 	%p284, %r1590, 0;
	@%p284 bra 	$L__BB1_186;
$L__BB1_187:
	setp.lt.u32 	%p285, %r213, 768;
	@%p285 bra 	$L__BB1_208;
	mul.wide.u32 	%rd196, %r1594, 4;
	add.s64 	%rd197, %rd196, 2048;
	add.s64 	%rd338, %rd4, %rd197;
	add.s64 	%rd337, %rd5, %rd197;
	shl.b32 	%r962, %r1594, 3;
	mov.u32 	%r963, _ZN6thrust24THRUST_300001_SM_1000_NS8cuda_cub4core6detail5shmemE;
	add.s32 	%r964, %r962, %r963;
	add.s32 	%r1593, %r964, 4096;
$L__BB1_189:
	ld.shared.v2.u32 	{%r965, %r966}, [%r1593+-4096];
	cvt.rn.f32.s32 	%f316, %r965;
	st.global.f32 	[%rd338+-2048], %f316;
	st.global.u32 	[%rd337+-2048], %r966;
	ld.shared.v2.u32 	{%r967, %r968}, [%r1593+-2048];
	cvt.rn.f32.s32 	%f317, %r967;
	st.global.f32 	[%rd338+-1024], %f317;
	st.global.u32 	[%rd337+-1024], %r968;
	ld.shared.v2.u32 	{%r969, %r970}, [%r1593];
	cvt.rn.f32.s32 	%f318, %r969;
	st.global.f32 	[%rd338], %f318;
	st.global.u32 	[%rd337], %r970;
	ld.shared.v2.u32 	{%r971, %r972}, [%r1593+2048];
	cvt.rn.f32.s32 	%f319, %r971;
	st.global.f32 	[%rd338+1024], %f319;
	st.global.u32 	[%rd337+1024], %r972;
	add.s32 	%r1594, %r1594, 1024;
	add.s64 	%rd338, %rd338, 4096;
	add.s64 	%rd337, %rd337, 4096;
	add.s32 	%r1593, %r1593, 8192;
	setp.lt.s32 	%p286, %r1594, %r1595;
	@%p286 bra 	$L__BB1_189;
	bra.uni 	$L__BB1_208;
$L__BB1_190:
	@%p244 bra 	$L__BB1_192;
	cvt.rn.f32.s32 	%f306, %r1588;
	mul.wide.s32 	%rd168, %r204, 4;
	add.s64 	%rd169, %rd4, %rd168;
	st.global.f32 	[%rd169], %f306;
	add.s64 	%rd170, %rd5, %rd168;
	st.global.f32 	[%rd170], %f60;
$L__BB1_192:
	not.pred 	%p253, %p1;
	@%p253 bra 	$L__BB1_194;
	cvt.rn.f32.s32 	%f307, %r158;
	mul.wide.s32 	%rd171, %r205, 4;
	add.s64 	%rd172, %rd4, %rd171;
	st.global.f32 	[%rd172], %f307;
	add.s64 	%rd173, %rd5, %rd171;
	st.global.f32 	[%rd173], %f61;
$L__BB1_194:
	not.pred 	%p254, %p2;
	@%p254 bra 	$L__BB1_196;
	cvt.rn.f32.s32 	%f308, %r159;
	mul.wide.s32 	%rd174, %r206, 4;
	add.s64 	%rd175, %rd4, %rd174;
	st.global.f32 	[%rd175], %f308;
	add.s64 	%rd176, %rd5, %rd174;
	st.global.f32 	[%rd176], %f62;
$L__BB1_196:
	not.pred 	%p255, %p3;
	@%p255 bra 	$L__BB1_198;
	cvt.rn.f32.s32 	%f309, %r160;
	mul.wide.s32 	%rd177, %r207, 4;
	add.s64 	%rd178, %rd4, %rd177;
	st.global.f32 	[%rd178], %f309;
	add.s64 	%rd179, %rd5, %rd177;
	st.global.f32 	[%rd179], %f63;
$L__BB1_198:
	not.pred 	%p256, %p4;
	@%p256 bra 	$L__BB1_200;
	cvt.rn.f32.s32 	%f310, %r161;
	mul.wide.s32 	%rd180, %r208, 4;
	add.s64 	%rd181, %rd4, %rd180;
	st.global.f32 	[%rd181], %f310;
	add.s64 	%rd182, %rd5, %rd180;
	st.global.f32 	[%rd182], %f64;
$L__BB1_200:
	not.pred 	%p257, %p5;
	@%p257 bra 	$L__BB1_202;
	cvt.rn.f32.s32 	%f311, %r162;
	mul.wide.s32 	%rd183, %r209, 4;
	add.s64 	%rd184, %rd4, %rd183;
	st.global.f32 	[%rd184], %f311;
	add.s64 	%rd185, %rd5, %rd183;
	st.global.f32 	[%rd185], %f65;
$L__BB1_202:
	mad.lo.s32 	%r902, %r125, 9, 6;
	setp.ne.s32 	%p258, %r902, %r3;
	setp.eq.s32 	%p259, %r163, %r164;
	and.pred  	%p260, %p258, %p259;
	@%p260 bra 	$L__BB1_204;
	cvt.rn.f32.s32 	%f312, %r163;
	mul.wide.s32 	%rd186, %r210, 4;
	add.s64 	%rd187, %rd4, %rd186;
	st.global.f32 	[%rd187], %f312;
	add.s64 	%rd188, %rd5, %rd186;
	st.global.f32 	[%rd188], %f66;
$L__BB1_204:
	mad.lo.s32 	%r903, %r125, 9, 7;
	setp.ne.s32 	%p261, %r903, %r3;
	setp.eq.s32 	%p262, %r164, %r165;
	and.pred  	%p263, %p261, %p262;
	@%p263 bra 	$L__BB1_206;
	cvt.rn.f32.s32 	%f313, %r164;
	mul.wide.s32 	%rd189, %r211, 4;
	add.s64 	%rd190, %rd4, %rd189;
	st.global.f32 	[%rd190], %f313;
	add.s64 	%rd191, %rd5, %rd189;
	st.global.f32 	[%rd191], %f67;
$L__BB1_206:
	mad.lo.s32 	%r904, %r125, 9, 8;
	setp.ne.s32 	%p264, %r904, %r3;
	setp.eq.s32 	%p265, %r165, %r166;
	and.pred  	%p266, %p264, %p265;
	@%p266 bra 	$L__BB1_208;
	cvt.rn.f32.s32 	%f314, %r165;
	mul.wide.s32 	%rd192, %r212, 4;
	add.s64 	%rd193, %rd4, %rd192;
	st.global.f32 	[%rd193], %f314;
	add.s64 	%rd194, %rd5, %rd192;
	st.global.f32 	[%rd194], %f68;
$L__BB1_208:
	setp.ne.s32 	%p287, %r125, 255;
	@%p287 bra 	$L__BB1_322;
	setp.ne.s32 	%p288, %r3, 2304;
	@%p288 bra 	$L__BB1_211;
	cvt.rn.f32.s32 	%f320, %r166;
	mul.wide.s32 	%rd198, %r1595, 4;
	add.s64 	%rd199, %rd4, %rd198;
	st.global.f32 	[%rd199], %f320;
	add.s64 	%rd200, %rd5, %rd198;
	st.global.f32 	[%rd200], %f59;
	add.s32 	%r1595, %r1595, 1;
$L__BB1_211:
	ld.param.u64 	%rd329, [_ZN6thrust24THRUST_300001_SM_1000_NS8cuda_cub4core6detail13_kernel_agentINS1_15__reduce_by_key16ReduceByKeyAgentINS0_6detail15normal_iteratorINS0_10device_ptrIiEEEENS8_INS9_IfEEEESD_SD_N4cuda3std3__48equal_toIiEENSG_4plusIfEEPiiEEJSB_SD_SD_SD_SL_N3cub18CUB_300001_SM_100024ReduceByKeyScanTileStateIfiLb1EEESI_SK_iiEEEvDpT0__param_4];
	cvta.to.global.u64 	%rd201, %rd329;
	st.global.u32 	[%rd201], %r1595;
	bra.uni 	$L__BB1_322;
$L__BB1_212:
	mul.wide.u32 	%rd61, %r2, 4;
	add.s64 	%rd60, %rd2, %rd61;
	// begin inline asm
	ld.global.nc.u32 %r1604, [%rd60];
	// end inline asm
	mov.u32 	%r230, %tid.x;
	and.b32  	%r346, %r230, 31;
	and.b32  	%r347, %r230, 992;
	mul.lo.s32 	%r348, %r347, 9;
	or.b32  	%r231, %r348, %r346;
	setp.ge.u32 	%p15, %r231, %r3;
	mov.u32 	%r1596, %r1604;
	@%p15 bra 	$L__BB1_214;
	add.s32 	%r350, %r231, %r2;
	mul.wide.u32 	%rd63, %r350, 4;
	add.s64 	%rd62, %rd2, %rd63;
	// begin inline asm
	ld.global.nc.u32 %r1596, [%rd62];
	// end inline asm
$L__BB1_214:
	add.s32 	%r234, %r231, 32;
	setp.ge.u32 	%p16, %r234, %r3;
	shl.b32 	%r235, %r231, 2;
	cvt.u64.u32 	%rd64, %r235;
	add.s64 	%rd45, %rd60, %rd64;
	mov.u32 	%r1597, %r1604;
	@%p16 bra 	$L__BB1_216;
	add.s64 	%rd65, %rd45, 128;
	// begin inline asm
	ld.global.nc.u32 %r1597, [%rd65];
	// end inline asm
$L__BB1_216:
	add.s32 	%r238, %r231, 64;
	setp.ge.u32 	%p17, %r238, %r3;
	mov.u32 	%r1598, %r1604;
	@%p17 bra 	$L__BB1_218;
	add.s64 	%rd66, %rd45, 256;
	// begin inline asm
	ld.global.nc.u32 %r1598, [%rd66];
	// end inline asm
$L__BB1_218:
	add.s32 	%r241, %r231, 96;
	setp.ge.u32 	%p18, %r241, %r3;
	mov.u32 	%r1599, %r1604;
	@%p18 bra 	$L__BB1_220;
	add.s64 	%rd67, %rd45, 384;
	// begin inline asm
	ld.global.nc.u32 %r1599, [%rd67];
	// end inline asm
$L__BB1_220:
	add.s32 	%r244, %r231, 128;
	setp.ge.u32 	%p19, %r244, %r3;
	mov.u32 	%r1600, %r1604;
	@%p19 bra 	$L__BB1_222;
	add.s64 	%rd68, %rd45, 512;
	// begin inline asm
	ld.global.nc.u32 %r1600, [%rd68];
	// end inline asm
$L__BB1_222:
	add.s32 	%r247, %r231, 160;
	setp.ge.u32 	%p20, %r247, %r3;
	mov.u32 	%r1601, %r1604;
	@%p20 bra 	$L__BB1_224;
	add.s64 	%rd69, %rd45, 640;
	// begin inline asm
	ld.global.nc.u32 %r1601, [%rd69];
	// end inline asm
$L__BB1_224:
	add.s32 	%r250, %r231, 192;
	setp.ge.u32 	%p21, %r250, %r3;
	mov.u32 	%r1602, %r1604;
	@%p21 bra 	$L__BB1_226;
	add.s64 	%rd70, %rd45, 768;
	// begin inline asm
	ld.global.nc.u32 %r1602, [%rd70];
	// end inline asm
$L__BB1_226:
	add.s32 	%r253, %r231, 224;
	setp.ge.u32 	%p22, %r253, %r3;
	mov.u32 	%r1603, %r1604;
	@%p22 bra 	$L__BB1_228;
	add.s64 	%rd71, %rd45, 896;
	// begin inline asm
	ld.global.nc.u32 %r1603, [%rd71];
	// end inline asm
$L__BB1_228:
	add.s32 	%r256, %r231, 256;
	setp.ge.u32 	%p23, %r256, %r3;
	@%p23 bra 	$L__BB1_230;
	add.s64 	%rd72, %rd45, 1024;
	// begin inline asm
	ld.global.nc.u32 %r1604, [%rd72];
	// end inline asm
$L__BB1_230:
	// begin inline asm
	mov.u32 %r359, %laneid;
	// end inline asm
	shr.u32 	%r260, %r230, 5;
	mad.lo.s32 	%r361, %r260, 288, %r359;
	shl.b32 	%r362, %r361, 2;
	mov.u32 	%r363, _ZN6thrust24THRUST_300001_SM_1000_NS8cuda_cub4core6detail5shmemE;
	add.s32 	%r261, %r363, %r362;
	st.shared.u32 	[%r261], %r1596;
	st.shared.u32 	[%r261+128], %r1597;
	st.shared.u32 	[%r261+256], %r1598;
	st.shared.u32 	[%r261+384], %r1599;
	st.shared.u32 	[%r261+512], %r1600;
	st.shared.u32 	[%r261+640], %r1601;
	st.shared.u32 	[%r261+768], %r1602;
	st.shared.u32 	[%r261+896], %r1603;
	st.shared.u32 	[%r261+1024], %r1604;
	bar.warp.sync 	-1;
	shl.b32 	%r364, %r359, 5;
	add.s32 	%r262, %r261, %r364;
	ld.shared.u32 	%r263, [%r262];
	ld.shared.u32 	%r264, [%r262+4];
	ld.shared.u32 	%r265, [%r262+8];
	ld.shared.u32 	%r266, [%r262+12];
	ld.shared.u32 	%r267, [%r262+16];
	ld.shared.u32 	%r268, [%r262+20];
	ld.shared.u32 	%r269, [%r262+24];
	ld.shared.u32 	%r270, [%r262+28];
	ld.shared.u32 	%r271, [%r262+32];
	setp.ne.s32 	%p24, %r230, 0;
	mov.b32 	%r1615, 0;
	@%p24 bra 	$L__BB1_232;
	add.s64 	%rd73, %rd60, -4;
	// begin inline asm
	ld.global.nc.u32 %r1615, [%rd73];
	// end inline asm
$L__BB1_232:
	setp.ge.u32 	%p25, %r231, %r3;
	bar.sync 	0;
	mul.wide.u32 	%rd75, %r2, 4;
	add.s64 	%rd74, %rd3, %rd75;
	// begin inline asm
	ld.global.nc.u32 %r1614, [%rd74];
	// end inline asm
	mov.u32 	%r1606, %r1614;
	@%p25 bra 	$L__BB1_234;
	add.s32 	%r368, %r231, %r2;
	mul.wide.u32 	%rd77, %r368, 4;
	add.s64 	%rd76, %rd3, %rd77;
	// begin inline asm
	ld.global.nc.u32 %r1606, [%rd76];
	// end inline asm
$L__BB1_234:
	cvt.u64.u32 	%rd78, %r235;
	setp.ge.u32 	%p26, %r234, %r3;
	add.s64 	%rd47, %rd74, %rd78;
	mov.u32 	%r1607, %r1614;
	@%p26 bra 	$L__BB1_236;
	add.s64 	%rd79, %rd47, 128;
	// begin inline asm
	ld.global.nc.u32 %r1607, [%rd79];
	// end inline asm
$L__BB1_236:
	setp.ge.u32 	%p27, %r238, %r3;
	mov.u32 	%r1608, %r1614;
	@%p27 bra 	$L__BB1_238;
	add.s64 	%rd80, %rd47, 256;
	// begin inline asm
	ld.global.nc.u32 %r1608, [%rd80];
	// end inline asm
$L__BB1_238:
	setp.ge.u32 	%p28, %r241, %r3;
	mov.u32 	%r1609, %r1614;
	@%p28 bra 	$L__BB1_240;
	add.s64 	%rd81, %rd47, 384;
	// begin inline asm
	ld.global.nc.u32 %r1609, [%rd81];
	// end inline asm
$L__BB1_240:
	setp.ge.u32 	%p29, %r244, %r3;
	mov.u32 	%r1610, %r1614;
	@%p29 bra 	$L__BB1_242;
	add.s64 	%rd82, %rd47, 512;
	// begin inline asm
	ld.global.nc.u32 %r1610, [%rd82];
	// end inline asm
$L__BB1_242:
	setp.ge.u32 	%p30, %r247, %r3;
	mov.u32 	%r1611, %r1614;
	@%p30 bra 	$L__BB1_244;
	add.s64 	%rd83, %rd47, 640;
	// begin inline asm
	ld.global.nc.u32 %r1611, [%rd83];
	// end inline asm
$L__BB1_244:
	mov.u32 	%r1612, %r1614;
	@%p21 bra 	$L__BB1_246;
	add.s64 	%rd84, %rd47, 768;
	// begin inline asm
	ld.global.nc.u32 %r1612, [%rd84];
	// end inline asm
$L__BB1_246:
	mov.u32 	%r1613, %r1614;
	@%p22 bra 	$L__BB1_248;
	add.s64 	%rd85, %rd47, 896;
	// begin inline asm
	ld.global.nc.u32 %r1613, [%rd85];
	// end inline asm
$L__BB1_248:
	@%p23 bra 	$L__BB1_250;
	add.s64 	%rd86, %rd47, 1024;
	// begin inline asm
	ld.global.nc.u32 %r1614, [%rd86];
	// end inline asm
$L__BB1_250:
	setp.eq.s32 	%p34, %r230, 0;
	st.shared.u32 	[%r261], %r1606;
	st.shared.u32 	[%r261+128], %r1607;
	st.shared.u32 	[%r261+256], %r1608;
	st.shared.u32 	[%r261+384], %r1609;
	st.shared.u32 	[%r261+512], %r1610;
	st.shared.u32 	[%r261+640], %r1611;
	st.shared.u32 	[%r261+768], %r1612;
	st.shared.u32 	[%r261+896], %r1613;
	st.shared.u32 	[%r261+1024], %r1614;
	bar.warp.sync 	-1;
	ld.shared.f32 	%f69, [%r262];
	ld.shared.f32 	%f70, [%r262+4];
	ld.shared.f32 	%f71, [%r262+8];
	ld.shared.f32 	%f72, [%r262+12];
	ld.shared.f32 	%f73, [%r262+16];
	ld.shared.f32 	%f74, [%r262+20];
	ld.shared.f32 	%f75, [%r262+24];
	ld.shared.f32 	%f76, [%r262+28];
	ld.shared.f32 	%f77, [%r262+32];
	bar.sync 	0;
	shl.b32 	%r377, %r230, 2;
	add.s32 	%r379, %r363, %r377;
	add.s32 	%r293, %r379, 1148;
	st.shared.u32 	[%r379+1148], %r271;
	bar.sync 	0;
	@%p34 bra 	$L__BB1_252;
	ld.shared.u32 	%r1615, [%r293+-4];
$L__BB1_252:
	setp.ne.s32 	%p35, %r1615, %r263;
	setp.ne.s32 	%p36, %r263, %r264;
	setp.ne.s32 	%p37, %r264, %r265;
	setp.ne.s32 	%p38, %r265, %r266;
	setp.ne.s32 	%p39, %r266, %r267;
	setp.ne.s32 	%p40, %r267, %r268;
	setp.ne.s32 	%p41, %r268, %r269;
	setp.ne.s32 	%p42, %r269, %r270;
	setp.ne.s32 	%p43, %r270, %r271;
	mul.lo.s32 	%r440, %r230, 9;
	setp.eq.s32 	%p44, %r440, %r3;
	or.pred  	%p45, %p44, %p35;
	selp.u32 	%r441, 1, 0, %p45;
	add.s32 	%r442, %r440, 1;
	setp.eq.s32 	%p46, %r442, %r3;
	or.pred  	%p6, %p46, %p36;
	selp.u32 	%r443, 1, 0, %p6;
	add.s32 	%r444, %r440, 2;
	setp.eq.s32 	%p47, %r444, %r3;
	or.pred  	%p48, %p47, %p37;
	selp.u32 	%r445, 1, 0, %p48;
	add.s32 	%r446, %r440, 3;
	setp.eq.s32 	%p49, %r446, %r3;
	or.pred  	%p50, %p49, %p38;
	selp.u32 	%r447, 1, 0, %p50;
	add.s32 	%r448, %r440, 4;
	setp.eq.s32 	%p51, %r448, %r3;
	or.pred  	%p52, %p51, %p39;
	selp.u32 	%r449, 1, 0, %p52;
	add.s32 	%r450, %r440, 5;
	setp.eq.s32 	%p53, %r450, %r3;
	or.pred  	%p54, %p53, %p40;
	selp.u32 	%r451, 1, 0, %p54;
	add.s32 	%r452, %r440, 6;
	setp.eq.s32 	%p55, %r452, %r3;
	or.pred  	%p7, %p55, %p41;
	selp.u32 	%r453, 1, 0, %p7;
	add.s32 	%r454, %r440, 7;
	setp.eq.s32 	%p56, %r454, %r3;
	or.pred  	%p8, %p56, %p42;
	selp.u32 	%r455, 1, 0, %p8;
	add.s32 	%r456, %r440, 8;
	setp.eq.s32 	%p57, %r456, %r3;
	or.pred  	%p58, %p57, %p43;
	selp.u32 	%r457, 1, 0, %p58;
	add.s32 	%r458, %r443, %r441;
	add.f32 	%f98, %f69, %f70;
	selp.f32 	%f99, %f70, %f98, %p6;
	add.s32 	%r459, %r458, %r445;
	add.f32 	%f100, %f99, %f71;
	selp.f32 	%f101, %f71, %f100, %p48;
	add.s32 	%r460, %r459, %r447;
	add.f32 	%f102, %f101, %f72;
	selp.f32 	%f103, %f72, %f102, %p50;
	add.s32 	%r461, %r460, %r449;
	add.f32 	%f104, %f103, %f73;
	selp.f32 	%f105, %f73, %f104, %p52;
	add.s32 	%r462, %r461, %r451;
	add.f32 	%f106, %f105, %f74;
	selp.f32 	%f107, %f74, %f106, %p54;
	add.s32 	%r463, %r462, %r453;
	add.f32 	%f108, %f107, %f75;
	selp.f32 	%f109, %f75, %f108, %p7;
	add.s32 	%r464, %r463, %r455;
	add.f32 	%f110, %f109, %f76;
	selp.f32 	%f111, %f76, %f110, %p8;
	add.s32 	%r381, %r464, %r457;
	add.f32 	%f112, %f111, %f77;
	selp.f32 	%f113, %f77, %f112, %p58;
	mov.b32 	%r437, 1;
	mov.b32 	%r438, 0;
	mov.b32 	%r439, -1;
	// begin inline asm
	shfl.sync.up.b32 %r380, %r381, %r437, %r438, %r439;
	// end inline asm
	mov.b32 	%r386, %f113;
	// begin inline asm
	shfl.sync.up.b32 %r385, %r386, %r437, %r438, %r439;
	// end inline asm
	mov.b32 	%f114, %r385;
	setp.eq.s32 	%p59, %r381, 0;
	add.f32 	%f115, %f113, %f114;
	selp.f32 	%f116, %f115, %f113, %p59;
	setp.lt.s32 	%p60, %r359, 1;
	selp.b32 	%r465, 0, %r380, %p60;
	add.s32 	%r391, %r465, %r381;
	selp.f32 	%f117, %f113, %f116, %p60;
	mov.b32 	%r397, 2;
	// begin inline asm
	shfl.sync.up.b32 %r390, %r391, %r397, %r438, %r439;
	// end inline asm
	mov.b32 	%r396, %f117;
	// begin inline asm
	shfl.sync.up.b32 %r395, %r396, %r397, %r438, %r439;
	// end inline asm
	mov.b32 	%f118, %r395;
	setp.eq.s32 	%p61, %r391, 0;
	add.f32 	%f119, %f117, %f118;
	selp.f32 	%f120, %f119, %f117, %p61;
	setp.lt.s32 	%p62, %r359, 2;
	selp.b32 	%r466, 0, %r390, %p62;
	add.s32 	%r401, %r466, %r391;
	selp.f32 	%f121, %f117, %f120, %p62;
	mov.b32 	%r407, 4;
	// begin inline asm
	shfl.sync.up.b32 %r400, %r401, %r407, %r438, %r439;
	// end inline asm
	mov.b32 	%r406, %f121;
	// begin inline asm
	shfl.sync.up.b32 %r405, %r406, %r407, %r438, %r439;
	// end inline asm
	mov.b32 	%f122, %r405;
	setp.eq.s32 	%p63, %r401, 0;
	add.f32 	%f123, %f121, %f122;
	selp.f32 	%f124, %f123, %f121, %p63;
	setp.lt.s32 	%p64, %r359, 4;
	selp.b32 	%r467, 0, %r400, %p64;
	add.s32 	%r411, %r467, %r401;
	selp.f32 	%f125, %f121, %f124, %p64;
	mov.b32 	%r417, 8;
	// begin inline asm
	shfl.sync.up.b32 %r410, %r411, %r417, %r438, %r439;
	// end inline asm
	mov.b32 	%r416, %f125;
	// begin inline asm
	shfl.sync.up.b32 %r415, %r416, %r417, %r438, %r439;
	// end inline asm
	mov.b32 	%f126, %r415;
	setp.eq.s32 	%p65, %r411, 0;
	add.f32 	%f127, %f125, %f126;
	selp.f32 	%f128, %f127, %f125, %p65;
	setp.lt.s32 	%p66, %r359, 8;
	selp.b32 	%r468, 0, %r410, %p66;
	add.s32 	%r421, %r468, %r411;
	selp.f32 	%f129, %f125, %f128, %p66;
	mov.b32 	%r427, 16;
	// begin inline asm
	shfl.sync.up.b32 %r420, %r421, %r427, %r438, %r439;
	// end inline asm
	mov.b32 	%r426, %f129;
	// begin inline asm
	shfl.sync.up.b32 %r425, %r426, %r427, %r438, %r439;
	// end inline asm
	mov.b32 	%f130, %r425;
	setp.eq.s32 	%p67, %r421, 0;
	add.f32 	%f131, %f129, %f130;
	selp.f32 	%f78, %f131, %f129, %p67;
	setp.lt.s32 	%p68, %r359, 16;
	selp.b32 	%r469, 0, %r420, %p68;
	add.s32 	%r431, %r469, %r421;
	selp.f32 	%f132, %f129, %f78, %p68;
	// begin inline asm
	shfl.sync.up.b32 %r1618, %r431, %r437, %r438, %r439;
	// end inline asm
	mov.b32 	%r436, %f132;
	// begin inline asm
	shfl.sync.up.b32 %r435, %r436, %r437, %r438, %r439;
	// end inline asm
	mov.b32 	%f546, %r435;
	setp.ne.s32 	%p69, %r359, 31;
	@%p69 bra 	$L__BB1_254;
	shl.b32 	%r470, %r260, 3;
	mov.u32 	%r471, _ZN6thrust24THRUST_300001_SM_1000_NS8cuda_cub4core6detail5shmemE;
	add.s32 	%r472, %r471, %r470;
	mov.b32 	%r473, %f78;
	st.shared.v2.u32 	[%r472], {%r431, %r473};
$L__BB1_254:
	bar.sync 	0;
	ld.shared.v4.u32 	{%r474, %r475, %r476, %r477}, [_ZN6thrust24THRUST_300001_SM_1000_NS8cuda_cub4core6detail5shmemE];
	mov.b32 	%f133, %r477;
	mov.b32 	%f134, %r475;
	add.s32 	%r478, %r476, %r474;
	setp.eq.s32 	%p70, %r476, 0;
	add.f32 	%f135, %f134, %f133;
	selp.f32 	%f136, %f135, %f133, %p70;
	setp.eq.s32 	%p71, %r260, 2;
	selp.b32 	%r479, %r478, %r474, %p71;
	selp.f32 	%f137, %f136, %f134, %p71;
	ld.shared.v4.u32 	{%r480, %r481, %r482, %r483}, [_ZN6thrust24THRUST_300001_SM_1000_NS8cuda_cub4core6detail5shmemE+16];
	mov.b32 	%f138, %r483;
	mov.b32 	%f139, %r481;
	add.s32 	%r484, %r480, %r478;
	setp.eq.s32 	%p72, %r480, 0;
	add.f32 	%f140, %f136, %f139;
	selp.f32 	%f141, %f140, %f139, %p72;
	setp.eq.s32 	%p73, %r260, 3;
	selp.b32 	%r485, %r484, %r479, %p73;
	selp.f32 	%f142, %f141, %f137, %p73;
	add.s32 	%r486, %r482, %r484;
	setp.eq.s32 	%p74, %r482, 0;
	add.f32 	%f143, %f141, %f138;
	selp.f32 	%f144, %f143, %f138, %p74;
	setp.eq.s32 	%p75, %r260, 4;
	selp.b32 	%r487, %r486, %r485, %p75;
	selp.f32 	%f145, %f144, %f142, %p75;
	ld.shared.v4.u32 	{%r488, %r489, %r490, %r491}, [_ZN6thrust24THRUST_300001_SM_1000_NS8cuda_cub4core6detail5shmemE+32];
	mov.b32 	%f146, %r491;
	mov.b32 	%f147, %r489;
	add.s32 	%r492, %r488, %r486;
	setp.eq.s32 	%p76, %r488, 0;
	add.f32 	%f148, %f144, %f147;
	selp.f32 	%f149, %f148, %f147, %p76;
	setp.eq.s32 	%p77, %r260, 5;
	selp.b32 	%r493, %r492, %r487, %p77;
	selp.f32 	%f150, %f149, %f145, %p77;
	add.s32 	%r494, %r490, %r492;
	setp.eq.s32 	%p78, %r490, 0;
	add.f32 	%f151, %f149, %f146;
	selp.f32 	%f152, %f151, %f146, %p78;
	setp.eq.s32 	%p79, %r260, 6;
	selp.b32 	%r495, %r494, %r493, %p79;
	selp.f32 	%f153, %f152, %f150, %p79;
	ld.shared.v4.u32 	{%r496, %r497, %r498, %r499}, [_ZN6thrust24THRUST_300001_SM_1000_NS8cuda_cub4core6detail5shmemE+48];
	mov.b32 	%f154, %r499;
	mov.b32 	%f155, %r497;
	add.s32 	%r500, %r496, %r494;
	setp.eq.s32 	%p80, %r496, 0;
	add.f32 	%f156, %f152, %f155;
	selp.f32 	%f157, %f156, %f155, %p80;
	setp.eq.s32 	%p81, %r260, 7;
	selp.b32 	%r298, %r500, %r495, %p81;
	selp.f32 	%f80, %f157, %f153, %p81;
	add.s32 	%r299, %r498, %r500;
	setp.eq.s32 	%p82, %r498, 0;
	add.f32 	%f158, %f157, %f154;
	selp.f32 	%f81, %f158, %f154, %p82;
	setp.lt.u32 	%p83, %r230, 32;
	@%p83 bra 	$L__BB1_256;
	setp.eq.s32 	%p84, %r1618, 0;
	add.f32 	%f159, %f80, %f546;
	selp.f32 	%f160, %f159, %f546, %p84;
	setp.eq.s32 	%p85, %r359, 0;
	selp.b32 	%r501, 0, %r1618, %p85;
	add.s32 	%r1618, %r298, %r501;
	selp.f32 	%f546, %f80, %f160, %p85;
	bra.uni 	$L__BB1_272;
$L__BB1_256:
	setp.ne.s32 	%p86, %r230, 0;
	mul.wide.u32 	%rd87, %r1, 16;
	add.s64 	%rd48, %rd1, %rd87;
	@%p86 bra 	$L__BB1_258;
	st.shared.u32 	[_ZN6thrust24THRUST_300001_SM_1000_NS8cuda_cub4core6detail5shmemE+116], %r299;
	st.shared.f32 	[_ZN6thrust24THRUST_300001_SM_1000_NS8cuda_cub4core6detail5shmemE+120], %f81;
	add.s64 	%rd88, %rd48, 512;
	mov.b32 	%r502, %f81;
	mov.b64 	%rd89, {%r299, %r502};
	mov.b64 	%rd90, 100;
	// begin inline asm
	st.relaxed.gpu.v2.u64 [%rd88], {%rd89, %rd90};
	// end inline asm
$L__BB1_258:
	mov.u32 	%r503, %nctaid.x;
	setp.gt.u32 	%p87, %r503, 499;
	@%p87 bra 	$L__BB1_260;
	membar.cta;
	bra.uni 	$L__BB1_261;
$L__BB1_260:
	mov.b32 	%r504, 450;
	// begin inline asm
	nanosleep.u32 %r504;
	// end inline asm
$L__BB1_261:
	mul.wide.u32 	%rd94, %r230, 16;
	xor.b64  	%rd95, %rd94, -16;
	add.s64 	%rd96, %rd48, %rd95;
	add.s64 	%rd93, %rd96, 512;
$L__BB1_262:
	// begin inline asm
	ld.relaxed.gpu.v2.u64 {%rd91, %rd339}, [%rd93];
	// end inline asm
	setp.eq.s64 	%p88, %rd339, 99;
	mov.b32 	%r505, -1;
	vote.sync.any.pred 	%p89, %p88, %r505;
	@%p89 bra 	$L__BB1_262;
	mov.b64 	{%r558, %r514}, %rd91;
	mov.b32 	%f161, %r514;
	cvt.u32.u64 	%r509, %rd91;
	setp.eq.s64 	%p90, %rd339, 101;
	mov.b32 	%r557, -1;
	vote.sync.ballot.b32 	%r559, %p90, %r557;
	// begin inline asm
	mov.u32 %r507, %lanemask_ge;
	// end inline asm
	and.b32  	%r560, %r559, %r507;
	or.b32  	%r561, %r560, -2147483648;
	add.s32 	%r562, %r561, -1;
	not.b32 	%r563, %r561;
	and.b32  	%r564, %r563, %r562;
	popc.b32 	%r511, %r564;
	mov.b32 	%r515, 1;
	// begin inline asm
	shfl.sync.down.b32 %r508, %r509, %r515, %r511, %r557;
	// end inline asm
	// begin inline asm
	shfl.sync.down.b32 %r513, %r514, %r515, %r511, %r557;
	// end inline asm
	mov.b32 	%f162, %r513;
	setp.lt.s32 	%p92, %r359, %r511;
	setp.eq.s32 	%p93, %r509, 0;
	add.f32 	%f163, %f161, %f162;
	selp.b32 	%r565, %r508, 0, %p92;
	add.s32 	%r519, %r565, %r509;
	selp.f32 	%f164, %f163, %f161, %p93;
	selp.f32 	%f165, %f164, %f161, %p92;
	mov.b32 	%r525, 2;
	// begin inline asm
	shfl.sync.down.b32 %r518, %r519, %r525, %r511, %r557;
	// end inline asm
	mov.b32 	%r524, %f165;
	// begin inline asm
	shfl.sync.down.b32 %r523, %r524, %r525, %r511, %r557;
	// end inline asm
	mov.b32 	%f166, %r523;
	add.s32 	%r566, %r359, 2;
	setp.gt.s32 	%p94, %r566, %r511;
	setp.eq.s32 	%p95, %r519, 0;
	add.f32 	%f167, %f165, %f166;
	selp.f32 	%f168, %f167, %f165, %p95;
	selp.b32 	%r567, 0, %r518, %p94;
	add.s32 	%r529, %r519, %r567;
	selp.f32 	%f169, %f165, %f168, %p94;
	mov.b32 	%r535, 4;
	// begin inline asm
	shfl.sync.down.b32 %r528, %r529, %r535, %r511, %r557;
	// end inline asm
	mov.b32 	%r534, %f169;
	// begin inline asm
	shfl.sync.down.b32 %r533, %r534, %r535, %r511, %r557;
	// end inline asm
	mov.b32 	%f170, %r533;
	add.s32 	%r568, %r359, 4;
	setp.gt.s32 	%p96, %r568, %r511;
	setp.eq.s32 	%p97, %r529, 0;
	add.f32 	%f171, %f169, %f170;
	selp.f32 	%f172, %f171, %f169, %p97;
	selp.b32 	%r569, 0, %r528, %p96;
	add.s32 	%r539, %r529, %r569;
	selp.f32 	%f173, %f169, %f172, %p96;
	mov.b32 	%r545, 8;
	// begin inline asm
	shfl.sync.down.b32 %r538, %r539, %r545, %r511, %r557;
	// end inline asm
	mov.b32 	%r544, %f173;
	// begin inline asm
	shfl.sync.down.b32 %r543, %r544, %r545, %r511, %r557;
	// end inline asm
	mov.b32 	%f174, %r543;
	add.s32 	%r570, %r359, 8;
	setp.gt.s32 	%p98, %r570, %r511;
	setp.eq.s32 	%p99, %r539, 0;
	add.f32 	%f175, %f173, %f174;
	selp.f32 	%f176, %f175, %f173, %p99;
	selp.b32 	%r571, 0, %r538, %p98;
	add.s32 	%r549, %r539, %r571;
	selp.f32 	%f177, %f173, %f176, %p98;
	mov.b32 	%r555, 16;
	// begin inline asm
	shfl.sync.down.b32 %r548, %r549, %r555, %r511, %r557;
	// end inline asm
	mov.b32 	%r554, %f177;
	// begin inline asm
	shfl.sync.down.b32 %r553, %r554, %r555, %r511, %r557;
	// end inline asm
	mov.b32 	%f178, %r553;
	add.s32 	%r572, %r359, 16;
	setp.gt.s32 	%p100, %r572, %r511;
	setp.eq.s32 	%p101, %r549, 0;
	add.f32 	%f179, %f177, %f178;
	selp.f32 	%f180, %f179, %f177, %p101;
	selp.b32 	%r573, 0, %r548, %p100;
	add.s32 	%r1616, %r573, %r549;
	selp.f32 	%f545, %f177, %f180, %p100;
	not.b32 	%r574, %r230;
	add.s32 	%r1617, %r1, %r574;
	add.s64 	%rd51, %rd1, 512;
$L__BB1_264:
	setp.ne.s64 	%p102, %rd339, 101;
	mov.b32 	%r575, -1;
	vote.sync.all.pred 	%p103, %p102, %r575;
	not.pred 	%p104, %p103;
	@%p104 bra 	$L__BB1_268;
	mul.wide.s32 	%rd140, %r1617, 16;
	add.s64 	%rd141, %rd51, %rd140;
	add.s64 	%rd139, %rd141, -512;
$L__BB1_266:
	// begin inline asm
	ld.relaxed.gpu.v2.u64 {%rd137, %rd339}, [%rd139];
	// end inline asm
	setp.eq.s64 	%p160, %rd339, 99;
	mov.b32 	%r671, -1;
	vote.sync.any.pred 	%p161, %p160, %r671;
	@%p161 bra 	$L__BB1_266;
	mov.b64 	{%r723, %r679}, %rd137;
	mov.b32 	%f208, %r679;
	cvt.u32.u64 	%r674, %rd137;
	setp.eq.s64 	%p162, %rd339, 101;
	mov.b32 	%r722, -1;
	vote.sync.ballot.b32 	%r724, %p162, %r722;
	and.b32  	%r725, %r724, %r507;
	or.b32  	%r726, %r725, -2147483648;
	add.s32 	%r727, %r726, -1;
	not.b32 	%r728, %r726;
	and.b32  	%r729, %r728, %r727;
	popc.b32 	%r676, %r729;
	mov.b32 	%r680, 1;
	// begin inline asm
	shfl.sync.down.b32 %r673, %r674, %r680, %r676, %r722;
	// end inline asm
	// begin inline asm
	shfl.sync.down.b32 %r678, %r679, %r680, %r676, %r722;
	// end inline asm
	mov.b32 	%f209, %r678;
	setp.lt.s32 	%p164, %r359, %r676;
	setp.eq.s32 	%p165, %r674, 0;
	add.f32 	%f210, %f208, %f209;
	selp.b32 	%r730, %r673, 0, %p164;
	add.s32 	%r684, %r730, %r674;
	selp.f32 	%f211, %f210, %f208, %p165;
	selp.f32 	%f212, %f211, %f208, %p164;
	mov.b32 	%r690, 2;
	// begin inline asm
	shfl.sync.down.b32 %r683, %r684, %r690, %r676, %r722;
	// end inline asm
	mov.b32 	%r689, %f212;
	// begin inline asm
	shfl.sync.down.b32 %r688, %r689, %r690, %r676, %r722;
	// end inline asm
	mov.b32 	%f213, %r688;
	add.s32 	%r731, %r359, 2;
	setp.gt.s32 	%p166, %r731, %r676;
	setp.eq.s32 	%p167, %r684, 0;
	add.f32 	%f214, %f212, %f213;
	selp.f32 	%f215, %f214, %f212, %p167;
	selp.b32 	%r732, 0, %r683, %p166;
	add.s32 	%r694, %r684, %r732;
	selp.f32 	%f216, %f212, %f215, %p166;
	mov.b32 	%r700, 4;
	// begin inline asm
	shfl.sync.down.b32 %r693, %r694, %r700, %r676, %r722;
	// end inline asm
	mov.b32 	%r699, %f216;
	// begin inline asm
	shfl.sync.down.b32 %r698, %r699, %r700, %r676, %r722;
	// end inline asm
	mov.b32 	%f217, %r698;
	add.s32 	%r733, %r359, 4;
	setp.gt.s32 	%p168, %r733, %r676;
	setp.eq.s32 	%p169, %r694, 0;
	add.f32 	%f218, %f216, %f217;
	selp.f32 	%f219, %f218, %f216, %p169;
	selp.b32 	%r734, 0, %r693, %p168;
	add.s32 	%r704, %r694, %r734;
	selp.f32 	%f220, %f216, %f219, %p168;
	mov.b32 	%r710, 8;
	// begin inline asm
	shfl.sync.down.b32 %r703, %r704, %r710, %r676, %r722;
	// end inline asm
	mov.b32 	%r709, %f220;
	// begin inline asm
	shfl.sync.down.b32 %r708, %r709, %r710, %r676, %r722;
	// end inline asm
	mov.b32 	%f221, %r708;
	add.s32 	%r735, %r359, 8;
	setp.gt.s32 	%p170, %r735, %r676;
	setp.eq.s32 	%p171, %r704, 0;
	add.f32 	%f222, %f220, %f221;
	selp.f32 	%f223, %f222, %f220, %p171;
	selp.b32 	%r736, 0, %r703, %p170;
	add.s32 	%r714, %r704, %r736;
	selp.f32 	%f224, %f220, %f223, %p170;
	mov.b32 	%r720, 16;
	// begin inline asm
	shfl.sync.down.b32 %r713, %r714, %r720, %r676, %r722;
	// end inline asm
	mov.b32 	%r719, %f224;
	// begin inline asm
	shfl.sync.down.b32 %r718, %r719, %r720, %r676, %r722;
	// end inline asm
	mov.b32 	%f225, %r718;
	add.s32 	%r737, %r359, 16;
	setp.gt.s32 	%p172, %r737, %r676;
	setp.eq.s32 	%p173, %r714, 0;
	add.f32 	%f226, %f224, %f225;
	selp.f32 	%f227, %f226, %f224, %p173;
	selp.b32 	%r738, 0, %r713, %p172;
	selp.f32 	%f228, %f224, %f227, %p172;
	add.s32 	%r739, %r738, %r1616;
	add.s32 	%r306, %r739, %r714;
	setp.eq.s32 	%p174, %r1616, 0;
	add.f32 	%f229, %f545, %f228;
	selp.f32 	%f545, %f229, %f545, %p174;
	add.s32 	%r1617, %r1617, -32;
	mov.u32 	%r1616, %r306;
	bra.uni 	$L__BB1_264;
$L__BB1_268:
	@%p86 bra 	$L__BB1_270;
	add.s32 	%r577, %r1616, %r299;
	setp.eq.s32 	%p106, %r299, 0;
	add.f32 	%f181, %f81, %f545;
	selp.f32 	%f182, %f181, %f81, %p106;
	add.s64 	%rd97, %rd48, 512;
	mov.b32 	%r578, %f182;
	mov.b64 	%rd98, {%r577, %r578};
	mov.b64 	%rd99, 101;
	// begin inline asm
	st.relaxed.gpu.v2.u64 [%rd97], {%rd98, %rd99};
	// end inline asm
	st.shared.u32 	[_ZN6thrust24THRUST_300001_SM_1000_NS8cuda_cub4core6detail5shmemE+100], %r1616;
	mov.b32 	%r579, %f545;
	st.shared.v2.u32 	[_ZN6thrust24THRUST_300001_SM_1000_NS8cuda_cub4core6detail5shmemE+104], {%r579, %r577};
	st.shared.f32 	[_ZN6thrust24THRUST_300001_SM_1000_NS8cuda_cub4core6detail5shmemE+112], %f182;
$L__BB1_270:
	setp.ne.s32 	%p107, %r359, 0;
	@%p107 bra 	$L__BB1_272;
	mov.b32 	%r580, %f545;
	st.shared.v2.u32 	[_ZN6thrust24THRUST_300001_SM_1000_NS8cuda_cub4core6detail5shmemE+72], {%r1616, %r580};
	mov.u32 	%r1618, %r1616;
	mov.f32 	%f546, %f545;
$L__BB1_272:
	setp.eq.s32 	%p108, %r230, 0;
	bar.sync 	0;
	@%p108 bra 	$L__BB1_274;
	ld.shared.v2.u32 	{%r581, %r582}, [_ZN6thrust24THRUST_300001_SM_1000_NS8cuda_cub4core6detail5shmemE+72];
	mov.b32 	%f183, %r582;
	add.s32 	%r309, %r581, %r1618;
	setp.eq.s32 	%p109, %r1618, 0;
	add.f32 	%f184, %f546, %f183;
	selp.f32 	%f546, %f184, %f546, %p109;
	mov.u32 	%r1618, %r309;
$L__BB1_274:
	mul.lo.s32 	%r583, %r230, 9;
	setp.eq.s32 	%p110, %r583, %r3;
	setp.ne.s32 	%p111, %r1615, %r263;
	or.pred  	%p112, %p110, %p111;
	selp.u32 	%r584, 1, 0, %p112;
	add.s32 	%r311, %r1618, %r584;
	add.f32 	%f185, %f546, %f69;
	selp.f32 	%f89, %f69, %f185, %p112;
	selp.u32 	%r585, 1, 0, %p6;
	add.s32 	%r586, %r585, %r584;
	add.s32 	%r312, %r586, %r1618;
	add.f32 	%f186, %f89, %f70;
	selp.f32 	%f90, %f70, %f186, %p6;
	add.s32 	%r587, %r583, 2;
	setp.eq.s32 	%p113, %r587, %r3;
	setp.ne.s32 	%p114, %r264, %r265;
	or.pred  	%p115, %p113, %p114;
	selp.u32 	%r588, 1, 0, %p115;
	add.s32 	%r313, %r312, %r588;
	add.f32 	%f187, %f90, %f71;
	selp.f32 	%f91, %f71, %f187, %p115;
	add.s32 	%r589, %r583, 3;
	setp.eq.s32 	%p116, %r589, %r3;
	setp.ne.s32 	%p117, %r265, %r266;
	or.pred  	%p9, %p116, %p117;
	selp.u32 	%r590, 1, 0, %p9;
	add.s32 	%r314, %r313, %r590;
	add.f32 	%f188, %f91, %f72;
	selp.f32 	%f92, %f72, %f188, %p9;
	add.s32 	%r591, %r583, 4;
	setp.eq.s32 	%p118, %r591, %r3;
	setp.ne.s32 	%p119, %r266, %r267;
	or.pred  	%p10, %p118, %p119;
	selp.u32 	%r592, 1, 0, %p10;
	add.s32 	%r315, %r314, %r592;
	add.f32 	%f189, %f92, %f73;
	selp.f32 	%f93, %f73, %f189, %p10;
	add.s32 	%r593, %r583, 5;
	setp.eq.s32 	%p120, %r593, %r3;
	setp.ne.s32 	%p121, %r267, %r268;
	or.pred  	%p11, %p120, %p121;
	selp.u32 	%r594, 1, 0, %p11;
	add.s32 	%r316, %r315, %r594;
	add.f32 	%f190, %f93, %f74;
	selp.f32 	%f94, %f74, %f190, %p11;
	selp.u32 	%r595, 1, 0, %p7;
	add.s32 	%r317, %r316, %r595;
	add.f32 	%f191, %f94, %f75;
	selp.f32 	%f95, %f75, %f191, %p7;
	selp.u32 	%r596, 1, 0, %p8;
	add.s32 	%r318, %r317, %r596;
	add.f32 	%f192, %f95, %f76;
	selp.f32 	%f96, %f76, %f192, %p8;
	ld.shared.v2.u32 	{%r597, %r319}, [_ZN6thrust24THRUST_300001_SM_1000_NS8cuda_cub4core6detail5shmemE+112];
	mov.b32 	%f97, %r597;
	ld.shared.u32 	%r1627, [_ZN6thrust24THRUST_300001_SM_1000_NS8cuda_cub4core6detail5shmemE+108];
	ld.shared.u32 	%r321, [_ZN6thrust24THRUST_300001_SM_1000_NS8cuda_cub4core6detail5shmemE+100];
	setp.lt.s32 	%p122, %r319, 257;
	@%p122 bra 	$L__BB1_300;
	bar.sync 	0;
	mul.lo.s32 	%r601, %r230, 9;
	setp.ne.s32 	%p138, %r601, %r3;
	setp.eq.s32 	%p139, %r1615, %r263;
	and.pred  	%p140, %p138, %p139;
	@%p140 bra 	$L__BB1_277;
	sub.s32 	%r602, %r1618, %r321;
	shl.b32 	%r603, %r602, 3;
	mov.u32 	%r604, _ZN6thrust24THRUST_300001_SM_1000_NS8cuda_cub4core6detail5shmemE;
	add.s32 	%r605, %r604, %r603;
	mov.b32 	%r606, %f546;
	st.shared.v2.u32 	[%r605], {%r1615, %r606};
$L__BB1_277:
	not.pred 	%p141, %p6;
	@%p141 bra 	$L__BB1_279;
	sub.s32 	%r607, %r311, %r321;
	shl.b32 	%r608, %r607, 3;
	mov.u32 	%r609, _ZN6thrust24THRUST_300001_SM_1000_NS8cuda_cub4core6detail5shmemE;
	add.s32 	%r610, %r609, %r608;
	mov.b32 	%r611, %f89;
	st.shared.v2.u32 	[%r610], {%r263, %r611};
$L__BB1_279:
	mad.lo.s32 	%r612, %r230, 9, 2;
	setp.ne.s32 	%p142, %r612, %r3;
	setp.eq.s32 	%p143, %r264, %r265;
	and.pred  	%p144, %p142, %p143;
	@%p144 bra 	$L__BB1_281;
	sub.s32 	%r613, %r312, %r321;
	shl.b32 	%r614, %r613, 3;
	mov.u32 	%r615, _ZN6thrust24THRUST_300001_SM_1000_NS8cuda_cub4core6detail5shmemE;
	add.s32 	%r616, %r615, %r614;
	mov.b32 	%r617, %f90;
	st.shared.v2.u32 	[%r616], {%r264, %r617};
$L__BB1_281:
	not.pred 	%p145, %p9;
	@%p145 bra 	$L__BB1_283;
	sub.s32 	%r618, %r313, %r321;
	shl.b32 	%r619, %r618, 3;
	mov.u32 	%r620, _ZN6thrust24THRUST_300001_SM_1000_NS8cuda_cub4core6detail5shmemE;
	add.s32 	%r621, %r620, %r619;
	mov.b32 	%r622, %f91;
	st.shared.v2.u32 	[%r621], {%r265, %r622};
$L__BB1_283:
	not.pred 	%p146, %p10;
	@%p146 bra 	$L__BB1_285;
	sub.s32 	%r623, %r314, %r321;
	shl.b32 	%r624, %r623, 3;
	mov.u32 	%r625, _ZN6thrust24THRUST_300001_SM_1000_NS8cuda_cub4core6detail5shmemE;
	add.s32 	%r626, %r625, %r624;
	mov.b32 	%r627, %f92;
	st.shared.v2.u32 	[%r626], {%r266, %r627};
$L__BB1_285:
	not.pred 	%p147, %p11;
	@%p147 bra 	$L__BB1_287;
	sub.s32 	%r628, %r315, %r321;
	shl.b32 	%r629, %r628, 3;
	mov.u32 	%r630, _ZN6thrust24THRUST_300001_SM_1000_NS8cuda_cub4core6detail5shmemE;
	add.s32 	%r631, %r630, %r629;
	mov.b32 	%r632, %f93;
	st.shared.v2.u32 	[%r631], {%r267, %r632};
$L__BB1_287:
	not.pred 	%p148, %p7;
	@%p148 bra 	$L__BB1_289;
	sub.s32 	%r633, %r316, %r321;
	shl.b32 	%r634, %r633, 3;
	mov.u32 	%r635, _ZN6thrust24THRUST_300001_SM_1000_NS8cuda_cub4core6detail5shmemE;
	add.s32 	%r636, %r635, %r634;
	mov.b32 	%r637, %f94;
	st.shared.v2.u32 	[%r636], {%r268, %r637};
$L__BB1_289:
	not.pred 	%p149, %p8;
	@%p149 bra 	$L__BB1_291;
	sub.s32 	%r638, %r317, %r321;
	shl.b32 	%r639, %r638, 3;
	mov.u32 	%r640, _ZN6thrust24THRUST_300001_SM_1000_NS8cuda_cub4core6detail5shmemE;
	add.s32 	%r641, %r640, %r639;
	mov.b32 	%r642, %f95;
	st.shared.v2.u32 	[%r641], {%r269, %r642};
$L__BB1_291:
	mad.lo.s32 	%r643, %r230, 9, 8;
	setp.ne.s32 	%p150, %r643, %r3;
	setp.eq.s32 	%p151, %r270, %r271;
	and.pred  	%p152, %p150, %p151;
	@%p152 bra 	$L__BB1_293;
	sub.s32 	%r644, %r318, %r321;
	shl.b32 	%r645, %r644, 3;
	mov.u32 	%r646, _ZN6thrust24THRUST_300001_SM_1000_NS8cuda_cub4core6detail5shmemE;
	add.s32 	%r647, %r646, %r645;
	mov.b32 	%r648, %f96;
	st.shared.v2.u32 	[%r647], {%r270, %r648};
$L__BB1_293:
	bar.sync 	0;
	setp.ge.s32 	%p153, %r230, %r319;
	@%p153 bra 	$L__BB1_318;
	not.b32 	%r649, %r230;
	add.s32 	%r322, %r319, %r649;
	and.b32  	%r650, %r322, 768;
	setp.eq.s32 	%p154, %r650, 768;
	mov.u32 	%r1626, %r230;
	@%p154 bra 	$L__BB1_297;
	shr.u32 	%r651, %r322, 8;
	add.s32 	%r652, %r651, 1;
	and.b32  	%r653, %r652, 3;
	shl.b32 	%r654, %r230, 3;
	mov.u32 	%r655, _ZN6thrust24THRUST_300001_SM_1000_NS8cuda_cub4core6detail5shmemE;
	add.s32 	%r1622, %r655, %r654;
	add.s32 	%r1621, %r230, %r321;
	neg.s32 	%r1620, %r653;
	shl.b32 	%r656, %r652, 8;
	and.b32  	%r657, %r656, 768;
	add.s32 	%r1626, %r230, %r657;
$L__BB1_296:
	.pragma "nounroll";
	mul.wide.s32 	%rd127, %r1621, 4;
	add.s64 	%rd128, %rd5, %rd127;
	add.s64 	%rd129, %rd4, %rd127;
	ld.shared.v2.u32 	{%r658, %r659}, [%r1622];
	cvt.rn.f32.s32 	%f202, %r658;
	st.global.f32 	[%rd129], %f202;
	st.global.u32 	[%rd128], %r659;
	add.s32 	%r1622, %r1622, 2048;
	add.s32 	%r1621, %r1621, 256;
	add.s32 	%r1620, %r1620, 1;
	setp.ne.s32 	%p155, %r1620, 0;
	@%p155 bra 	$L__BB1_296;
$L__BB1_297:
	setp.lt.u32 	%p156, %r322, 768;
	@%p156 bra 	$L__BB1_318;
	add.s64 	%rd55, %rd4, 2048;
	add.s32 	%r1625, %r1626, %r321;
	add.s64 	%rd56, %rd5, 2048;
	shl.b32 	%r660, %r1626, 3;
	mov.u32 	%r661, _ZN6thrust24THRUST_300001_SM_1000_NS8cuda_cub4core6detail5shmemE;
	add.s32 	%r662, %r660, %r661;
	add.s32 	%r1624, %r662, 4096;
$L__BB1_299:
	mul.wide.s32 	%rd130, %r1625, 4;
	add.s64 	%rd131, %rd55, %rd130;
	add.s64 	%rd132, %rd56, %rd130;
	ld.shared.v2.u32 	{%r663, %r664}, [%r1624+-4096];
	cvt.rn.f32.s32 	%f203, %r663;
	st.global.f32 	[%rd131+-2048], %f203;
	st.global.u32 	[%rd132+-2048], %r664;
	ld.shared.v2.u32 	{%r665, %r666}, [%r1624+-2048];
	cvt.rn.f32.s32 	%f204, %r665;
	st.global.f32 	[%rd131+-1024], %f204;
	st.global.u32 	[%rd132+-1024], %r666;
	ld.shared.v2.u32 	{%r667, %r668}, [%r1624];
	cvt.rn.f32.s32 	%f205, %r667;
	st.global.f32 	[%rd131], %f205;
	st.global.u32 	[%rd132], %r668;
	ld.shared.v2.u32 	{%r669, %r670}, [%r1624+2048];
	cvt.rn.f32.s32 	%f206, %r669;
	st.global.f32 	[%rd131+1024], %f206;
	st.global.u32 	[%rd132+1024], %r670;
	add.s32 	%r1626, %r1626, 1024;
	add.s32 	%r1625, %r1625, 1024;
	add.s32 	%r1624, %r1624, 8192;
	setp.lt.s32 	%p157, %r1626, %r319;
	@%p157 bra 	$L__BB1_299;
	bra.uni 	$L__BB1_318;
$L__BB1_300:
	mul.lo.s32 	%r598, %r230, 9;
	setp.ne.s32 	%p123, %r598, %r3;
	setp.eq.s32 	%p124, %r1615, %r263;
	and.pred  	%p125, %p123, %p124;
	@%p125 bra 	$L__BB1_302;
	cvt.rn.f32.s32 	%f193, %r1615;
	mul.wide.s32 	%rd100, %r1618, 4;
	add.s64 	%rd101, %rd4, %rd100;
	st.global.f32 	[%rd101], %f193;
	add.s64 	%rd102, %rd5, %rd100;
	st.global.f32 	[%rd102], %f546;
$L__BB1_302:
	not.pred 	%p126, %p6;
	@%p126 bra 	$L__BB1_304;
	cvt.rn.f32.s32 	%f194, %r263;
	mul.wide.s32 	%rd103, %r311, 4;
	add.s64 	%rd104, %rd4, %rd103;
	st.global.f32 	[%rd104], %f194;
	add.s64 	%rd105, %rd5, %rd103;
	st.global.f32 	[%rd105], %f89;
$L__BB1_304:
	mad.lo.s32 	%r599, %r230, 9, 2;
	setp.ne.s32 	%p127, %r599, %r3;
	setp.eq.s32 	%p128, %r264, %r265;
	and.pred  	%p129, %p127, %p128;
	@%p129 bra 	$L__BB1_306;
	cvt.rn.f32.s32 	%f195, %r264;
	mul.wide.s32 	%rd106, %r312, 4;
	add.s64 	%rd107, %rd4, %rd106;
	st.global.f32 	[%rd107], %f195;
	add.s64 	%rd108, %rd5, %rd106;
	st.global.f32 	[%rd108], %f90;
$L__BB1_306:
	not.pred 	%p130, %p9;
	@%p130 bra 	$L__BB1_308;
	cvt.rn.f32.s32 	%f196, %r265;
	mul.wide.s32 	%rd109, %r313, 4;
	add.s64 	%rd110, %rd4, %rd109;
	st.global.f32 	[%rd110], %f196;
	add.s64 	%rd111, %rd5, %rd109;
	st.global.f32 	[%rd111], %f91;
$L__BB1_308:
	not.pred 	%p131, %p10;
	@%p131 bra 	$L__BB1_310;
	cvt.rn.f32.s32 	%f197, %r266;
	mul.wide.s32 	%rd112, %r314, 4;
	add.s64 	%rd113, %rd4, %rd112;
	st.global.f32 	[%rd113], %f197;
	add.s64 	%rd114, %rd5, %rd112;
	st.global.f32 	[%rd114], %f92;
$L__BB1_310:
	not.pred 	%p132, %p11;
	@%p132 bra 	$L__BB1_312;
	cvt.rn.f32.s32 	%f198, %r267;
	mul.wide.s32 	%rd115, %r315, 4;
	add.s64 	%rd116, %rd4, %rd115;
	st.global.f32 	[%rd116], %f198;
	add.s64 	%rd117, %rd5, %rd115;
	st.global.f32 	[%rd117], %f93;
$L__BB1_312:
	not.pred 	%p133, %p7;
	@%p133 bra 	$L__BB1_314;
	cvt.rn.f32.s32 	%f199, %r268;
	mul.wide.s32 	%rd118, %r316, 4;
	add.s64 	%rd119, %rd4, %rd118;
	st.global.f32 	[%rd119], %f199;
	add.s64 	%rd120, %rd5, %rd118;
	st.global.f32 	[%rd120], %f94;
$L__BB1_314:
	not.pred 	%p134, %p8;
	@%p134 bra 	$L__BB1_316;
	cvt.rn.f32.s32 	%f200, %r269;
	mul.wide.s32 	%rd121, %r317, 4;
	add.s64 	%rd122, %rd4, %rd121;
	st.global.f32 	[%rd122], %f200;
	add.s64 	%rd123, %rd5, %rd121;
	st.global.f32 	[%rd123], %f95;
$L__BB1_316:
	mad.lo.s32 	%r600, %r230, 9, 8;
	setp.ne.s32 	%p135, %r600, %r3;
	setp.eq.s32 	%p136, %r270, %r271;
	and.pred  	%p137, %p135, %p136;
	@%p137 bra 	$L__BB1_318;
	cvt.rn.f32.s32 	%f201, %r270;
	mul.wide.s32 	%rd124, %r318, 4;
	add.s64 	%rd125, %rd4, %rd124;
	st.global.f32 	[%rd125], %f201;
	add.s64 	%rd126, %rd5, %rd124;
	st.global.f32 	[%rd126], %f96;
$L__BB1_318:
	setp.ne.s32 	%p158, %r230, 255;
	@%p158 bra 	$L__BB1_322;
	setp.ne.s32 	%p159, %r3, 2304;
	@%p159 bra 	$L__BB1_321;
	cvt.rn.f32.s32 	%f207, %r271;
	mul.wide.s32 	%rd133, %r1627, 4;
	add.s64 	%rd134, %rd4, %rd133;
	st.global.f32 	[%rd134], %f207;
	add.s64 	%rd135, %rd5, %rd133;
	st.global.f32 	[%rd135], %f97;
	add.s32 	%r1627, %r1627, 1;
$L__BB1_321:
	ld.param.u64 	%rd328, [_ZN6thrust24THRUST_300001_SM_1000_NS8cuda_cub4core6detail13_kernel_agentINS1_15__reduce_by_key16ReduceByKeyAgentINS0_6detail15normal_iteratorINS0_10device_ptrIiEEEENS8_INS9_IfEEEESD_SD_N4cuda3std3__48equal_toIiEENSG_4plusIfEEPiiEEJSB_SD_SD_SD_SL_N3cub18CUB_300001_SM_100024ReduceByKeyScanTileStateIfiLb1EEESI_SK_iiEEEvDpT0__param_4];
	cvta.to.global.u64 	%rd136, %rd328;
	st.global.u32 	[%rd136], %r1627;
$L__BB1_322:
	ret;

}
	// .globl	_ZN6thrust24THRUST_300001_SM_1000_NS8cuda_cub4core6detail13_kernel_agentINS1_15__reduce_by_key9InitAgentIN3cub18CUB_300001_SM_100024ReduceByKeyScanTileStateIflLb1EEElPlEEJSA_lSB_EEEvDpT0_
.visible .entry _ZN6thrust24THRUST_300001_SM_1000_NS8cuda_cub4core6detail13_kernel_agentINS1_15__reduce_by_key9InitAgentIN3cub18CUB_300001_SM_100024ReduceByKeyScanTileStateIflLb1EEElPlEEJSA_lSB_EEEvDpT0_(
	.param .align 8 .b8 _ZN6thrust24THRUST_300001_SM_1000_NS8cuda_cub4core6detail13_kernel_agentINS1_15__reduce_by_key9InitAgentIN3cub18CUB_300001_SM_100024ReduceByKeyScanTileStateIflLb1EEElPlEEJSA_lSB_EEEvDpT0__param_0[8],
	.param .u64 _ZN6thrust24THRUST_300001_SM_1000_NS8cuda_cub4core6detail13_kernel_agentINS1_15__reduce_by_key9InitAgentIN3cub18CUB_300001_SM_100024ReduceByKeyScanTileStateIflLb1EEElPlEEJSA_lSB_EEEvDpT0__param_1,
	.param .u64 .ptr .align 1 _ZN6thrust24THRUST_300001_SM_1000_NS8cuda_cub4core6detail13_kernel_agentINS1_15__reduce_by_key9InitAgentIN3cub18CUB_300001_SM_100024ReduceByKeyScanTileStateIflLb1EEElPlEEJSA_lSB_EEEvDpT0__param_2
)
.maxntid 128
{
	.reg .pred 	%p<6>;
	.reg .b32 	%r<16>;
	.reg .b64 	%rd<12>;

	ld.param.u64 	%rd3, [_ZN6thrust24THRUST_300001_SM_1000_NS8cuda_cub4core6detail13_kernel_agentINS1_15__reduce_by_key9InitAgentIN3cub18CUB_300001_SM_100024ReduceByKeyScanTileStateIflLb1EEElPlEEJSA_lSB_EEEvDpT0__param_0];
	ld.param.u32 	%r8, [_ZN6thrust24THRUST_300001_SM_1000_NS8cuda_cub4core6detail13_kernel_agentINS1_15__reduce_by_key9InitAgentIN3cub18CUB_300001_SM_100024ReduceByKeyScanTileStateIflLb1EEElPlEEJSA_lSB_EEEvDpT0__param_1];
	ld.param.u64 	%rd2, [_ZN6thrust24THRUST_300001_SM_1000_NS8cuda_cub4core6detail13_kernel_agentINS1_15__reduce_by_key9InitAgentIN3cub18CUB_300001_SM_100024ReduceByKeyScanTileStateIflLb1EEElPlEEJSA_lSB_EEEvDpT0__param_2];
	cvta.to.global.u64 	%rd1, %rd3;
	mov.u32 	%r1, %ctaid.x;
	mov.u32 	%r9, %ntid.x;
	mov.u32 	%r2, %tid.x;
	mad.lo.s32 	%r3, %r1, %r9, %r2;
	setp.ge.s32 	%p1, %r3, %r8;
	@%p1 bra 	$L__BB2_2;
	mul.wide.s32 	%rd4, %r3, 16;
	add.s64 	%rd5, %rd1, %rd4;
	mov.b64 	%rd6, 0;
	mov.b64 	%rd7, 425201762304;
	st.global.v2.u64 	[%rd5+512], {%rd7, %rd6};
$L__BB2_2:
	mov.b32 	%r15, 0;
	setp.ne.s32 	%p2, %r1, 0;
	setp.gt.u32 	%p3, %r2, 31;
	or.pred  	%p4, %p2, %p3;
	@%p4 bra 	$L__BB2_4;
	mul.wide.u32 	%rd8, %r2, 16;
	add.s64 	%rd9, %rd1, %rd8;
	st.global.v4.u32 	[%rd9], {%r15, %r15, %r15, %r15};
$L__BB2_4:
	or.b32  	%r14, %r1, %r2;
	setp.ne.s32 	%p5, %r14, 0;
	@%p5 bra 	$L__BB2_6;
	cvta.to.global.u64 	%rd10, %rd2;
	mov.b64 	%rd11, 0;
	st.global.u64 	[%rd10], %rd11;
$L__BB2_6:
	ret;

}
	// .globl	_ZN6thrust24THRUST_300001_SM_1000_NS8cuda_cub4core6detail13_kernel_agentINS1_15__reduce_by_key16ReduceByKeyAgentINS0_6detail15normal_iteratorINS0_10device_ptrIiEEEENS8_INS9_IfEEEESD_SD_N4cuda3std3__48equal_toIiEENSG_4plusIfEEPllEEJSB_SD_SD_SD_SL_N3cub18CUB_300001_SM_100024ReduceByKeyScanTileStateIflLb1EEESI_SK_llEEEvDpT0_
.visible .entry _ZN6thrust24THRUST_300001_SM_1000_NS8cuda_cub4core6detail13_kernel_agentINS1_15__reduce_by_key16ReduceByKeyAgentINS0_6detail15normal_iteratorINS0_10device_ptrIiEEEENS8_INS9_IfEEEESD_SD_N4cuda3std3__48equal_toIiEENSG_4plusIfEEPllEEJSB_SD_SD_SD_SL_N3cub18CUB_300001_SM_100024ReduceByKeyScanTileStateIflLb1EEESI_SK_llEEEvDpT0_(
	.param .align 8 .b8 _ZN6thrust24THRUST_300001_SM_1000_NS8cuda_cub4core6detail13_kernel_agentINS1_15__reduce_by_key16ReduceByKeyAgentINS0_6detail15normal_iteratorINS0_10device_ptrIiEEEENS8_INS9_IfEEEESD_SD_N4cuda3std3__48equal_toIiEENSG_4plusIfEEPllEEJSB_SD_SD_SD_SL_N3cub18CUB_300001_SM_100024ReduceByKeyScanTileStateIflLb1EEESI_SK_llEEEvDpT0__param_0[8],
	.param .align 8 .b8 _ZN6thrust24THRUST_300001_SM_1000_NS8cuda_cub4core6detail13_kernel_agentINS1_15__reduce_by_key16ReduceByKeyAgentINS0_6detail15normal_iteratorINS0_10device_ptrIiEEEENS8_INS9_IfEEEESD_SD_N4cuda3std3__48equal_toIiEENSG_4plusIfEEPllEEJSB_SD_SD_SD_SL_N3cub18CUB_300001_SM_100024ReduceByKeyScanTileStateIflLb1EEESI_SK_llEEEvDpT0__param_1[8],
	.param .align 8 .b8 _ZN6thrust24THRUST_300001_SM_1000_NS8cuda_cub4core6detail13_kernel_agentINS1_15__reduce_by_key16ReduceByKeyAgentINS0_6detail15normal_iteratorINS0_10device_ptrIiEEEENS8_INS9_IfEEEESD_SD_N4cuda3std3__48equal_toIiEENSG_4plusIfEEPllEEJSB_SD_SD_SD_SL_N3cub18CUB_300001_SM_100024ReduceByKeyScanTileStateIflLb1EEESI_SK_llEEEvDpT0__param_2[8],
	.param .align 8 .b8 _ZN6thrust24THRUST_300001_SM_1000_NS8cuda_cub4core6detail13_kernel_agentINS1_15__reduce_by_key16ReduceByKeyAgentINS0_6detail15normal_iteratorINS0_10device_ptrIiEEEENS8_INS9_IfEEEESD_SD_N4cuda3std3__48equal_toIiEENSG_4plusIfEEPllEEJSB_SD_SD_SD_SL_N3cub18CUB_300001_SM_100024ReduceByKeyScanTileStateIflLb1EEESI_SK_llEEEvDpT0__param_3[8],
	.param .u64 .ptr .align 1 _ZN6thrust24THRUST_300001_SM_1000_NS8cuda_cub4core6detail13_kernel_agentINS1_15__reduce_by_key16ReduceByKeyAgentINS0_6detail15normal_iteratorINS0_10device_ptrIiEEEENS8_INS9_IfEEEESD_SD_N4cuda3std3__48equal_toIiEENSG_4plusIfEEPllEEJSB_SD_SD_SD_SL_N3cub18CUB_300001_SM_100024ReduceByKeyScanTileStateIflLb1EEESI_SK_llEEEvDpT0__param_4,
	.param .align 8 .b8 _ZN6thrust24THRUST_300001_SM_1000_NS8cuda_cub4core6detail13_kernel_agentINS1_15__reduce_by_key16ReduceByKeyAgentINS0_6detail15normal_iteratorINS0_10device_ptrIiEEEENS8_INS9_IfEEEESD_SD_N4cuda3std3__48equal_toIiEENSG_4plusIfEEPllEEJSB_SD_SD_SD_SL_N3cub18CUB_300001_SM_100024ReduceByKeyScanTileStateIflLb1EEESI_SK_llEEEvDpT0__param_5[8],
	.param .align 1 .b8 _ZN6thrust24THRUST_300001_SM_1000_NS8cuda_cub4core6detail13_kernel_agentINS1_15__reduce_by_key16ReduceByKeyAgentINS0_6detail15normal_iteratorINS0_10device_ptrIiEEEENS8_INS9_IfEEEESD_SD_N4cuda3std3__48equal_toIiEENSG_4plusIfEEPllEEJSB_SD_SD_SD_SL_N3cub18CUB_300001_SM_100024ReduceByKeyScanTileStateIflLb1EEESI_SK_llEEEvDpT0__param_6[1],
	.param .align 1 .b8 _ZN6thrust24THRUST_300001_SM_1000_NS8cuda_cub4core6detail13_kernel_agentINS1_15__reduce_by_key16ReduceByKeyAgentINS0_6detail15normal_iteratorINS0_10device_ptrIiEEEENS8_INS9_IfEEEESD_SD_N4cuda3std3__48equal_toIiEENSG_4plusIfEEPllEEJSB_SD_SD_SD_SL_N3cub18CUB_300001_SM_100024ReduceByKeyScanTileStateIflLb1EEESI_SK_llEEEvDpT0__param_7[1],
	.param .u64 _ZN6thrust24THRUST_300001_SM_1000_NS8cuda_cub4core6detail13_kernel_agentINS1_15__reduce_by_key16ReduceByKeyAgentINS0_6detail15normal_iteratorINS0_10device_ptrIiEEEENS8_INS9_IfEEEESD_SD_N4cuda3std3__48equal_toIiEENSG_4plusIfEEPllEEJSB_SD_SD_SD_SL_N3cub18CUB_300001_SM_100024ReduceByKeyScanTileStateIflLb1EEESI_SK_llEEEvDpT0__param_8,
	.param .u64 _ZN6thrust24THRUST_300001_SM_1000_NS8cuda_cub4core6detail13_kernel_agentINS1_15__reduce_by_key16ReduceByKeyAgentINS0_6detail15normal_iteratorINS0_10device_ptrIiEEEENS8_INS9_IfEEEESD_SD_N4cuda3std3__48equal_toIiEENSG_4plusIfEEPllEEJSB_SD_SD_SD_SL_N3cub18CUB_300001_SM_100024ReduceByKeyScanTileStateIflLb1EEESI_SK_llEEEvDpT0__param_9
)
.maxntid 256
{
	.reg .pred 	%p<462>;
	.reg .b32 	%r<1724>;
	.reg .b32 	%f<570>;
	.reg .b64 	%rd<845>;

	ld.param.u64 	%rd1, [_ZN6thrust24THRUST_300001_SM_1000_NS8cuda_cub4core6detail13_kernel_agentINS1_15__reduce_by_key16ReduceByKeyAgentINS0_6detail15normal_iteratorINS0_10device_ptrIiEEEENS8_INS9_IfEEEESD_SD_N4cuda3std3__48equal_toIiEENSG_4plusIfEEPllEEJSB_SD_SD_SD_SL_N3cub18CUB_300001_SM_100024ReduceByKeyScanTileStateIflLb1EEESI_SK_llEEEvDpT0__param_5];
	ld.param.u64 	%rd2, [_ZN6thrust24THRUST_300001_SM_1000_NS8cuda_cub4core6detail13_kernel_agentINS1_15__reduce_by_key16ReduceByKeyAgentINS0_6detail15normal_iteratorINS0_10device_ptrIiEEEENS8_INS9_IfEEEESD_SD_N4cuda3std3__48equal_toIiEENSG_4plusIfEEPllEEJSB_SD_SD_SD_SL_N3cub18CUB_300001_SM_100024ReduceByKeyScanTileStateIflLb1EEESI_SK_llEEEvDpT0__param_0];
	ld.param.u64 	%rd3, [_ZN6thrust24THRUST_300001_SM_1000_NS8cuda_cub4core6detail13_kernel_agentINS1_15__reduce_by_key16ReduceByKeyAgentINS0_6detail15normal_iteratorINS0_10device_ptrIiEEEENS8_INS9_IfEEEESD_SD_N4cuda3std3__48equal_toIiEENSG_4plusIfEEPllEEJSB_SD_SD_SD_SL_N3cub18CUB_300001_SM_100024ReduceByKeyScanTileStateIflLb1EEESI_SK_llEEEvDpT0__param_1];
	ld.param.u64 	%rd221, [_ZN6thrust24THRUST_300001_SM_1000_NS8cuda_cub4core6detail13_kernel_agentINS1_15__reduce_by_key16ReduceByKeyAgentINS0_6detail15normal_iteratorINS0_10device_ptrIiEEEENS8_INS9_IfEEEESD_SD_N4cuda3std3__48equal_toIiEENSG_4plusIfEEPllEEJSB_SD_SD_SD_SL_N3cub18CUB_300001_SM_100024ReduceByKeyScanTileStateIflLb1EEESI_SK_llEEEvDpT0__param_3];
	ld.param.u64 	%rd222, [_ZN6thrust24THRUST_300001_SM_1000_NS8cuda_cub4core6detail13_kernel_agentINS1_15__reduce_by_key16ReduceByKeyAgentINS0_6detail15normal_iteratorINS0_10device_ptrIiEEEENS8_INS9_IfEEEESD_SD_N4cuda3std3__48equal_toIiEENSG_4plusIfEEPllEEJSB_SD_SD_SD_SL_N3cub18CUB_300001_SM_100024ReduceByKeyScanTileStateIflLb1EEESI_SK_llEEEvDpT0__param_2];
	ld.param.u64 	%rd220, [_ZN6thrust24THRUST_300001_SM_1000_NS8cuda_cub4core6detail13_kernel_agentINS1_15__reduce_by_key16ReduceByKeyAgentINS0_6detail15normal_iteratorINS0_10device_ptrIiEEEENS8_INS9_IfEEEESD_SD_N4cuda3std3__48equal_toIiEENSG_4plusIfEEPllEEJSB_SD_SD_SD_SL_N3cub18CUB_300001_SM_100024ReduceByKeyScanTileStateIflLb1EEESI_SK_llEEEvDpT0__param_8];
	cvta.to.global.u64 	%rd4, %rd222;
	cvta.to.global.u64 	%rd5, %rd221;
	mov.u32 	%r1, %ctaid.x;
	mul.wide.u32 	%rd6, %r1, 2304;
	sub.s64 	%rd7, %rd220, %rd6;
	setp.lt.s64 	%p12, %rd7, 2305;
	@%p12 bra 	$L__BB3_142;
	setp.ne.s32 	%p281, %r1, 0;
	@%p281 bra 	$L__BB3_52;
	mov.u32 	%r2, %tid.x;
	and.b32  	%r1476, %r2, 31;
	and.b32  	%r1477, %r2, 992;
	mul.lo.s32 	%r1478, %r1477, 9;
	or.b32  	%r1479, %r1478, %r1476;
	cvt.u64.u32 	%rd701, %r1479;
	add.s64 	%rd702, %rd6, %rd701;
	shl.b64 	%rd703, %rd702, 2;
	add.s64 	%rd682, %rd2, %rd703;
	// begin inline asm
	ld.global.nc.u32 %r1456, [%rd682];
	// end inline asm
	add.s64 	%rd683, %rd682, 128;
	// begin inline asm
	ld.global.nc.u32 %r1457, [%rd683];
	// end inline asm
	add.s64 	%rd684, %rd682, 256;
	// begin inline asm
	ld.global.nc.u32 %r1458, [%rd684];
	// end inline asm
	add.s64 	%rd685, %rd682, 384;
	// begin inline asm
	ld.global.nc.u32 %r1459, [%rd685];
	// end inline asm
	add.s64 	%rd686, %rd682, 512;
	// begin inline asm
	ld.global.nc.u32 %r1460, [%rd686];
	// end inline asm
	add.s64 	%rd687, %rd682, 640;
	// begin inline asm
	ld.global.nc.u32 %r1461, [%rd687];
	// end inline asm
	add.s64 	%rd688, %rd682, 768;
	// begin inline asm
	ld.global.nc.u32 %r1462, [%rd688];
	// end inline asm
	add.s64 	%rd689, %rd682, 896;
	// begin inline asm
	ld.global.nc.u32 %r1463, [%rd689];
	// end inline asm
	add.s64 	%rd690, %rd682, 1024;
	// begin inline asm
	ld.global.nc.u32 %r1464, [%rd690];
	// end inline asm
	// begin inline asm
	mov.u32 %r1465, %laneid;
	// end inline asm
	shr.u32 	%r4, %r2, 5;
	mad.lo.s32 	%r1480, %r4, 288, %r1465;
	shl.b32 	%r1481, %r1480, 2;
	mov.u32 	%r1482, _ZN6thrust24THRUST_300001_SM_1000_NS8cuda_cub4core6detail5shmemE;
	add.s32 	%r1483, %r1482, %r1481;
	st.shared.u32 	[%r1483], %r1456;
	st.shared.u32 	[%r1483+128], %r1457;
	st.shared.u32 	[%r1483+256], %r1458;
	st.shared.u32 	[%r1483+384], %r1459;
	st.shared.u32 	[%r1483+512], %r1460;
	st.shared.u32 	[%r1483+640], %r1461;
	st.shared.u32 	[%r1483+768], %r1462;
	st.shared.u32 	[%r1483+896], %r1463;
	st.shared.u32 	[%r1483+1024], %r1464;
	bar.warp.sync 	-1;
	shl.b32 	%r1484, %r1465, 5;
	add.s32 	%r1485, %r1483, %r1484;
	ld.shared.u32 	%r5, [%r1485];
	ld.shared.u32 	%r6, [%r1485+4];
	ld.shared.u32 	%r7, [%r1485+8];
	ld.shared.u32 	%r8, [%r1485+12];
	ld.shared.u32 	%r9, [%r1485+16];
	ld.shared.u32 	%r10, [%r1485+20];
	ld.shared.u32 	%r11, [%r1485+24];
	ld.shared.u32 	%r12, [%r1485+28];
	ld.shared.u32 	%r13, [%r1485+32];
	bar.sync 	0;
	add.s64 	%rd691, %rd3, %rd703;
	// begin inline asm
	ld.global.nc.u32 %r1466, [%rd691];
	// end inline asm
	add.s64 	%rd692, %rd691, 128;
	// begin inline asm
	ld.global.nc.u32 %r1467, [%rd692];
	// end inline asm
	add.s64 	%rd693, %rd691, 256;
	// begin inline asm
	ld.global.nc.u32 %r1468, [%rd693];
	// end inline asm
	add.s64 	%rd694, %rd691, 384;
	// begin inline asm
	ld.global.nc.u32 %r1469, [%rd694];
	// end inline asm
	add.s64 	%rd695, %rd691, 512;
	// begin inline asm
	ld.global.nc.u32 %r1470, [%rd695];
	// end inline asm
	add.s64 	%rd696, %rd691, 640;
	// begin inline asm
	ld.global.nc.u32 %r1471, [%rd696];
	// end inline asm
	add.s64 	%rd697, %rd691, 768;
	// begin inline asm
	ld.global.nc.u32 %r1472, [%rd697];
	// end inline asm
	add.s64 	%rd698, %rd691, 896;
	// begin inline asm
	ld.global.nc.u32 %r1473, [%rd698];
	// end inline asm
	add.s64 	%rd699, %rd691, 1024;
	// begin inline asm
	ld.global.nc.u32 %r1474, [%rd699];
	// end inline asm
	st.shared.u32 	[%r1483], %r1466;
	st.shared.u32 	[%r1483+128], %r1467;
	st.shared.u32 	[%r1483+256], %r1468;
	st.shared.u32 	[%r1483+384], %r1469;
	st.shared.u32 	[%r1483+512], %r1470;
	st.shared.u32 	[%r1483+640], %r1471;
	st.shared.u32 	[%r1483+768], %r1472;
	st.shared.u32 	[%r1483+896], %r1473;
	st.shared.u32 	[%r1483+1024], %r1474;
	bar.warp.sync 	-1;
	ld.shared.f32 	%f1, [%r1485];
	ld.shared.f32 	%f2, [%r1485+4];
	ld.shared.f32 	%f3, [%r1485+8];
	ld.shared.f32 	%f4, [%r1485+12];
	ld.shared.f32 	%f5, [%r1485+16];
	ld.shared.f32 	%f6, [%r1485+20];
	ld.shared.f32 	%f7, [%r1485+24];
	ld.shared.f32 	%f8, [%r1485+28];
	ld.shared.f32 	%f9, [%r1485+32];
	bar.sync 	0;
	shl.b32 	%r1486, %r2, 2;
	add.s32 	%r1487, %r1482, %r1486;
	add.s32 	%r14, %r1487, 1240;
	st.shared.u32 	[%r1487+1240], %r13;
	bar.sync 	0;
	setp.eq.s32 	%p391, %r2, 0;
	mov.b64 	%rd795, 0;
	@%p391 bra 	$L__BB3_4;
	ld.shared.u32 	%r1674, [%r14+-4];
	setp.ne.s32 	%p392, %r1674, %r5;
	selp.u64 	%rd795, 1, 0, %p392;
$L__BB3_4:
	setp.ne.s32 	%p393, %r5, %r6;
	selp.u64 	%rd704, 1, 0, %p393;
	setp.ne.s32 	%p394, %r6, %r7;
	selp.u64 	%rd705, 1, 0, %p394;
	setp.ne.s32 	%p395, %r7, %r8;
	selp.u64 	%rd706, 1, 0, %p395;
	setp.ne.s32 	%p396, %r8, %r9;
	selp.u64 	%rd707, 1, 0, %p396;
	setp.ne.s32 	%p397, %r9, %r10;
	selp.u64 	%rd708, 1, 0, %p397;
	setp.ne.s32 	%p398, %r10, %r11;
	selp.u64 	%rd709, 1, 0, %p398;
	setp.ne.s32 	%p399, %r11, %r12;
	selp.u64 	%rd710, 1, 0, %p399;
	setp.ne.s32 	%p400, %r12, %r13;
	selp.u64 	%rd711, 1, 0, %p400;
	add.s64 	%rd10, %rd795, %rd704;
	add.f32 	%f454, %f1, %f2;
	selp.f32 	%f455, %f2, %f454, %p393;
	add.s64 	%rd11, %rd10, %rd705;
	add.f32 	%f456, %f455, %f3;
	selp.f32 	%f457, %f3, %f456, %p394;
	add.s64 	%rd12, %rd11, %rd706;
	add.f32 	%f458, %f457, %f4;
	selp.f32 	%f459, %f4, %f458, %p395;
	add.s64 	%rd13, %rd12, %rd707;
	add.f32 	%f460, %f459, %f5;
	selp.f32 	%f461, %f5, %f460, %p396;
	add.s64 	%rd14, %rd13, %rd708;
	add.f32 	%f462, %f461, %f6;
	selp.f32 	%f463, %f6, %f462, %p397;
	add.s64 	%rd15, %rd14, %rd709;
	add.f32 	%f464, %f463, %f7;
	selp.f32 	%f465, %f7, %f464, %p398;
	add.s64 	%rd16, %rd15, %rd710;
	add.f32 	%f466, %f465, %f8;
	selp.f32 	%f467, %f8, %f466, %p399;
	add.s64 	%rd712, %rd16, %rd711;
	mov.b64 	{%r1489, %r1494}, %rd712;
	add.f32 	%f468, %f467, %f9;
	selp.f32 	%f469, %f9, %f468, %p400;
	mov.b32 	%r1605, 1;
	mov.b32 	%r1606, 0;
	mov.b32 	%r1607, -1;
	// begin inline asm
	shfl.sync.up.b32 %r1488, %r1489, %r1605, %r1606, %r1607;
	// end inline asm
	// begin inline asm
	shfl.sync.up.b32 %r1493, %r1494, %r1605, %r1606, %r1607;
	// end inline asm
	mov.b64 	%rd713, {%r1488, %r1493};
	mov.b32 	%r1499, %f469;
	// begin inline asm
	shfl.sync.up.b32 %r1498, %r1499, %r1605, %r1606, %r1607;
	// end inline asm
	mov.b32 	%f470, %r1498;
	// begin inline asm
	shfl.sync.up.b32 %r1503, %r1504, %r1605, %r1606, %r1607;
	// end inline asm
	setp.eq.s64 	%p401, %rd712, 0;
	add.f32 	%f471, %f469, %f470;
	selp.f32 	%f472, %f471, %f469, %p401;
	setp.lt.s32 	%p402, %r1465, 1;
	selp.f32 	%f473, %f469, %f472, %p402;
	selp.b64 	%rd714, 0, %rd713, %p402;
	add.s64 	%rd715, %rd714, %rd712;
	mov.b64 	{%r1509, %r1514}, %rd715;
	mov.b32 	%r1525, 2;
	// begin inline asm
	shfl.sync.up.b32 %r1508, %r1509, %r1525, %r1606, %r1607;
	// end inline asm
	// begin inline asm
	shfl.sync.up.b32 %r1513, %r1514, %r1525, %r1606, %r1607;
	// end inline asm
	mov.b64 	%rd716, {%r1508, %r1513};
	mov.b32 	%r1519, %f473;
	// begin inline asm
	shfl.sync.up.b32 %r1518, %r1519, %r1525, %r1606, %r1607;
	// end inline asm
	mov.b32 	%f474, %r1518;
	// begin inline asm
	shfl.sync.up.b32 %r1523, %r1524, %r1525, %r1606, %r1607;
	// end inline asm
	setp.eq.s64 	%p403, %rd715, 0;
	add.f32 	%f475, %f473, %f474;
	selp.f32 	%f476, %f475, %f473, %p403;
	setp.lt.s32 	%p404, %r1465, 2;
	selp.f32 	%f477, %f473, %f476, %p404;
	selp.b64 	%rd717, 0, %rd716, %p404;
	add.s64 	%rd718, %rd717, %rd715;
	mov.b64 	{%r1529, %r1534}, %rd718;
	mov.b32 	%r1545, 4;
	// begin inline asm
	shfl.sync.up.b32 %r1528, %r1529, %r1545, %r1606, %r1607;
	// end inline asm
	// begin inline asm
	shfl.sync.up.b32 %r1533, %r1534, %r1545, %r1606, %r1607;
	// end inline asm
	mov.b64 	%rd719, {%r1528, %r1533};
	mov.b32 	%r1539, %f477;
	// begin inline asm
	shfl.sync.up.b32 %r1538, %r1539, %r1545, %r1606, %r1607;
	// end inline asm
	mov.b32 	%f478, %r1538;
	// begin inline asm
	shfl.sync.up.b32 %r1543, %r1544, %r1545, %r1606, %r1607;
	// end inline asm
	setp.eq.s64 	%p405, %rd718, 0;
	add.f32 	%f479, %f477, %f478;
	selp.f32 	%f480, %f479, %f477, %p405;
	setp.lt.s32 	%p406, %r1465, 4;
	selp.f32 	%f481, %f477, %f480, %p406;
	selp.b64 	%rd720, 0, %rd719, %p406;
	add.s64 	%rd721, %rd720, %rd718;
	mov.b64 	{%r1549, %r1554}, %rd721;
	mov.b32 	%r1565, 8;
	// begin inline asm
	shfl.sync.up.b32 %r1548, %r1549, %r1565, %r1606, %r1607;
	// end inline asm
	// begin inline asm
	shfl.sync.up.b32 %r1553, %r1554, %r1565, %r1606, %r1607;
	// end inline asm
	mov.b64 	%rd722, {%r1548, %r1553};
	mov.b32 	%r1559, %f481;
	// begin inline asm
	shfl.sync.up.b32 %r1558, %r1559, %r1565, %r1606, %r1607;
	// end inline asm
	mov.b32 	%f482, %r1558;
	// begin inline asm
	shfl.sync.up.b32 %r1563, %r1564, %r1565, %r1606, %r1607;
	// end inline asm
	setp.eq.s64 	%p407, %rd721, 0;
	add.f32 	%f483, %f481, %f482;
	selp.f32 	%f484, %f483, %f481, %p407;
	setp.lt.s32 	%p408, %r1465, 8;
	selp.f32 	%f485, %f481, %f484, %p408;
	selp.b64 	%rd723, 0, %rd722, %p408;
	add.s64 	%rd724, %rd723, %rd721;
	mov.b64 	{%r1569, %r1574}, %rd724;
	mov.b32 	%r1585, 16;
	// begin inline asm
	shfl.sync.up.b32 %r1568, %r1569, %r1585, %r1606, %r1607;
	// end inline asm
	// begin inline asm
	shfl.sync.up.b32 %r1573, %r1574, %r1585, %r1606, %r1607;
	// end inline asm
	mov.b64 	%rd725, {%r1568, %r1573};
	mov.b32 	%r1579, %f485;
	// begin inline asm
	shfl.sync.up.b32 %r1578, %r1579, %r1585, %r1606, %r1607;
	// end inline asm
	mov.b32 	%f486, %r1578;
	// begin inline asm
	shfl.sync.up.b32 %r1583, %r1584, %r1585, %r1606, %r1607;
	// end inline asm
	setp.eq.s64 	%p409, %rd724, 0;
	add.f32 	%f487, %f485, %f486;
	selp.f32 	%f10, %f487, %f485, %p409;
	setp.lt.s32 	%p410, %r1465, 16;
	selp.f32 	%f488, %f485, %f10, %p410;
	selp.b64 	%rd726, 0, %rd725, %p410;
	add.s64 	%rd17, %rd726, %rd724;
	mov.b64 	{%r1589, %r1594}, %rd17;
	// begin inline asm
	shfl.sync.up.b32 %r1588, %r1589, %r1605, %r1606, %r1607;
	// end inline asm
	// begin inline asm
	shfl.sync.up.b32 %r1593, %r1594, %r1605, %r1606, %r1607;
	// end inline asm
	mov.b32 	%r1599, %f488;
	// begin inline asm
	shfl.sync.up.b32 %r1598, %r1599, %r1605, %r1606, %r1607;
	// end inline asm
	// begin inline asm
	shfl.sync.up.b32 %r1603, %r1604, %r1605, %r1606, %r1607;
	// end inline asm
	setp.ne.s32 	%p411, %r1465, 31;
	@%p411 bra 	$L__BB3_6;
	shl.b32 	%r1608, %r4, 4;
	mov.u32 	%r1609, _ZN6thrust24THRUST_300001_SM_1000_NS8cuda_cub4core6detail5shmemE;
	add.s32 	%r1610, %r1609, %r1608;
	st.shared.u64 	[%r1610], %rd17;
	st.shared.f32 	[%r1610+8], %f10;
$L__BB3_6:
	mov.b64 	%rd727, {%r1588, %r1593};
	mov.b32 	%f489, %r1598;
	setp.ne.s32 	%p412, %r11, %r12;
	setp.ne.s32 	%p413, %r10, %r11;
	setp.ne.s32 	%p414, %r9, %r10;
	setp.ne.s32 	%p415, %r8, %r9;
	setp.ne.s32 	%p416, %r7, %r8;
	setp.ne.s32 	%p417, %r6, %r7;
	setp.ne.s32 	%p418, %r5, %r6;
	setp.ne.s32 	%p419, %r2, 0;
	bar.sync 	0;
	ld.shared.u64 	%rd728, [_ZN6thrust24THRUST_300001_SM_1000_NS8cuda_cub4core6detail5shmemE];
	ld.shared.f32 	%f490, [_ZN6thrust24THRUST_300001_SM_1000_NS8cuda_cub4core6detail5shmemE+8];
	ld.shared.u64 	%rd729, [_ZN6thrust24THRUST_300001_SM_1000_NS8cuda_cub4core6detail5shmemE+16];
	ld.shared.f32 	%f491, [_ZN6thrust24THRUST_300001_SM_1000_NS8cuda_cub4core6detail5shmemE+24];
	add.s64 	%rd730, %rd729, %rd728;
	setp.eq.s64 	%p420, %rd729, 0;
	add.f32 	%f492, %f490, %f491;
	selp.f32 	%f493, %f492, %f491, %p420;
	setp.eq.s32 	%p421, %r4, 2;
	selp.b64 	%rd731, %rd730, %rd728, %p421;
	selp.f32 	%f494, %f493, %f490, %p421;
	ld.shared.u64 	%rd732, [_ZN6thrust24THRUST_300001_SM_1000_NS8cuda_cub4core6detail5shmemE+32];
	ld.shared.f32 	%f495, [_ZN6thrust24THRUST_300001_SM_1000_NS8cuda_cub4core6detail5shmemE+40];
	add.s64 	%rd733, %rd732, %rd730;
	setp.eq.s64 	%p422, %rd732, 0;
	add.f32 	%f496, %f493, %f495;
	selp.f32 	%f497, %f496, %f495, %p422;
	setp.eq.s32 	%p423, %r4, 3;
	selp.b64 	%rd734, %rd733, %rd731, %p423;
	selp.f32 	%f498, %f497, %f494, %p423;
	ld.shared.u64 	%rd735, [_ZN6thrust24THRUST_300001_SM_1000_NS8cuda_cub4core6detail5shmemE+48];
	ld.shared.f32 	%f499, [_ZN6thrust24THRUST_300001_SM_1000_NS8cuda_cub4core6detail5shmemE+56];
	add.s64 	%rd736, %rd735, %rd733;
	setp.eq.s64 	%p424, %rd735, 0;
	add.f32 	%f500, %f497, %f499;
	selp.f32 	%f501, %f500, %f499, %p424;
	setp.eq.s32 	%p425, %r4, 4;
	selp.b64 	%rd737, %rd736, %rd734, %p425;
	selp.f32 	%f502, %f501, %f498, %p425;
	ld.shared.u64 	%rd738, [_ZN6thrust24THRUST_300001_SM_1000_NS8cuda_cub4core6detail5shmemE+64];
	ld.shared.f32 	%f503, [_ZN6thrust24THRUST_300001_SM_1000_NS8cuda_cub4core6detail5shmemE+72];
	add.s64 	%rd739, %rd738, %rd736;
	setp.eq.s64 	%p426, %rd738, 0;
	add.f32 	%f504, %f501, %f503;
	selp.f32 	%f505, %f504, %f503, %p426;
	setp.eq.s32 	%p427, %r4, 5;
	selp.b64 	%rd740, %rd739, %rd737, %p427;
	selp.f32 	%f506, %f505, %f502, %p427;
	ld.shared.u64 	%rd741, [_ZN6thrust24THRUST_300001_SM_1000_NS8cuda_cub4core6detail5shmemE+80];
	ld.shared.f32 	%f507, [_ZN6thrust24THRUST_300001_SM_1000_NS8cuda_cub4core6detail5shmemE+88];
	add.s64 	%rd742, %rd741, %rd739;
	setp.eq.s64 	%p428, %rd741, 0;
	add.f32 	%f508, %f505, %f507;
	selp.f32 	%f509, %f508, %f507, %p428;
	setp.eq.s32 	%p429, %r4, 6;
	selp.b64 	%rd743, %rd742, %rd740, %p429;
	selp.f32 	%f510, %f509, %f506, %p429;
	ld.shared.u64 	%rd744, [_ZN6thrust24THRUST_300001_SM_1000_NS8cuda_cub4core6detail5shmemE+96];
	ld.shared.f32 	%f511, [_ZN6thrust24THRUST_300001_SM_1000_NS8cuda_cub4core6detail5shmemE+104];
	add.s64 	%rd745, %rd744, %rd742;
	setp.eq.s64 	%p430, %rd744, 0;
	add.f32 	%f512, %f509, %f511;
	selp.f32 	%f513, %f512, %f511, %p430;
	setp.eq.s32 	%p431, %r4, 7;
	selp.b64 	%rd746, %rd745, %rd743, %p431;
	selp.f32 	%f514, %f513, %f510, %p431;
	ld.shared.u64 	%rd747, [_ZN6thrust24THRUST_300001_SM_1000_NS8cuda_cub4core6detail5shmemE+112];
	ld.shared.f32 	%f515, [_ZN6thrust24THRUST_300001_SM_1000_NS8cuda_cub4core6detail5shmemE+120];
	add.s64 	%rd18, %rd747, %rd745;
	setp.eq.s64 	%p432, %rd747, 0;
	add.f32 	%f516, %f513, %f515;
	selp.f32 	%f11, %f516, %f515, %p432;
	setp.eq.s64 	%p433, %rd746, 0;
	add.f32 	%f517, %f514, 0f00000000;
	selp.f32 	%f518, %f517, %f514, %p433;
	setp.lt.u32 	%p434, %r2, 32;
	selp.b64 	%rd748, 0, %rd746, %p434;
	selp.f32 	%f519, 0f00000000, %f518, %p434;
	setp.eq.s64 	%p435, %rd727, 0;
	add.f32 	%f520, %f519, %f489;
	selp.f32 	%f521, %f520, %f489, %p435;
	setp.eq.s32 	%p436, %r1465, 0;
	selp.f32 	%f12, %f519, %f521, %p436;
	selp.b64 	%rd749, 0, %rd727, %p436;
	add.s64 	%rd19, %rd748, %rd749;
	add.s64 	%rd20, %rd19, %rd795;
	setp.eq.s64 	%p437, %rd795, 0;
	add.f32 	%f522, %f1, %f12;
	selp.f32 	%f13, %f522, %f1, %p437;
	add.s64 	%rd21, %rd10, %rd19;
	add.f32 	%f523, %f13, %f2;
	selp.f32 	%f14, %f2, %f523, %p418;
	add.s64 	%rd22, %rd11, %rd19;
	add.f32 	%f524, %f14, %f3;
	selp.f32 	%f15, %f3, %f524, %p417;
	add.s64 	%rd23, %rd12, %rd19;
	add.f32 	%f525, %f15, %f4;
	selp.f32 	%f16, %f4, %f525, %p416;
	add.s64 	%rd24, %rd13, %rd19;
	add.f32 	%f526, %f16, %f5;
	selp.f32 	%f17, %f5, %f526, %p415;
	add.s64 	%rd25, %rd14, %rd19;
	add.f32 	%f527, %f17, %f6;
	selp.f32 	%f18, %f6, %f527, %p414;
	add.s64 	%rd26, %rd15, %rd19;
	add.f32 	%f528, %f18, %f7;
	selp.f32 	%f19, %f7, %f528, %p413;
	add.s64 	%rd27, %rd16, %rd19;
	add.f32 	%f529, %f19, %f8;
	selp.f32 	%f20, %f8, %f529, %p412;
	@%p419 bra 	$L__BB3_8;
	add.s64 	%rd750, %rd1, 512;
	mov.b32 	%r1611, %f11;
	mov.b32 	%r1612, 101;
	mov.b64 	%rd751, {%r1611, %r1612};
	// begin inline asm
	st.relaxed.gpu.v2.u64 [%rd750], {%rd751, %rd18};
	// end inline asm
$L__BB3_8:
	setp.lt.s64 	%p438, %rd18, 257;
	@%p438 bra 	$L__BB3_34;
	bar.sync 	0;
	@%p437 bra 	$L__BB3_11;
	cvt.u32.u64 	%r1613, %rd19;
	shl.b32 	%r1614, %r1613, 3;
	mov.u32 	%r1615, _ZN6thrust24THRUST_300001_SM_1000_NS8cuda_cub4core6detail5shmemE;
	add.s32 	%r1616, %r1615, %r1614;
	mov.b32 	%r1617, %f12;
	st.shared.v2.u32 	[%r1616], {%r1674, %r1617};
$L__BB3_11:
	setp.eq.s32 	%p449, %r5, %r6;
	@%p449 bra 	$L__BB3_13;
	cvt.u32.u64 	%r1618, %rd20;
	shl.b32 	%r1619, %r1618, 3;
	mov.u32 	%r1620, _ZN6thrust24THRUST_300001_SM_1000_NS8cuda_cub4core6detail5shmemE;
	add.s32 	%r1621, %r1620, %r1619;
	mov.b32 	%r1622, %f13;
	st.shared.v2.u32 	[%r1621], {%r5, %r1622};
$L__BB3_13:
	setp.eq.s32 	%p450, %r6, %r7;
	@%p450 bra 	$L__BB3_15;
	cvt.u32.u64 	%r1623, %rd21;
	shl.b32 	%r1624, %r1623, 3;
	mov.u32 	%r1625, _ZN6thrust24THRUST_300001_SM_1000_NS8cuda_cub4core6detail5shmemE;
	add.s32 	%r1626, %r1625, %r1624;
	mov.b32 	%r1627, %f14;
	st.shared.v2.u32 	[%r1626], {%r6, %r1627};
$L__BB3_15:
	setp.eq.s32 	%p451, %r7, %r8;
	@%p451 bra 	$L__BB3_17;
	cvt.u32.u64 	%r1628, %rd22;
	shl.b32 	%r1629, %r1628, 3;
	mov.u32 	%r1630, _ZN6thrust24THRUST_300001_SM_1000_NS8cuda_cub4core6detail5shmemE;
	add.s32 	%r1631, %r1630, %r1629;
	mov.b32 	%r1632, %f15;
	st.shared.v2.u32 	[%r1631], {%r7, %r1632};
$L__BB3_17:
	setp.eq.s32 	%p452, %r8, %r9;
	@%p452 bra 	$L__BB3_19;
	cvt.u32.u64 	%r1633, %rd23;
	shl.b32 	%r1634, %r1633, 3;
	mov.u32 	%r1635, _ZN6thrust24THRUST_300001_SM_1000_NS8cuda_cub4core6detail5shmemE;
	add.s32 	%r1636, %r1635, %r1634;
	mov.b32 	%r1637, %f16;
	st.shared.v2.u32 	[%r1636], {%r8, %r1637};
$L__BB3_19:
	setp.eq.s32 	%p453, %r9, %r10;
	@%p453 bra 	$L__BB3_21;
	cvt.u32.u64 	%r1638, %rd24;
	shl.b32 	%r1639, %r1638, 3;
	mov.u32 	%r1640, _ZN6thrust24THRUST_300001_SM_1000_NS8cuda_cub4core6detail5shmemE;
	add.s32 	%r1641, %r1640, %r1639;
	mov.b32 	%r1642, %f17;
	st.shared.v2.u32 	[%r1641], {%r9, %r1642};
$L__BB3_21:
	setp.eq.s32 	%p454, %r10, %r11;
	@%p454 bra 	$L__BB3_23;
	cvt.u32.u64 	%r1643, %rd25;
	shl.b32 	%r1644, %r1643, 3;
	mov.u32 	%r1645, _ZN6thrust24THRUST_300001_SM_1000_NS8cuda_cub4core6detail5shmemE;
	add.s32 	%r1646, %r1645, %r1644;
	mov.b32 	%r1647, %f18;
	st.shared.v2.u32 	[%r1646], {%r10, %r1647};
$L__BB3_23:
	setp.eq.s32 	%p455, %r11, %r12;
	@%p455 bra 	$L__BB3_25;
	cvt.u32.u64 	%r1648, %rd26;
	shl.b32 	%r1649, %r1648, 3;
	mov.u32 	%r1650, _ZN6thrust24THRUST_300001_SM_1000_NS8cuda_cub4core6detail5shmemE;
	add.s32 	%r1651, %r1650, %r1649;
	mov.b32 	%r1652, %f19;
	st.shared.v2.u32 	[%r1651], {%r11, %r1652};
$L__BB3_25:
	setp.eq.s32 	%p456, %r12, %r13;
	@%p456 bra 	$L__BB3_27;
	cvt.u32.u64 	%r1653, %rd27;
	shl.b32 	%r1654, %r1653, 3;
	mov.u32 	%r1655, _ZN6thrust24THRUST_300001_SM_1000_NS8cuda_cub4core6detail5shmemE;
	add.s32 	%r1656, %r1655, %r1654;
	mov.b32 	%r1657, %f20;
	st.shared.v2.u32 	[%r1656], {%r12, %r1657};
$L__BB3_27:
	bar.sync 	0;
	cvt.u64.u32 	%rd800, %r2;
	setp.le.u64 	%p457, %rd18, %rd800;
	@%p457 bra 	$L__BB3_362;
	not.b64 	%rd780, %rd800;
	add.s64 	%rd29, %rd18, %rd780;
	shr.u64 	%rd781, %rd29, 8;
	add.s64 	%rd782, %rd781, 1;
	and.b64  	%rd796, %rd782, 3;
	and.b64  	%rd783, %rd29, 768;
	setp.eq.s64 	%p458, %rd783, 768;
	@%p458 bra 	$L__BB3_31;
	shl.b64 	%rd784, %rd800, 2;
	add.s64 	%rd798, %rd5, %rd784;
	add.s64 	%rd797, %rd4, %rd784;
	shl.b32 	%r1658, %r2, 3;
	mov.u32 	%r1659, _ZN6thrust24THRUST_300001_SM_1000_NS8cuda_cub4core6detail5shmemE;
	add.s32 	%r1675, %r1659, %r1658;
	shl.b64 	%rd785, %rd796, 8;
	add.s64 	%rd800, %rd785, %rd800;
$L__BB3_30:
	.pragma "nounroll";
	ld.shared.v2.u32 	{%r1660, %r1661}, [%r1675];
	cvt.rn.f32.s32 	%f539, %r1660;
	st.global.f32 	[%rd797], %f539;
	st.global.u32 	[%rd798], %r1661;
	add.s64 	%rd798, %rd798, 1024;
	add.s64 	%rd797, %rd797, 1024;
	add.s32 	%r1675, %r1675, 2048;
	add.s64 	%rd796, %rd796, -1;
	setp.ne.s64 	%p459, %rd796, 0;
	@%p459 bra 	$L__BB3_30;
$L__BB3_31:
	setp.lt.u64 	%p460, %rd29, 768;
	@%p460 bra 	$L__BB3_362;
	mov.u32 	%r1664, _ZN6thrust24THRUST_300001_SM_1000_NS8cuda_cub4core6detail5shmemE;
$L__BB3_33:
	cvt.u32.u64 	%r1662, %rd800;
	shl.b32 	%r1663, %r1662, 3;
	add.s32 	%r1665, %r1664, %r1663;
	ld.shared.v2.u32 	{%r1666, %r1667}, [%r1665];
	cvt.rn.f32.s32 	%f540, %r1666;
	shl.b64 	%rd786, %rd800, 2;
	add.s64 	%rd787, %rd4, %rd786;
	st.global.f32 	[%rd787], %f540;
	add.s64 	%rd788, %rd5, %rd786;
	st.global.u32 	[%rd788], %r1667;
	ld.shared.v2.u32 	{%r1668, %r1669}, [%r1665+2048];
	cvt.rn.f32.s32 	%f541, %r1668;
	and.b64  	%rd789, %rd786, 17179869180;
	add.s64 	%rd790, %rd4, %rd789;
	st.global.f32 	[%rd790+1024], %f541;
	add.s64 	%rd791, %rd5, %rd789;
	st.global.u32 	[%rd791+1024], %r1669;
	ld.shared.v2.u32 	{%r1670, %r1671}, [%r1665+4096];
	cvt.rn.f32.s32 	%f542, %r1670;
	st.global.f32 	[%rd790+2048], %f542;
	st.global.u32 	[%rd791+2048], %r1671;
	ld.shared.v2.u32 	{%r1672, %r1673}, [%r1665+6144];
	cvt.rn.f32.s32 	%f543, %r1672;
	st.global.f32 	[%rd790+3072], %f543;
	st.global.u32 	[%rd791+3072], %r1673;
	add.s64 	%rd792, %rd800, 1024;
	and.b64  	%rd800, %rd792, 4294967295;
	setp.gt.u64 	%p461, %rd18, %rd800;
	@%p461 bra 	$L__BB3_33;
	bra.uni 	$L__BB3_362;
$L__BB3_34:
	@%p437 bra 	$L__BB3_36;
	cvt.rn.f32.s32 	%f530, %r1674;
	shl.b64 	%rd753, %rd19, 2;
	add.s64 	%rd754, %rd4, %rd753;
	st.global.f32 	[%rd754], %f530;
	add.s64 	%rd755, %rd5, %rd753;
	st.global.f32 	[%rd755], %f12;
$L__BB3_36:
	setp.eq.s32 	%p440, %r5, %r6;
	@%p440 bra 	$L__BB3_38;
	cvt.rn.f32.s32 	%f531, %r5;
	shl.b64 	%rd756, %rd20, 2;
	add.s64 	%rd757, %rd4, %rd756;
	st.global.f32 	[%rd757], %f531;
	add.s64 	%rd758, %rd5, %rd756;
	st.global.f32 	[%rd758], %f13;
$L__BB3_38:
	setp.eq.s32 	%p441, %r6, %r7;
	@%p441 bra 	$L__BB3_40;
	cvt.rn.f32.s32 	%f532, %r6;
	shl.b64 	%rd759, %rd21, 2;
	add.s64 	%rd760, %rd4, %rd759;
	st.global.f32 	[%rd760], %f532;
	add.s64 	%rd761, %rd5, %rd759;
	st.global.f32 	[%rd761], %f14;
$L__BB3_40:
	setp.eq.s32 	%p442, %r7, %r8;
	@%p442 bra 	$L__BB3_42;
	cvt.rn.f32.s32 	%f533, %r7;
	shl.b64 	%rd762, %rd22, 2;
	add.s64 	%rd763, %rd4, %rd762;
	st.global.f32 	[%rd763], %f533;
	add.s64 	%rd764, %rd5, %rd762;
	st.global.f32 	[%rd764], %f15;
$L__BB3_42:
	setp.eq.s32 	%p443, %r8, %r9;
	@%p443 bra 	$L__BB3_44;
	cvt.rn.f32.s32 	%f534, %r8;
	shl.b64 	%rd765, %rd23, 2;
	add.s64 	%rd766, %rd4, %rd765;
	st.global.f32 	[%rd766], %f534;
	add.s64 	%rd767, %rd5, %rd765;
	st.global.f32 	[%rd767], %f16;
$L__BB3_44:
	setp.eq.s32 	%p444, %r9, %r10;
	@%p444 bra 	$L__BB3_46;
	cvt.rn.f32.s32 	%f535, %r9;
	shl.b64 	%rd768, %rd24, 2;
	add.s64 	%rd769, %rd4, %rd768;
	st.global.f32 	[%rd769], %f535;
	add.s64 	%rd770, %rd5, %rd768;
	st.global.f32 	[%rd770], %f17;
$L__BB3_46:
	setp.eq.s32 	%p445, %r10, %r11;
	@%p445 bra 	$L__BB3_48;
	cvt.rn.f32.s32 	%f536, %r10;
	shl.b64 	%rd771, %rd25, 2;
	add.s64 	%rd772, %rd4, %rd771;
	st.global.f32 	[%rd772], %f536;
	add.s64 	%rd773, %rd5, %rd771;
	st.global.f32 	[%rd773], %f18;
$L__BB3_48:
	setp.eq.s32 	%p446, %r11, %r12;
	@%p446 bra 	$L__BB3_50;
	cvt.rn.f32.s32 	%f537, %r11;
	shl.b64 	%rd774, %rd26, 2;
	add.s64 	%rd775, %rd4, %rd774;
	st.global.f32 	[%rd775], %f537;
	add.s64 	%rd776, %rd5, %rd774;
	st.global.f32 	[%rd776], %f19;
$L__BB3_50:
	setp.eq.s32 	%p447, %r12, %r13;
	@%p447 bra 	$L__BB3_362;
	cvt.rn.f32.s32 	%f538, %r12;
	shl.b64 	%rd777, %rd27, 2;
	add.s64 	%rd778, %rd4, %rd777;
	st.global.f32 	[%rd778], %f538;
	add.s64 	%rd779, %rd5, %rd777;
	st.global.f32 	[%rd779], %f20;
	bra.uni 	$L__BB3_362;
$L__BB3_52:
	mov.u32 	%r23, %tid.x;
	and.b32  	%r1003, %r23, 31;
	and.b32  	%r1004, %r23, 992;
	mul.lo.s32 	%r1005, %r1004, 9;
	or.b32  	%r1006, %r1005, %r1003;
	cvt.u64.u32 	%rd546, %r1006;
	add.s64 	%rd43, %rd6, %rd546;
	shl.b64 	%rd547, %rd43, 2;
	add.s64 	%rd537, %rd2, %rd547;
	// begin inline asm
	ld.global.nc.u32 %r992, [%rd537];
	// end inline asm
	add.s64 	%rd538, %rd537, 128;
	// begin inline asm
	ld.global.nc.u32 %r993, [%rd538];
	// end inline asm
	add.s64 	%rd539, %rd537, 256;
	// begin inline asm
	ld.global.nc.u32 %r994, [%rd539];
	// end inline asm
	add.s64 	%rd540, %rd537, 384;
	// begin inline asm
	ld.global.nc.u32 %r995, [%rd540];
	// end inline asm
	add.s64 	%rd541, %rd537, 512;
	// begin inline asm
	ld.global.nc.u32 %r996, [%rd541];
	// end inline asm
	add.s64 	%rd542, %rd537, 640;
	// begin inline asm
	ld.global.nc.u32 %r997, [%rd542];
	// end inline asm
	add.s64 	%rd543, %rd537, 768;
	// begin inline asm
	ld.global.nc.u32 %r998, [%rd543];
	// end inline asm
	add.s64 	%rd544, %rd537, 896;
	// begin inline asm
	ld.global.nc.u32 %r999, [%rd544];
	// end inline asm
	add.s64 	%rd545, %rd537, 1024;
	// begin inline asm
	ld.global.nc.u32 %r1000, [%rd545];
	// end inline asm
	// begin inline asm
	mov.u32 %r1001, %laneid;
	// end inline asm
	shr.u32 	%r25, %r23, 5;
	mad.lo.s32 	%r1007, %r25, 288, %r1001;
	shl.b32 	%r1008, %r1007, 2;
	mov.u32 	%r1009, _ZN6thrust24THRUST_300001_SM_1000_NS8cuda_cub4core6detail5shmemE;
	add.s32 	%r26, %r1009, %r1008;
	st.shared.u32 	[%r26], %r992;
	st.shared.u32 	[%r26+128], %r993;
	st.shared.u32 	[%r26+256], %r994;
	st.shared.u32 	[%r26+384], %r995;
	st.shared.u32 	[%r26+512], %r996;
	st.shared.u32 	[%r26+640], %r997;
	st.shared.u32 	[%r26+768], %r998;
	st.shared.u32 	[%r26+896], %r999;
	st.shared.u32 	[%r26+1024], %r1000;
	bar.warp.sync 	-1;
	shl.b32 	%r1010, %r1001, 5;
	add.s32 	%r27, %r26, %r1010;
	ld.shared.u32 	%r28, [%r27];
	ld.shared.u32 	%r29, [%r27+4];
	ld.shared.u32 	%r30, [%r27+8];
	ld.shared.u32 	%r31, [%r27+12];
	ld.shared.u32 	%r32, [%r27+16];
	ld.shared.u32 	%r33, [%r27+20];
	ld.shared.u32 	%r34, [%r27+24];
	ld.shared.u32 	%r35, [%r27+28];
	ld.shared.u32 	%r36, [%r27+32];
	setp.ne.s32 	%p282, %r23, 0;
	mov.b32 	%r1677, 0;
	@%p282 bra 	$L__BB3_54;
	shl.b64 	%rd549, %rd6, 2;
	add.s64 	%rd550, %rd2, %rd549;
	add.s64 	%rd548, %rd550, -4;
	// begin inline asm
	ld.global.nc.u32 %r1677, [%rd548];
	// end inline asm
$L__BB3_54:
	setp.eq.s32 	%p283, %r23, 0;
	bar.sync 	0;
	add.s64 	%rd551, %rd3, %rd547;
	// begin inline asm
	ld.global.nc.u32 %r1012, [%rd551];
	// end inline asm
	add.s64 	%rd552, %rd551, 128;
	// begin inline asm
	ld.global.nc.u32 %r1013, [%rd552];
	// end inline asm
	add.s64 	%rd553, %rd551, 256;
	// begin inline asm
	ld.global.nc.u32 %r1014, [%rd553];
	// end inline asm
	add.s64 	%rd554, %rd551, 384;
	// begin inline asm
	ld.global.nc.u32 %r1015, [%rd554];
	// end inline asm
	add.s64 	%rd555, %rd551, 512;
	// begin inline asm
	ld.global.nc.u32 %r1016, [%rd555];
	// end inline asm
	add.s64 	%rd556, %rd551, 640;
	// begin inline asm
	ld.global.nc.u32 %r1017, [%rd556];
	// end inline asm
	add.s64 	%rd557, %rd551, 768;
	// begin inline asm
	ld.global.nc.u32 %r1018, [%rd557];
	// end inline asm
	add.s64 	%rd558, %rd551, 896;
	// begin inline asm
	ld.global.nc.u32 %r1019, [%rd558];
	// end inline asm
	add.s64 	%rd559, %rd551, 1024;
	// begin inline asm
	ld.global.nc.u32 %r1020, [%rd559];
	// end inline asm
	st.shared.u32 	[%r26], %r1012;
	st.shared.u32 	[%r26+128], %r1013;
	st.shared.u32 	[%r26+256], %r1014;
	st.shared.u32 	[%r26+384], %r1015;
	st.shared.u32 	[%r26+512], %r1016;
	st.shared.u32 	[%r26+640], %r1017;
	st.shared.u32 	[%r26+768], %r1018;
	st.shared.u32 	[%r26+896], %r1019;
	st.shared.u32 	[%r26+1024], %r1020;
	bar.warp.sync 	-1;
	ld.shared.f32 	%f21, [%r27];
	ld.shared.f32 	%f22, [%r27+4];
	ld.shared.f32 	%f23, [%r27+8];
	ld.shared.f32 	%f24, [%r27+12];
	ld.shared.f32 	%f25, [%r27+16];
	ld.shared.f32 	%f26, [%r27+20];
	ld.shared.f32 	%f27, [%r27+24];
	ld.shared.f32 	%f28, [%r27+28];
	ld.shared.f32 	%f29, [%r27+32];
	bar.sync 	0;
	shl.b32 	%r1021, %r23, 2;
	add.s32 	%r1023, %r1009, %r1021;
	add.s32 	%r39, %r1023, 1240;
	st.shared.u32 	[%r1023+1240], %r36;
	bar.sync 	0;
	@%p283 bra 	$L__BB3_56;
	ld.shared.u32 	%r1677, [%r39+-4];
$L__BB3_56:
	setp.ne.s32 	%p284, %r1677, %r28;
	selp.u64 	%rd561, 1, 0, %p284;
	setp.ne.s32 	%p285, %r28, %r29;
	selp.u64 	%rd562, 1, 0, %p285;
	setp.ne.s32 	%p286, %r29, %r30;
	selp.u64 	%rd563, 1, 0, %p286;
	setp.ne.s32 	%p287, %r30, %r31;
	selp.u64 	%rd564, 1, 0, %p287;
	setp.ne.s32 	%p288, %r31, %r32;
	selp.u64 	%rd565, 1, 0, %p288;
	setp.ne.s32 	%p289, %r32, %r33;
	selp.u64 	%rd566, 1, 0, %p289;
	setp.ne.s32 	%p290, %r33, %r34;
	selp.u64 	%rd567, 1, 0, %p290;
	setp.ne.s32 	%p291, %r34, %r35;
	selp.u64 	%rd568, 1, 0, %p291;
	setp.ne.s32 	%p292, %r35, %r36;
	selp.u64 	%rd569, 1, 0, %p292;
	add.s64 	%rd44, %rd562, %rd561;
	add.f32 	%f344, %f21, %f22;
	selp.f32 	%f345, %f22, %f344, %p285;
	add.s64 	%rd45, %rd44, %rd563;
	add.f32 	%f346, %f345, %f23;
	selp.f32 	%f347, %f23, %f346, %p286;
	add.s64 	%rd46, %rd45, %rd564;
	add.f32 	%f348, %f347, %f24;
	selp.f32 	%f349, %f24, %f348, %p287;
	add.s64 	%rd570, %rd46, %rd565;
	add.f32 	%f350, %f349, %f25;
	selp.f32 	%f351, %f25, %f350, %p288;
	add.s64 	%rd47, %rd570, %rd566;
	add.f32 	%f352, %f351, %f26;
	selp.f32 	%f353, %f26, %f352, %p289;
	add.s64 	%rd48, %rd47, %rd567;
	add.f32 	%f354, %f353, %f27;
	selp.f32 	%f355, %f27, %f354, %p290;
	add.s64 	%rd571, %rd48, %rd568;
	add.f32 	%f356, %f355, %f28;
	selp.f32 	%f357, %f28, %f356, %p291;
	add.s64 	%rd572, %rd571, %rd569;
	mov.b64 	{%r1025, %r1030}, %rd572;
	add.f32 	%f358, %f357, %f29;
	selp.f32 	%f359, %f29, %f358, %p292;
	mov.b32 	%r1141, 1;
	mov.b32 	%r1142, 0;
	mov.b32 	%r1143, -1;
	// begin inline asm
	shfl.sync.up.b32 %r1024, %r1025, %r1141, %r1142, %r1143;
	// end inline asm
	// begin inline asm
	shfl.sync.up.b32 %r1029, %r1030, %r1141, %r1142, %r1143;
	// end inline asm
	mov.b64 	%rd573, {%r1024, %r1029};
	mov.b32 	%r1035, %f359;
	// begin inline asm
	shfl.sync.up.b32 %r1034, %r1035, %r1141, %r1142, %r1143;
	// end inline asm
	mov.b32 	%f360, %r1034;
	// begin inline asm
	shfl.sync.up.b32 %r1039, %r1040, %r1141, %r1142, %r1143;
	// end inline asm
	setp.eq.s64 	%p293, %rd572, 0;
	add.f32 	%f361, %f359, %f360;
	selp.f32 	%f362, %f361, %f359, %p293;
	setp.lt.s32 	%p294, %r1001, 1;
	selp.b64 	%rd574, 0, %rd573, %p294;
	add.s64 	%rd575, %rd574, %rd572;
	mov.b64 	{%r1045, %r1050}, %rd575;
	selp.f32 	%f363, %f359, %f362, %p294;
	mov.b32 	%r1061, 2;
	// begin inline asm
	shfl.sync.up.b32 %r1044, %r1045, %r1061, %r1142, %r1143;
	// end inline asm
	// begin inline asm
	shfl.sync.up.b32 %r1049, %r1050, %r1061, %r1142, %r1143;
	// end inline asm
	mov.b64 	%rd576, {%r1044, %r1049};
	mov.b32 	%r1055, %f363;
	// begin inline asm
	shfl.sync.up.b32 %r1054, %r1055, %r1061, %r1142, %r1143;
	// end inline asm
	mov.b32 	%f364, %r1054;
	// begin inline asm
	shfl.sync.up.b32 %r1059, %r1060, %r1061, %r1142, %r1143;
	// end inline asm
	setp.eq.s64 	%p295, %rd575, 0;
	add.f32 	%f365, %f363, %f364;
	selp.f32 	%f366, %f365, %f363, %p295;
	setp.lt.s32 	%p296, %r1001, 2;
	selp.b64 	%rd577, 0, %rd576, %p296;
	add.s64 	%rd578, %rd577, %rd575;
	mov.b64 	{%r1065, %r1070}, %rd578;
	selp.f32 	%f367, %f363, %f366, %p296;
	mov.b32 	%r1081, 4;
	// begin inline asm
	shfl.sync.up.b32 %r1064, %r1065, %r1081, %r1142, %r1143;
	// end inline asm
	// begin inline asm
	shfl.sync.up.b32 %r1069, %r1070, %r1081, %r1142, %r1143;
	// end inline asm
	mov.b64 	%rd579, {%r1064, %r1069};
	mov.b32 	%r1075, %f367;
	// begin inline asm
	shfl.sync.up.b32 %r1074, %r1075, %r1081, %r1142, %r1143;
	// end inline asm
	mov.b32 	%f368, %r1074;
	// begin inline asm
	shfl.sync.up.b32 %r1079, %r1080, %r1081, %r1142, %r1143;
	// end inline asm
	setp.eq.s64 	%p297, %rd578, 0;
	add.f32 	%f369, %f367, %f368;
	selp.f32 	%f370, %f369, %f367, %p297;
	setp.lt.s32 	%p298, %r1001, 4;
	selp.b64 	%rd580, 0, %rd579, %p298;
	add.s64 	%rd581, %rd580, %rd578;
	mov.b64 	{%r1085, %r1090}, %rd581;
	selp.f32 	%f371, %f367, %f370, %p298;
	mov.b32 	%r1101, 8;
	// begin inline asm
	shfl.sync.up.b32 %r1084, %r1085, %r1101, %r1142, %r1143;
	// end inline asm
	// begin inline asm
	shfl.sync.up.b32 %r1089, %r1090, %r1101, %r1142, %r1143;
	// end inline asm
	mov.b64 	%rd582, {%r1084, %r1089};
	mov.b32 	%r1095, %f371;
	// begin inline asm
	shfl.sync.up.b32 %r1094, %r1095, %r1101, %r1142, %r1143;
	// end inline asm
	mov.b32 	%f372, %r1094;
	// begin inline asm
	shfl.sync.up.b32 %r1099, %r1100, %r1101, %r1142, %r1143;
	// end inline asm
	setp.eq.s64 	%p299, %rd581, 0;
	add.f32 	%f373, %f371, %f372;
	selp.f32 	%f374, %f373, %f371, %p299;
	setp.lt.s32 	%p300, %r1001, 8;
	selp.b64 	%rd583, 0, %rd582, %p300;
	add.s64 	%rd584, %rd583, %rd581;
	mov.b64 	{%r1105, %r1110}, %rd584;
	selp.f32 	%f375, %f371, %f374, %p300;
	mov.b32 	%r1121, 16;
	// begin inline asm
	shfl.sync.up.b32 %r1104, %r1105, %r1121, %r1142, %r1143;
	// end inline asm
	// begin inline asm
	shfl.sync.up.b32 %r1109, %r1110, %r1121, %r1142, %r1143;
	// end inline asm
	mov.b64 	%rd585, {%r1104, %r1109};
	mov.b32 	%r1115, %f375;
	// begin inline asm
	shfl.sync.up.b32 %r1114, %r1115, %r1121, %r1142, %r1143;
	// end inline asm
	mov.b32 	%f376, %r1114;
	// begin inline asm
	shfl.sync.up.b32 %r1119, %r1120, %r1121, %r1142, %r1143;
	// end inline asm
	setp.eq.s64 	%p301, %rd584, 0;
	add.f32 	%f377, %f375, %f376;
	selp.f32 	%f30, %f377, %f375, %p301;
	setp.lt.s32 	%p302, %r1001, 16;
	selp.b64 	%rd586, 0, %rd585, %p302;
	add.s64 	%rd49, %rd586, %rd584;
	mov.b64 	{%r1125, %r1130}, %rd49;
	selp.f32 	%f378, %f375, %f30, %p302;
	// begin inline asm
	shfl.sync.up.b32 %r1124, %r1125, %r1141, %r1142, %r1143;
	// end inline asm
	// begin inline asm
	shfl.sync.up.b32 %r1129, %r1130, %r1141, %r1142, %r1143;
	// end inline asm
	mov.b64 	%rd812, {%r1124, %r1129};
	mov.b32 	%r1135, %f378;
	// begin inline asm
	shfl.sync.up.b32 %r1134, %r1135, %r1141, %r1142, %r1143;
	// end inline asm
	mov.b32 	%f555, %r1134;
	// begin inline asm
	shfl.sync.up.b32 %r1139, %r1140, %r1141, %r1142, %r1143;
	// end inline asm
	setp.ne.s32 	%p303, %r1001, 31;
	@%p303 bra 	$L__BB3_58;
	shl.b32 	%r1144, %r25, 4;
	mov.u32 	%r1145, _ZN6thrust24THRUST_300001_SM_1000_NS8cuda_cub4core6detail5shmemE;
	add.s32 	%r1146, %r1145, %r1144;
	st.shared.u64 	[%r1146], %rd49;
	st.shared.f32 	[%r1146+8], %f30;
$L__BB3_58:
	bar.sync 	0;
	ld.shared.u64 	%rd587, [_ZN6thrust24THRUST_300001_SM_1000_NS8cuda_cub4core6detail5shmemE];
	ld.shared.f32 	%f379, [_ZN6thrust24THRUST_300001_SM_1000_NS8cuda_cub4core6detail5shmemE+8];
	ld.shared.u64 	%rd588, [_ZN6thrust24THRUST_300001_SM_1000_NS8cuda_cub4core6detail5shmemE+16];
	ld.shared.f32 	%f380, [_ZN6thrust24THRUST_300001_SM_1000_NS8cuda_cub4core6detail5shmemE+24];
	add.s64 	%rd589, %rd588, %rd587;
	setp.eq.s64 	%p304, %rd588, 0;
	add.f32 	%f381, %f379, %f380;
	selp.f32 	%f382, %f381, %f380, %p304;
	setp.eq.s32 	%p305, %r25, 2;
	selp.b64 	%rd590, %rd589, %rd587, %p305;
	selp.f32 	%f383, %f382, %f379, %p305;
	ld.shared.u64 	%rd591, [_ZN6thrust24THRUST_300001_SM_1000_NS8cuda_cub4core6detail5shmemE+32];
	ld.shared.f32 	%f384, [_ZN6thrust24THRUST_300001_SM_1000_NS8cuda_cub4core6detail5shmemE+40];
	add.s64 	%rd592, %rd591, %rd589;
	setp.eq.s64 	%p306, %rd591, 0;
	add.f32 	%f385, %f382, %f384;
	selp.f32 	%f386, %f385, %f384, %p306;
	setp.eq.s32 	%p307, %r25, 3;
	selp.b64 	%rd593, %rd592, %rd590, %p307;
	selp.f32 	%f387, %f386, %f383, %p307;
	ld.shared.u64 	%rd594, [_ZN6thrust24THRUST_300001_SM_1000_NS8cuda_cub4core6detail5shmemE+48];
	ld.shared.f32 	%f388, [_ZN6thrust24THRUST_300001_SM_1000_NS8cuda_cub4core6detail5shmemE+56];
	add.s64 	%rd595, %rd594, %rd592;
	setp.eq.s64 	%p308, %rd594, 0;
	add.f32 	%f389, %f386, %f388;
	selp.f32 	%f390, %f389, %f388, %p308;
	setp.eq.s32 	%p309, %r25, 4;
	selp.b64 	%rd596, %rd595, %rd593, %p309;
	selp.f32 	%f391, %f390, %f387, %p309;
	ld.shared.u64 	%rd597, [_ZN6thrust24THRUST_300001_SM_1000_NS8cuda_cub4core6detail5shmemE+64];
	ld.shared.f32 	%f392, [_ZN6thrust24THRUST_300001_SM_1000_NS8cuda_cub4core6detail5shmemE+72];
	add.s64 	%rd598, %rd597, %rd595;
	setp.eq.s64 	%p310, %rd597, 0;
	add.f32 	%f393, %f390, %f392;
	selp.f32 	%f394, %f393, %f392, %p310;
	setp.eq.s32 	%p311, %r25, 5;
	selp.b64 	%rd599, %rd598, %rd596, %p311;
	selp.f32 	%f395, %f394, %f391, %p311;
	ld.shared.u64 	%rd600, [_ZN6thrust24THRUST_300001_SM_1000_NS8cuda_cub4core6detail5shmemE+80];
	ld.shared.f32 	%f396, [_ZN6thrust24THRUST_300001_SM_1000_NS8cuda_cub4core6detail5shmemE+88];
	add.s64 	%rd601, %rd600, %rd598;
	setp.eq.s64 	%p312, %rd600, 0;
	add.f32 	%f397, %f394, %f396;
	selp.f32 	%f398, %f397, %f396, %p312;
	setp.eq.s32 	%p313, %r25, 6;
	selp.b64 	%rd602, %rd601, %rd599, %p313;
	selp.f32 	%f399, %f398, %f395, %p313;
	ld.shared.u64 	%rd603, [_ZN6thrust24THRUST_300001_SM_1000_NS8cuda_cub4core6detail5shmemE+96];
	ld.shared.f32 	%f400, [_ZN6thrust24THRUST_300001_SM_1000_NS8cuda_cub4core6detail5shmemE+104];
	add.s64 	%rd604, %rd603, %rd601;
	setp.eq.s64 	%p314, %rd603, 0;
	add.f32 	%f401, %f398, %f400;
	selp.f32 	%f402, %f401, %f400, %p314;
	setp.eq.s32 	%p315, %r25, 7;
	selp.b64 	%rd51, %rd604, %rd602, %p315;
	selp.f32 	%f32, %f402, %f399, %p315;
	ld.shared.u64 	%rd605, [_ZN6thrust24THRUST_300001_SM_1000_NS8cuda_cub4core6detail5shmemE+112];
	ld.shared.f32 	%f403, [_ZN6thrust24THRUST_300001_SM_1000_NS8cuda_cub4core6detail5shmemE+120];
	add.s64 	%rd52, %rd605, %rd604;
	setp.eq.s64 	%p316, %rd605, 0;
	add.f32 	%f404, %f402, %f403;
	selp.f32 	%f33, %f404, %f403, %p316;
	setp.lt.u32 	%p317, %r23, 32;
	@%p317 bra 	$L__BB3_60;
	setp.eq.s64 	%p318, %rd812, 0;
	add.f32 	%f405, %f32, %f555;
	selp.f32 	%f406, %f405, %f555, %p318;
	setp.eq.s32 	%p319, %r1001, 0;
	selp.b64 	%rd606, 0, %rd812, %p319;
	add.s64 	%rd812, %rd51, %rd606;
	selp.f32 	%f555, %f32, %f406, %p319;
	bra.uni 	$L__BB3_96;
$L__BB3_60:
	setp.ne.s32 	%p320, %r23, 0;
	mul.wide.u32 	%rd607, %r1, 16;
	add.s64 	%rd54, %rd1, %rd607;
	@%p320 bra 	$L__BB3_62;
	st.shared.u64 	[_ZN6thrust24THRUST_300001_SM_1000_NS8cuda_cub4core6detail5shmemE+200], %rd52;
	st.shared.f32 	[_ZN6thrust24THRUST_300001_SM_1000_NS8cuda_cub4core6detail5shmemE+208], %f33;
	add.s64 	%rd608, %rd54, 512;
	mov.b32 	%r1147, %f33;
	mov.b32 	%r1148, 100;
	mov.b64 	%rd609, {%r1147, %r1148};
	// begin inline asm
	st.relaxed.gpu.v2.u64 [%rd608], {%rd609, %rd52};
	// end inline asm
$L__BB3_62:
	not.b32 	%r42, %r23;
	mov.u32 	%r1149, %nctaid.x;
	setp.gt.u32 	%p321, %r1149, 499;
	@%p321 bra 	$L__BB3_64;
	membar.cta;
	bra.uni 	$L__BB3_65;
$L__BB3_64:
	mov.b32 	%r1150, 450;
	// begin inline asm
	nanosleep.u32 %r1150;
	// end inline asm
$L__BB3_65:
	mul.wide.s32 	%rd611, %r42, 16;
	add.s64 	%rd612, %rd54, %rd611;
	add.s64 	%rd55, %rd612, 512;
$L__BB3_66:
	// begin inline asm
	ld.relaxed.gpu.v2.u64 {%rd613, %rd802}, [%rd55];
	// end inline asm
	mov.b64 	{%r1151, %r1678}, %rd613;
	setp.eq.s32 	%p322, %r1678, 99;
	mov.b32 	%r1152, -1;
	vote.sync.any.pred 	%p323, %p322, %r1152;
	@%p323 bra 	$L__BB3_66;
	mov.b32 	%f545, %r1151;
	setp.eq.s32 	%p324, %r1678, 101;
	mov.b32 	%r1174, -1;
	vote.sync.ballot.b32 	%r1176, %p324, %r1174;
	// begin inline asm
	mov.u32 %r1154, %lanemask_ge;
	// end inline asm
	and.b32  	%r1177, %r1176, %r1154;
	or.b32  	%r1178, %r1177, -2147483648;
	add.s32 	%r1179, %r1178, -1;
	not.b32 	%r1180, %r1178;
	and.b32  	%r1181, %r1180, %r1179;
	popc.b32 	%r45, %r1181;
	mov.b64 	{%r1156, %r1161}, %rd802;
	mov.b32 	%r1172, 1;
	// begin inline asm
	shfl.sync.down.b32 %r1155, %r1156, %r1172, %r45, %r1174;
	// end inline asm
	// begin inline asm
	shfl.sync.down.b32 %r1160, %r1161, %r1172, %r45, %r1174;
	// end inline asm
	// begin inline asm
	shfl.sync.down.b32 %r1165, %r1151, %r1172, %r45, %r1174;
	// end inline asm
	// begin inline asm
	shfl.sync.down.b32 %r1170, %r1171, %r1172, %r45, %r1174;
	// end inline asm
	setp.ge.s32 	%p326, %r1001, %r45;
	@%p326 bra 	$L__BB3_69;
	mov.b32 	%f407, %r1165;
	mov.b64 	%rd616, {%r1155, %r1160};
	add.s64 	%rd58, %rd802, %rd616;
	setp.eq.s64 	%p327, %rd802, 0;
	add.f32 	%f408, %f545, %f407;
	selp.f32 	%f545, %f408, %f545, %p327;
	mov.u64 	%rd802, %rd58;
$L__BB3_69:
	mov.b64 	{%r1183, %r1188}, %rd802;
	mov.b32 	%r1199, 2;
	mov.b32 	%r1201, -1;
	// begin inline asm
	shfl.sync.down.b32 %r1182, %r1183, %r1199, %r45, %r1201;
	// end inline asm
	// begin inline asm
	shfl.sync.down.b32 %r1187, %r1188, %r1199, %r45, %r1201;
	// end inline asm
	mov.b32 	%r1193, %f545;
	// begin inline asm
	shfl.sync.down.b32 %r1192, %r1193, %r1199, %r45, %r1201;
	// end inline asm
	// begin inline asm
	shfl.sync.down.b32 %r1197, %r1198, %r1199, %r45, %r1201;
	// end inline asm
	add.s32 	%r52, %r1001, 2;
	setp.gt.s32 	%p328, %r52, %r45;
	@%p328 bra 	$L__BB3_71;
	mov.b32 	%f409, %r1192;
	mov.b64 	%rd617, {%r1182, %r1187};
	add.s64 	%rd60, %rd802, %rd617;
	setp.eq.s64 	%p329, %rd802, 0;
	add.f32 	%f410, %f545, %f409;
	selp.f32 	%f545, %f410, %f545, %p329;
	mov.u64 	%rd802, %rd60;
$L__BB3_71:
	mov.b64 	{%r1203, %r1208}, %rd802;
	mov.b32 	%r1219, 4;
	mov.b32 	%r1221, -1;
	// begin inline asm
	shfl.sync.down.b32 %r1202, %r1203, %r1219, %r45, %r1221;
	// end inline asm
	// begin inline asm
	shfl.sync.down.b32 %r1207, %r1208, %r1219, %r45, %r1221;
	// end inline asm
	mov.b32 	%r1213, %f545;
	// begin inline asm
	shfl.sync.down.b32 %r1212, %r1213, %r1219, %r45, %r1221;
	// end inline asm
	// begin inline asm
	shfl.sync.down.b32 %r1217, %r1218, %r1219, %r45, %r1221;
	// end inline asm
	add.s32 	%r56, %r1001, 4;
	setp.gt.s32 	%p330, %r56, %r45;
	@%p330 bra 	$L__BB3_73;
	mov.b32 	%f411, %r1212;
	mov.b64 	%rd618, {%r1202, %r1207};
	add.s64 	%rd62, %rd802, %rd618;
	setp.eq.s64 	%p331, %rd802, 0;
	add.f32 	%f412, %f545, %f411;
	selp.f32 	%f545, %f412, %f545, %p331;
	mov.u64 	%rd802, %rd62;
$L__BB3_73:
	mov.b64 	{%r1223, %r1228}, %rd802;
	mov.b32 	%r1239, 8;
	mov.b32 	%r1241, -1;
	// begin inline asm
	shfl.sync.down.b32 %r1222, %r1223, %r1239, %r45, %r1241;
	// end inline asm
	// begin inline asm
	shfl.sync.down.b32 %r1227, %r1228, %r1239, %r45, %r1241;
	// end inline asm
	mov.b32 	%r1233, %f545;
	// begin inline asm
	shfl.sync.down.b32 %r1232, %r1233, %r1239, %r45, %r1241;
	// end inline asm
	// begin inline asm
	shfl.sync.down.b32 %r1237, %r1238, %r1239, %r45, %r1241;
	// end inline asm
	add.s32 	%r60, %r1001, 8;
	setp.gt.s32 	%p332, %r60, %r45;
	@%p332 bra 	$L__BB3_75;
	mov.b32 	%f413, %r1232;
	mov.b64 	%rd619, {%r1222, %r1227};
	add.s64 	%rd64, %rd802, %rd619;
	setp.eq.s64 	%p333, %rd802, 0;
	add.f32 	%f414, %f545, %f413;
	selp.f32 	%f545, %f414, %f545, %p333;
	mov.u64 	%rd802, %rd64;
$L__BB3_75:
	mov.b64 	{%r1243, %r1248}, %rd802;
	mov.b32 	%r1259, 16;
	mov.b32 	%r1261, -1;
	// begin inline asm
	shfl.sync.down.b32 %r1242, %r1243, %r1259, %r45, %r1261;
	// end inline asm
	// begin inline asm
	shfl.sync.down.b32 %r1247, %r1248, %r1259, %r45, %r1261;
	// end inline asm
	mov.b32 	%r1253, %f545;
	// begin inline asm
	shfl.sync.down.b32 %r1252, %r1253, %r1259, %r45, %r1261;
	// end inline asm
	// begin inline asm
	shfl.sync.down.b32 %r1257, %r1258, %r1259, %r45, %r1261;
	// end inline asm
	add.s32 	%r64, %r1001, 16;
	setp.gt.s32 	%p334, %r64, %r45;
	@%p334 bra 	$L__BB3_77;
	mov.b32 	%f415, %r1252;
	mov.b64 	%rd620, {%r1242, %r1247};
	add.s64 	%rd66, %rd802, %rd620;
	setp.eq.s64 	%p335, %rd802, 0;
	add.f32 	%f416, %f545, %f415;
	selp.f32 	%f545, %f416, %f545, %p335;
	mov.u64 	%rd802, %rd66;
$L__BB3_77:
	not.b32 	%r1262, %r23;
	add.s32 	%r1679, %r1, %r1262;
	add.s64 	%rd68, %rd1, 512;
$L__BB3_78:
	setp.ne.s32 	%p336, %r1678, 101;
	mov.b32 	%r1263, -1;
	vote.sync.all.pred 	%p337, %p336, %r1263;
	not.pred 	%p338, %p337;
	@%p338 bra 	$L__BB3_92;
	mul.wide.s32 	%rd675, %r1679, 16;
	add.s64 	%rd676, %rd68, %rd675;
	add.s64 	%rd674, %rd676, -512;
$L__BB3_80:
	// begin inline asm
	ld.relaxed.gpu.v2.u64 {%rd672, %rd808}, [%rd674];
	// end inline asm
	mov.b64 	{%r1346, %r1678}, %rd672;
	setp.eq.s32 	%p376, %r1678, 99;
	mov.b32 	%r1347, -1;
	vote.sync.any.pred 	%p377, %p376, %r1347;
	@%p377 bra 	$L__BB3_80;
	mov.b32 	%f551, %r1346;
	setp.eq.s32 	%p378, %r1678, 101;
	mov.b32 	%r1368, -1;
	vote.sync.ballot.b32 	%r1370, %p378, %r1368;
	and.b32  	%r1371, %r1370, %r1154;
	or.b32  	%r1372, %r1371, -2147483648;
	add.s32 	%r1373, %r1372, -1;
	not.b32 	%r1374, %r1372;
	and.b32  	%r1375, %r1374, %r1373;
	popc.b32 	%r69, %r1375;
	mov.b64 	{%r1350, %r1355}, %rd808;
	mov.b32 	%r1366, 1;
	// begin inline asm
	shfl.sync.down.b32 %r1349, %r1350, %r1366, %r69, %r1368;
	// end inline asm
	// begin inline asm
	shfl.sync.down.b32 %r1354, %r1355, %r1366, %r69, %r1368;
	// end inline asm
	// begin inline asm
	shfl.sync.down.b32 %r1359, %r1346, %r1366, %r69, %r1368;
	// end inline asm
	// begin inline asm
	shfl.sync.down.b32 %r1364, %r1365, %r1366, %r69, %r1368;
	// end inline asm
	setp.ge.s32 	%p380, %r1001, %r69;
	@%p380 bra 	$L__BB3_83;
	mov.b32 	%f443, %r1359;
	mov.b64 	%rd677, {%r1349, %r1354};
	add.s64 	%rd72, %rd808, %rd677;
	setp.eq.s64 	%p381, %rd808, 0;
	add.f32 	%f444, %f551, %f443;
	selp.f32 	%f551, %f444, %f551, %p381;
	mov.u64 	%rd808, %rd72;
$L__BB3_83:
	mov.b64 	{%r1377, %r1382}, %rd808;
	mov.b32 	%r1393, 2;
	mov.b32 	%r1395, -1;
	// begin inline asm
	shfl.sync.down.b32 %r1376, %r1377, %r1393, %r69, %r1395;
	// end inline asm
	// begin inline asm
	shfl.sync.down.b32 %r1381, %r1382, %r1393, %r69, %r1395;
	// end inline asm
	mov.b32 	%r1387, %f551;
	// begin inline asm
	shfl.sync.down.b32 %r1386, %r1387, %r1393, %r69, %r1395;
	// end inline asm
	// begin inline asm
	shfl.sync.down.b32 %r1391, %r1392, %r1393, %r69, %r1395;
	// end inline asm
	setp.gt.s32 	%p382, %r52, %r69;
	@%p382 bra 	$L__BB3_85;
	mov.b32 	%f445, %r1386;
	mov.b64 	%rd678, {%r1376, %r1381};
	add.s64 	%rd74, %rd808, %rd678;
	setp.eq.s64 	%p383, %rd808, 0;
	add.f32 	%f446, %f551, %f445;
	selp.f32 	%f551, %f446, %f551, %p383;
	mov.u64 	%rd808, %rd74;
$L__BB3_85:
	mov.b64 	{%r1397, %r1402}, %rd808;
	mov.b32 	%r1413, 4;
	mov.b32 	%r1415, -1;
	// begin inline asm
	shfl.sync.down.b32 %r1396, %r1397, %r1413, %r69, %r1415;
	// end inline asm
	// begin inline asm
	shfl.sync.down.b32 %r1401, %r1402, %r1413, %r69, %r1415;
	// end inline asm
	mov.b32 	%r1407, %f551;
	// begin inline asm
	shfl.sync.down.b32 %r1406, %r1407, %r1413, %r69, %r1415;
	// end inline asm
	// begin inline asm
	shfl.sync.down.b32 %r1411, %r1412, %r1413, %r69, %r1415;
	// end inline asm
	setp.gt.s32 	%p384, %r56, %r69;
	@%p384 bra 	$L__BB3_87;
	mov.b32 	%f447, %r1406;
	mov.b64 	%rd679, {%r1396, %r1401};
	add.s64 	%rd76, %rd808, %rd679;
	setp.eq.s64 	%p385, %rd808, 0;
	add.f32 	%f448, %f551, %f447;
	selp.f32 	%f551, %f448, %f551, %p385;
	mov.u64 	%rd808, %rd76;
$L__BB3_87:
	mov.b64 	{%r1417, %r1422}, %rd808;
	mov.b32 	%r1433, 8;
	mov.b32 	%r1435, -1;
	// begin inline asm
	shfl.sync.down.b32 %r1416, %r1417, %r1433, %r69, %r1435;
	// end inline asm
	// begin inline asm
	shfl.sync.down.b32 %r1421, %r1422, %r1433, %r69, %r1435;
	// end inline asm
	mov.b32 	%r1427, %f551;
	// begin inline asm
	shfl.sync.down.b32 %r1426, %r1427, %r1433, %r69, %r1435;
	// end inline asm
	// begin inline asm
	shfl.sync.down.b32 %r1431, %r1432, %r1433, %r69, %r1435;
	// end inline asm
	setp.gt.s32 	%p386, %r60, %r69;
	@%p386 bra 	$L__BB3_89;
	mov.b32 	%f449, %r1426;
	mov.b64 	%rd680, {%r1416, %r1421};
	add.s64 	%rd78, %rd808, %rd680;
	setp.eq.s64 	%p387, %rd808, 0;
	add.f32 	%f450, %f551, %f449;
	selp.f32 	%f551, %f450, %f551, %p387;
	mov.u64 	%rd808, %rd78;
$L__BB3_89:
	mov.b64 	{%r1437, %r1442}, %rd808;
	mov.b32 	%r1453, 16;
	mov.b32 	%r1455, -1;
	// begin inline asm
	shfl.sync.down.b32 %r1436, %r1437, %r1453, %r69, %r1455;
	// end inline asm
	// begin inline asm
	shfl.sync.down.b32 %r1441, %r1442, %r1453, %r69, %r1455;
	// end inline asm
	mov.b32 	%r1447, %f551;
	// begin inline asm
	shfl.sync.down.b32 %r1446, %r1447, %r1453, %r69, %r1455;
	// end inline asm
	// begin inline asm
	shfl.sync.down.b32 %r1451, %r1452, %r1453, %r69, %r1455;
	// end inline asm
	setp.gt.s32 	%p388, %r64, %r69;
	@%p388 bra 	$L__BB3_91;
	mov.b32 	%f451, %r1446;
	mov.b64 	%rd681, {%r1436, %r1441};
	add.s64 	%rd80, %rd808, %rd681;
	setp.eq.s64 	%p389, %rd808, 0;
	add.f32 	%f452, %f551, %f451;
	selp.f32 	%f551, %f452, %f551, %p389;
	mov.u64 	%rd808, %rd80;
$L__BB3_91:
	add.s64 	%rd82, %rd808, %rd802;
	setp.eq.s64 	%p390, %rd802, 0;
	add.f32 	%f453, %f545, %f551;
	selp.f32 	%f545, %f453, %f545, %p390;
	add.s32 	%r1679, %r1679, -32;
	mov.u64 	%rd802, %rd82;
	bra.uni 	$L__BB3_78;
$L__BB3_92:
	@%p320 bra 	$L__BB3_94;
	add.s64 	%rd623, %rd802, %rd52;
	setp.eq.s64 	%p340, %rd52, 0;
	add.f32 	%f417, %f33, %f545;
	selp.f32 	%f418, %f417, %f33, %p340;
	add.s64 	%rd621, %rd54, 512;
	mov.b32 	%r1265, %f418;
	mov.b32 	%r1266, 101;
	mov.b64 	%rd622, {%r1265, %r1266};
	// begin inline asm
	st.relaxed.gpu.v2.u64 [%rd621], {%rd622, %rd623};
	// end inline asm
	st.shared.u64 	[_ZN6thrust24THRUST_300001_SM_1000_NS8cuda_cub4core6detail5shmemE+168], %rd802;
	st.shared.f32 	[_ZN6thrust24THRUST_300001_SM_1000_NS8cuda_cub4core6detail5shmemE+176], %f545;
	st.shared.u64 	[_ZN6thrust24THRUST_300001_SM_1000_NS8cuda_cub4core6detail5shmemE+184], %rd623;
	st.shared.f32 	[_ZN6thrust24THRUST_300001_SM_1000_NS8cuda_cub4core6detail5shmemE+192], %f418;
$L__BB3_94:
	setp.ne.s32 	%p341, %r1001, 0;
	@%p341 bra 	$L__BB3_96;
	st.shared.u64 	[_ZN6thrust24THRUST_300001_SM_1000_NS8cuda_cub4core6detail5shmemE+136], %rd802;
	st.shared.f32 	[_ZN6thrust24THRUST_300001_SM_1000_NS8cuda_cub4core6detail5shmemE+144], %f545;
	mov.u64 	%rd812, %rd802;
	mov.f32 	%f555, %f545;
$L__BB3_96:
	setp.eq.s32 	%p342, %r23, 0;
	bar.sync 	0;
	@%p342 bra 	$L__BB3_98;
	ld.shared.f32 	%f419, [_ZN6thrust24THRUST_300001_SM_1000_NS8cuda_cub4core6detail5shmemE+144];
	ld.shared.u64 	%rd624, [_ZN6thrust24THRUST_300001_SM_1000_NS8cuda_cub4core6detail5shmemE+136];
	add.s64 	%rd84, %rd624, %rd812;
	setp.eq.s64 	%p343, %rd812, 0;
	add.f32 	%f420, %f555, %f419;
	selp.f32 	%f555, %f420, %f555, %p343;
	mov.u64 	%rd812, %rd84;
$L__BB3_98:
	setp.ne.s32 	%p344, %r34, %r35;
	setp.ne.s32 	%p345, %r33, %r34;
	setp.ne.s32 	%p346, %r32, %r33;
	setp.ne.s32 	%p347, %r31, %r32;
	setp.ne.s32 	%p348, %r30, %r31;
	setp.ne.s32 	%p349, %r29, %r30;
	setp.ne.s32 	%p350, %r28, %r29;
	setp.ne.s32 	%p351, %r1677, %r28;
	selp.u64 	%rd625, 1, 0, %p351;
	add.s64 	%rd86, %rd812, %rd625;
	add.f32 	%f421, %f555, %f21;
	selp.f32 	%f62, %f21, %f421, %p351;
	add.s64 	%rd87, %rd44, %rd812;
	add.f32 	%f422, %f62, %f22;
	selp.f32 	%f63, %f22, %f422, %p350;
	add.s64 	%rd88, %rd45, %rd812;
	add.f32 	%f423, %f63, %f23;
	selp.f32 	%f64, %f23, %f423, %p349;
	add.s64 	%rd89, %rd46, %rd812;
	add.f32 	%f424, %f64, %f24;
	selp.f32 	%f65, %f24, %f424, %p348;
	selp.u64 	%rd626, 1, 0, %p347;
	add.s64 	%rd90, %rd89, %rd626;
	add.f32 	%f425, %f65, %f25;
	selp.f32 	%f66, %f25, %f425, %p347;
	add.s64 	%rd91, %rd47, %rd812;
	add.f32 	%f426, %f66, %f26;
	selp.f32 	%f67, %f26, %f426, %p346;
	add.s64 	%rd92, %rd48, %rd812;
	add.f32 	%f427, %f67, %f27;
	selp.f32 	%f68, %f27, %f427, %p345;
	selp.u64 	%rd627, 1, 0, %p344;
	add.s64 	%rd93, %rd92, %rd627;
	add.f32 	%f428, %f68, %f28;
	selp.f32 	%f69, %f28, %f428, %p344;
	ld.shared.u64 	%rd94, [_ZN6thrust24THRUST_300001_SM_1000_NS8cuda_cub4core6detail5shmemE+200];
	ld.shared.u64 	%rd95, [_ZN6thrust24THRUST_300001_SM_1000_NS8cuda_cub4core6detail5shmemE+168];
	setp.lt.s64 	%p352, %rd94, 257;
	@%p352 bra 	$L__BB3_124;
	setp.eq.s32 	%p362, %r1677, %r28;
	bar.sync 	0;
	@%p362 bra 	$L__BB3_101;
	cvt.u32.u64 	%r1267, %rd95;
	cvt.u32.u64 	%r1268, %rd812;
	sub.s32 	%r1269, %r1268, %r1267;
	shl.b32 	%r1270, %r1269, 3;
	mov.u32 	%r1271, _ZN6thrust24THRUST_300001_SM_1000_NS8cuda_cub4core6detail5shmemE;
	add.s32 	%r1272, %r1271, %r1270;
	mov.b32 	%r1273, %f555;
	st.shared.v2.u32 	[%r1272], {%r1677, %r1273};
$L__BB3_101:
	setp.eq.s32 	%p363, %r28, %r29;
	@%p363 bra 	$L__BB3_103;
	cvt.u32.u64 	%r1274, %rd95;
	cvt.u32.u64 	%r1275, %rd86;
	sub.s32 	%r1276, %r1275, %r1274;
	shl.b32 	%r1277, %r1276, 3;
	mov.u32 	%r1278, _ZN6thrust24THRUST_300001_SM_1000_NS8cuda_cub4core6detail5shmemE;
	add.s32 	%r1279, %r1278, %r1277;
	mov.b32 	%r1280, %f62;
	st.shared.v2.u32 	[%r1279], {%r28, %r1280};
$L__BB3_103:
	setp.eq.s32 	%p364, %r29, %r30;
	@%p364 bra 	$L__BB3_105;
	cvt.u32.u64 	%r1281, %rd95;
	cvt.u32.u64 	%r1282, %rd87;
	sub.s32 	%r1283, %r1282, %r1281;
	shl.b32 	%r1284, %r1283, 3;
	mov.u32 	%r1285, _ZN6thrust24THRUST_300001_SM_1000_NS8cuda_cub4core6detail5shmemE;
	add.s32 	%r1286, %r1285, %r1284;
	mov.b32 	%r1287, %f63;
	st.shared.v2.u32 	[%r1286], {%r29, %r1287};
$L__BB3_105:
	setp.eq.s32 	%p365, %r30, %r31;
	@%p365 bra 	$L__BB3_107;
	cvt.u32.u64 	%r1288, %rd95;
	cvt.u32.u64 	%r1289, %rd88;
	sub.s32 	%r1290, %r1289, %r1288;
	shl.b32 	%r1291, %r1290, 3;
	mov.u32 	%r1292, _ZN6thrust24THRUST_300001_SM_1000_NS8cuda_cub4core6detail5shmemE;
	add.s32 	%r1293, %r1292, %r1291;
	mov.b32 	%r1294, %f64;
	st.shared.v2.u32 	[%r1293], {%r30, %r1294};
$L__BB3_107:
	setp.eq.s32 	%p366, %r31, %r32;
	@%p366 bra 	$L__BB3_109;
	cvt.u32.u64 	%r1295, %rd95;
	cvt.u32.u64 	%r1296, %rd89;
	sub.s32 	%r1297, %r1296, %r1295;
	shl.b32 	%r1298, %r1297, 3;
	mov.u32 	%r1299, _ZN6thrust24THRUST_300001_SM_1000_NS8cuda_cub4core6detail5shmemE;
	add.s32 	%r1300, %r1299, %r1298;
	mov.b32 	%r1301, %f65;
	st.shared.v2.u32 	[%r1300], {%r31, %r1301};
$L__BB3_109:
	setp.eq.s32 	%p367, %r32, %r33;
	@%p367 bra 	$L__BB3_111;
	cvt.u32.u64 	%r1302, %rd95;
	cvt.u32.u64 	%r1303, %rd90;
	sub.s32 	%r1304, %r1303, %r1302;
	shl.b32 	%r1305, %r1304, 3;
	mov.u32 	%r1306, _ZN6thrust24THRUST_300001_SM_1000_NS8cuda_cub4core6detail5shmemE;
	add.s32 	%r1307, %r1306, %r1305;
	mov.b32 	%r1308, %f66;
	st.shared.v2.u32 	[%r1307], {%r32, %r1308};
$L__BB3_111:
	setp.eq.s32 	%p368, %r33, %r34;
	@%p368 bra 	$L__BB3_113;
	cvt.u32.u64 	%r1309, %rd95;
	cvt.u32.u64 	%r1310, %rd91;
	sub.s32 	%r1311, %r1310, %r1309;
	shl.b32 	%r1312, %r1311, 3;
	mov.u32 	%r1313, _ZN6thrust24THRUST_300001_SM_1000_NS8cuda_cub4core6detail5shmemE;
	add.s32 	%r1314, %r1313, %r1312;
	mov.b32 	%r1315, %f67;
	st.shared.v2.u32 	[%r1314], {%r33, %r1315};
$L__BB3_113:
	setp.eq.s32 	%p369, %r34, %r35;
	@%p369 bra 	$L__BB3_115;
	cvt.u32.u64 	%r1316, %rd95;
	cvt.u32.u64 	%r1317, %rd92;
	sub.s32 	%r1318, %r1317, %r1316;
	shl.b32 	%r1319, %r1318, 3;
	mov.u32 	%r1320, _ZN6thrust24THRUST_300001_SM_1000_NS8cuda_cub4core6detail5shmemE;
	add.s32 	%r1321, %r1320, %r1319;
	mov.b32 	%r1322, %f68;
	st.shared.v2.u32 	[%r1321], {%r34, %r1322};
$L__BB3_115:
	setp.eq.s32 	%p370, %r35, %r36;
	@%p370 bra 	$L__BB3_117;
	cvt.u32.u64 	%r1323, %rd95;
	cvt.u32.u64 	%r1324, %rd93;
	sub.s32 	%r1325, %r1324, %r1323;
	shl.b32 	%r1326, %r1325, 3;
	mov.u32 	%r1327, _ZN6thrust24THRUST_300001_SM_1000_NS8cuda_cub4core6detail5shmemE;
	add.s32 	%r1328, %r1327, %r1326;
	mov.b32 	%r1329, %f69;
	st.shared.v2.u32 	[%r1328], {%r35, %r1329};
$L__BB3_117:
	bar.sync 	0;
	cvt.u64.u32 	%rd818, %r23;
	setp.le.u64 	%p371, %rd94, %rd818;
	@%p371 bra 	$L__BB3_362;
	not.b64 	%rd655, %rd818;
	add.s64 	%rd97, %rd94, %rd655;
	shr.u64 	%rd656, %rd97, 8;
	add.s64 	%rd657, %rd656, 1;
	and.b64  	%rd814, %rd657, 3;
	and.b64  	%rd658, %rd97, 768;
	setp.eq.s64 	%p372, %rd658, 768;
	@%p372 bra 	$L__BB3_121;
	add.s64 	%rd659, %rd95, %rd818;
	shl.b64 	%rd660, %rd659, 2;
	add.s64 	%rd816, %rd5, %rd660;
	add.s64 	%rd815, %rd4, %rd660;
	shl.b32 	%r1330, %r23, 3;
	mov.u32 	%r1331, _ZN6thrust24THRUST_300001_SM_1000_NS8cuda_cub4core6detail5shmemE;
	add.s32 	%r1680, %r1331, %r1330;
	shl.b64 	%rd661, %rd814, 8;
	add.s64 	%rd818, %rd661, %rd818;
$L__BB3_120:
	.pragma "nounroll";
	ld.shared.v2.u32 	{%r1332, %r1333}, [%r1680];
	cvt.rn.f32.s32 	%f438, %r1332;
	st.global.f32 	[%rd815], %f438;
	st.global.u32 	[%rd816], %r1333;
	add.s64 	%rd816, %rd816, 1024;
	add.s64 	%rd815, %rd815, 1024;
	add.s32 	%r1680, %r1680, 2048;
	add.s64 	%rd814, %rd814, -1;
	setp.ne.s64 	%p373, %rd814, 0;
	@%p373 bra 	$L__BB3_120;
$L__BB3_121:
	setp.lt.u64 	%p374, %rd97, 768;
	@%p374 bra 	$L__BB3_362;
	mov.u32 	%r1336, _ZN6thrust24THRUST_300001_SM_1000_NS8cuda_cub4core6detail5shmemE;
$L__BB3_123:
	cvt.u32.u64 	%r1334, %rd818;
	add.s64 	%rd662, %rd818, %rd95;
	shl.b32 	%r1335, %r1334, 3;
	add.s32 	%r1337, %r1336, %r1335;
	ld.shared.v2.u32 	{%r1338, %r1339}, [%r1337];
	cvt.rn.f32.s32 	%f439, %r1338;
	shl.b64 	%rd663, %rd662, 2;
	add.s64 	%rd664, %rd4, %rd663;
	st.global.f32 	[%rd664], %f439;
	add.s64 	%rd665, %rd5, %rd663;
	st.global.u32 	[%rd665], %r1339;
	and.b64  	%rd666, %rd818, 4294967295;
	add.s64 	%rd667, %rd95, %rd666;
	ld.shared.v2.u32 	{%r1340, %r1341}, [%r1337+2048];
	cvt.rn.f32.s32 	%f440, %r1340;
	shl.b64 	%rd668, %rd667, 2;
	add.s64 	%rd669, %rd4, %rd668;
	st.global.f32 	[%rd669+1024], %f440;
	add.s64 	%rd670, %rd5, %rd668;
	st.global.u32 	[%rd670+1024], %r1341;
	ld.shared.v2.u32 	{%r1342, %r1343}, [%r1337+4096];
	cvt.rn.f32.s32 	%f441, %r1342;
	st.global.f32 	[%rd669+2048], %f441;
	st.global.u32 	[%rd670+2048], %r1343;
	ld.shared.v2.u32 	{%r1344, %r1345}, [%r1337+6144];
	cvt.rn.f32.s32 	%f442, %r1344;
	st.global.f32 	[%rd669+3072], %f442;
	st.global.u32 	[%rd670+3072], %r1345;
	add.s64 	%rd671, %rd818, 1024;
	and.b64  	%rd818, %rd671, 4294967295;
	setp.gt.u64 	%p375, %rd94, %rd818;
	@%p375 bra 	$L__BB3_123;
	bra.uni 	$L__BB3_362;
$L__BB3_124:
	setp.eq.s32 	%p353, %r1677, %r28;
	@%p353 bra 	$L__BB3_126;
	cvt.rn.f32.s32 	%f429, %r1677;
	shl.b64 	%rd628, %rd812, 2;
	add.s64 	%rd629, %rd4, %rd628;
	st.global.f32 	[%rd629], %f429;
	add.s64 	%rd630, %rd5, %rd628;
	st.global.f32 	[%rd630], %f555;
$L__BB3_126:
	setp.eq.s32 	%p354, %r28, %r29;
	@%p354 bra 	$L__BB3_128;
	cvt.rn.f32.s32 	%f430, %r28;
	shl.b64 	%rd631, %rd86, 2;
	add.s64 	%rd632, %rd4, %rd631;
	st.global.f32 	[%rd632], %f430;
	add.s64 	%rd633, %rd5, %rd631;
	st.global.f32 	[%rd633], %f62;
$L__BB3_128:
	setp.eq.s32 	%p355, %r29, %r30;
	@%p355 bra 	$L__BB3_130;
	cvt.rn.f32.s32 	%f431, %r29;
	shl.b64 	%rd634, %rd87, 2;
	add.s64 	%rd635, %rd4, %rd634;
	st.global.f32 	[%rd635], %f431;
	add.s64 	%rd636, %rd5, %rd634;
	st.global.f32 	[%rd636], %f63;
$L__BB3_130:
	setp.eq.s32 	%p356, %r30, %r31;
	@%p356 bra 	$L__BB3_132;
	cvt.rn.f32.s32 	%f432, %r30;
	shl.b64 	%rd637, %rd88, 2;
	add.s64 	%rd638, %rd4, %rd637;
	st.global.f32 	[%rd638], %f432;
	add.s64 	%rd639, %rd5, %rd637;
	st.global.f32 	[%rd639], %f64;
$L__BB3_132:
	setp.eq.s32 	%p357, %r31, %r32;
	@%p357 bra 	$L__BB3_134;
	cvt.rn.f32.s32 	%f433, %r31;
	shl.b64 	%rd640, %rd89, 2;
	add.s64 	%rd641, %rd4, %rd640;
	st.global.f32 	[%rd641], %f433;
	add.s64 	%rd642, %rd5, %rd640;
	st.global.f32 	[%rd642], %f65;
$L__BB3_134:
	setp.eq.s32 	%p358, %r32, %r33;
	@%p358 bra 	$L__BB3_136;
	cvt.rn.f32.s32 	%f434, %r32;
	shl.b64 	%rd643, %rd90, 2;
	add.s64 	%rd644, %rd4, %rd643;
	st.global.f32 	[%rd644], %f434;
	add.s64 	%rd645, %rd5, %rd643;
	st.global.f32 	[%rd645], %f66;
$L__BB3_136:
	setp.eq.s32 	%p359, %r33, %r34;
	@%p359 bra 	$L__BB3_138;
	cvt.rn.f32.s32 	%f435, %r33;
	shl.b64 	%rd646, %rd91, 2;
	add.s64 	%rd647, %rd4, %rd646;
	st.global.f32 	[%rd647], %f435;
	add.s64 	%rd648, %rd5, %rd646;
	st.global.f32 	[%rd648], %f67;
$L__BB3_138:
	setp.eq.s32 	%p360, %r34, %r35;
	@%p360 bra 	$L__BB3_140;
	cvt.rn.f32.s32 	%f436, %r34;
	shl.b64 	%rd649, %rd92, 2;
	add.s64 	%rd650, %rd4, %rd649;
	st.global.f32 	[%rd650], %f436;
	add.s64 	%rd651, %rd5, %rd649;
	st.global.f32 	[%rd651], %f68;
$L__BB3_140:
	setp.eq.s32 	%p361, %r35, %r36;
	@%p361 bra 	$L__BB3_362;
	cvt.rn.f32.s32 	%f437, %r35;
	shl.b64 	%rd652, %rd93, 2;
	add.s64 	%rd653, %rd4, %rd652;
	st.global.f32 	[%rd653], %f437;
	add.s64 	%rd654, %rd5, %rd652;
	st.global.f32 	[%rd654], %f69;
	bra.uni 	$L__BB3_362;
$L__BB3_142:
	setp.lt.s64 	%p13, %rd7, 1;
	@%p13 bra 	$L__BB3_362;
	setp.ne.s32 	%p14, %r1, 0;
	@%p14 bra 	$L__BB3_232;
	cvt.u32.u64 	%r89, %rd220;
	shl.b64 	%rd404, %rd6, 2;
	add.s64 	%rd403, %rd2, %rd404;
	// begin inline asm
	ld.global.nc.u32 %r1689, [%rd403];
	// end inline asm
	mov.u32 	%r91, %tid.x;
	and.b32  	%r759, %r91, 31;
	and.b32  	%r760, %r91, 992;
	mul.lo.s32 	%r761, %r760, 9;
	or.b32  	%r92, %r761, %r759;
	setp.ge.s32 	%p169, %r92, %r89;
	shl.b32 	%r93, %r92, 2;
	cvt.u64.u32 	%rd405, %r93;
	add.s64 	%rd111, %rd403, %rd405;
	mov.u32 	%r1681, %r1689;
	@%p169 bra 	$L__BB3_146;
	// begin inline asm
	ld.global.nc.u32 %r1681, [%rd111];
	// end inline asm
$L__BB3_146:
	add.s32 	%r96, %r92, 32;
	setp.ge.s32 	%p170, %r96, %r89;
	mov.u32 	%r1682, %r1689;
	@%p170 bra 	$L__BB3_148;
	add.s64 	%rd407, %rd111, 128;
	// begin inline asm
	ld.global.nc.u32 %r1682, [%rd407];
	// end inline asm
$L__BB3_148:
	add.s32 	%r99, %r92, 64;
	setp.ge.s32 	%p171, %r99, %r89;
	mov.u32 	%r1683, %r1689;
	@%p171 bra 	$L__BB3_150;
	add.s64 	%rd408, %rd111, 256;
	// begin inline asm
	ld.global.nc.u32 %r1683, [%rd408];
	// end inline asm
$L__BB3_150:
	add.s32 	%r102, %r92, 96;
	setp.ge.s32 	%p172, %r102, %r89;
	mov.u32 	%r1684, %r1689;
	@%p172 bra 	$L__BB3_152;
	add.s64 	%rd409, %rd111, 384;
	// begin inline asm
	ld.global.nc.u32 %r1684, [%rd409];
	// end inline asm
$L__BB3_152:
	add.s32 	%r105, %r92, 128;
	setp.ge.s32 	%p173, %r105, %r89;
	mov.u32 	%r1685, %r1689;
	@%p173 bra 	$L__BB3_154;
	add.s64 	%rd410, %rd111, 512;
	// begin inline asm
	ld.global.nc.u32 %r1685, [%rd410];
	// end inline asm
$L__BB3_154:
	add.s32 	%r108, %r92, 160;
	setp.ge.s32 	%p174, %r108, %r89;
	mov.u32 	%r1686, %r1689;
	@%p174 bra 	$L__BB3_156;
	add.s64 	%rd411, %rd111, 640;
	// begin inline asm
	ld.global.nc.u32 %r1686, [%rd411];
	// end inline asm
$L__BB3_156:
	add.s32 	%r111, %r92, 192;
	setp.ge.s32 	%p175, %r111, %r89;
	mov.u32 	%r1687, %r1689;
	@%p175 bra 	$L__BB3_158;
	add.s64 	%rd412, %rd111, 768;
	// begin inline asm
	ld.global.nc.u32 %r1687, [%rd412];
	// end inline asm
$L__BB3_158:
	add.s32 	%r114, %r92, 224;
	setp.ge.s32 	%p176, %r114, %r89;
	mov.u32 	%r1688, %r1689;
	@%p176 bra 	$L__BB3_160;
	add.s64 	%rd413, %rd111, 896;
	// begin inline asm
	ld.global.nc.u32 %r1688, [%rd413];
	// end inline asm
$L__BB3_160:
	add.s32 	%r117, %r92, 256;
	setp.ge.s32 	%p177, %r117, %r89;
	@%p177 bra 	$L__BB3_162;
	add.s64 	%rd414, %rd111, 1024;
	// begin inline asm
	ld.global.nc.u32 %r1689, [%rd414];
	// end inline asm
$L__BB3_162:
	setp.ge.s32 	%p178, %r92, %r89;
	// begin inline asm
	mov.u32 %r771, %laneid;
	// end inline asm
	shr.u32 	%r121, %r91, 5;
	mad.lo.s32 	%r773, %r121, 288, %r771;
	shl.b32 	%r774, %r773, 2;
	mov.u32 	%r775, _ZN6thrust24THRUST_300001_SM_1000_NS8cuda_cub4core6detail5shmemE;
	add.s32 	%r122, %r775, %r774;
	st.shared.u32 	[%r122], %r1681;
	st.shared.u32 	[%r122+128], %r1682;
	st.shared.u32 	[%r122+256], %r1683;
	st.shared.u32 	[%r122+384], %r1684;
	st.shared.u32 	[%r122+512], %r1685;
	st.shared.u32 	[%r122+640], %r1686;
	st.shared.u32 	[%r122+768], %r1687;
	st.shared.u32 	[%r122+896], %r1688;
	st.shared.u32 	[%r122+1024], %r1689;
	bar.warp.sync 	-1;
	shl.b32 	%r776, %r771, 5;
	add.s32 	%r123, %r122, %r776;
	ld.shared.u32 	%r124, [%r123];
	ld.shared.u32 	%r125, [%r123+4];
	ld.shared.u32 	%r126, [%r123+8];
	ld.shared.u32 	%r127, [%r123+12];
	ld.shared.u32 	%r128, [%r123+16];
	ld.shared.u32 	%r129, [%r123+20];
	ld.shared.u32 	%r130, [%r123+24];
	ld.shared.u32 	%r131, [%r123+28];
	ld.shared.u32 	%r132, [%r123+32];
	bar.sync 	0;
	add.s64 	%rd415, %rd3, %rd404;
	// begin inline asm
	ld.global.nc.u32 %r1698, [%rd415];
	// end inline asm
	add.s64 	%rd112, %rd415, %rd405;
	mov.u32 	%r1690, %r1698;
	@%p178 bra 	$L__BB3_164;
	// begin inline asm
	ld.global.nc.u32 %r1690, [%rd112];
	// end inline asm
$L__BB3_164:
	setp.ge.s32 	%p179, %r96, %r89;
	mov.u32 	%r1691, %r1698;
	@%p179 bra 	$L__BB3_166;
	add.s64 	%rd419, %rd112, 128;
	// begin inline asm
	ld.global.nc.u32 %r1691, [%rd419];
	// end inline asm
$L__BB3_166:
	setp.ge.s32 	%p180, %r99, %r89;
	mov.u32 	%r1692, %r1698;
	@%p180 bra 	$L__BB3_168;
	add.s64 	%rd420, %rd112, 256;
	// begin inline asm
	ld.global.nc.u32 %r1692, [%rd420];
	// end inline asm
$L__BB3_168:
	setp.ge.s32 	%p181, %r102, %r89;
	mov.u32 	%r1693, %r1698;
	@%p181 bra 	$L__BB3_170;
	add.s64 	%rd421, %rd112, 384;
	// begin inline asm
	ld.global.nc.u32 %r1693, [%rd421];
	// end inline asm
$L__BB3_170:
	setp.ge.s32 	%p182, %r105, %r89;
	mov.u32 	%r1694, %r1698;
	@%p182 bra 	$L__BB3_172;
	add.s64 	%rd422, %rd112, 512;
	// begin inline asm
	ld.global.nc.u32 %r1694, [%rd422];
	// end inline asm
$L__BB3_172:
	setp.ge.s32 	%p183, %r108, %r89;
	mov.u32 	%r1695, %r1698;
	@%p183 bra 	$L__BB3_174;
	add.s64 	%rd423, %rd112, 640;
	// begin inline asm
	ld.global.nc.u32 %r1695, [%rd423];
	// end inline asm
$L__BB3_174:
	setp.ge.s32 	%p184, %r111, %r89;
	mov.u32 	%r1696, %r1698;
	@%p184 bra 	$L__BB3_176;
	add.s64 	%rd424, %rd112, 768;
	// begin inline asm
	ld.global.nc.u32 %r1696, [%rd424];
	// end inline asm
$L__BB3_176:
	setp.ge.s32 	%p185, %r114, %r89;
	mov.u32 	%r1697, %r1698;
	@%p185 bra 	$L__BB3_178;
	add.s64 	%rd425, %rd112, 896;
	// begin inline asm
	ld.global.nc.u32 %r1697, [%rd425];
	// end inline asm
$L__BB3_178:
	setp.ge.s32 	%p186, %r117, %r89;
	@%p186 bra 	$L__BB3_180;
	add.s64 	%rd426, %rd112, 1024;
	// begin inline asm
	ld.global.nc.u32 %r1698, [%rd426];
	// end inline asm
$L__BB3_180:
	st.shared.u32 	[%r122], %r1690;
	st.shared.u32 	[%r122+128], %r1691;
	st.shared.u32 	[%r122+256], %r1692;
	st.shared.u32 	[%r122+384], %r1693;
	st.shared.u32 	[%r122+512], %r1694;
	st.shared.u32 	[%r122+640], %r1695;
	st.shared.u32 	[%r122+768], %r1696;
	st.shared.u32 	[%r122+896], %r1697;
	st.shared.u32 	[%r122+1024], %r1698;
	bar.warp.sync 	-1;
	ld.shared.f32 	%f70, [%r123];
	ld.shared.f32 	%f71, [%r123+4];
	ld.shared.f32 	%f72, [%r123+8];
	ld.shared.f32 	%f73, [%r123+12];
	ld.shared.f32 	%f74, [%r123+16];
	ld.shared.f32 	%f75, [%r123+20];
	ld.shared.f32 	%f76, [%r123+24];
	ld.shared.f32 	%f77, [%r123+28];
	ld.shared.f32 	%f78, [%r123+32];
	bar.sync 	0;
	shl.b32 	%r787, %r91, 2;
	add.s32 	%r789, %r775, %r787;
	add.s32 	%r152, %r789, 1240;
	st.shared.u32 	[%r789+1240], %r132;
	bar.sync 	0;
	setp.eq.s32 	%p187, %r91, 0;
	mov.b64 	%rd819, 1;
	@%p187 bra 	$L__BB3_182;
	ld.shared.u32 	%r1699, [%r152+-4];
	setp.ne.s32 	%p188, %r1699, %r124;
	selp.u64 	%rd819, 1, 0, %p188;
$L__BB3_182:
	setp.eq.s32 	%p189, %r91, 0;
	setp.ne.s32 	%p190, %r124, %r125;
	setp.ne.s32 	%p191, %r125, %r126;
	setp.ne.s32 	%p192, %r126, %r127;
	setp.ne.s32 	%p193, %r127, %r128;
	setp.ne.s32 	%p194, %r128, %r129;
	setp.ne.s32 	%p195, %r129, %r130;
	setp.ne.s32 	%p196, %r130, %r131;
	setp.ne.s32 	%p197, %r131, %r132;
	mul.lo.s32 	%r910, %r91, 9;
	cvt.u64.u32 	%rd428, %r910;
	setp.eq.s64 	%p198, %rd7, %rd428;
	selp.u64 	%rd429, 1, 0, %p198;
	selp.b64 	%rd430, %rd429, %rd819, %p198;
	selp.b64 	%rd115, %rd429, %rd430, %p189;
	add.s32 	%r911, %r910, 1;
	cvt.u64.u32 	%rd431, %r911;
	setp.eq.s64 	%p199, %rd7, %rd431;
	or.pred  	%p200, %p199, %p190;
	selp.u64 	%rd432, 1, 0, %p200;
	add.s32 	%r912, %r910, 2;
	cvt.u64.u32 	%rd433, %r912;
	setp.eq.s64 	%p201, %rd7, %rd433;
	or.pred  	%p1, %p201, %p191;
	selp.u64 	%rd434, 1, 0, %p1;
	add.s32 	%r913, %r910, 3;
	cvt.u64.u32 	%rd435, %r913;
	setp.eq.s64 	%p202, %rd7, %rd435;
	or.pred  	%p2, %p202, %p192;
	selp.u64 	%rd436, 1, 0, %p2;
	add.s32 	%r914, %r910, 4;
	cvt.u64.u32 	%rd437, %r914;
	setp.eq.s64 	%p203, %rd7, %rd437;
	or.pred  	%p3, %p203, %p193;
	selp.u64 	%rd438, 1, 0, %p3;
	add.s32 	%r915, %r910, 5;
	cvt.u64.u32 	%rd439, %r915;
	setp.eq.s64 	%p204, %rd7, %rd439;
	or.pred  	%p205, %p204, %p194;
	selp.u64 	%rd440, 1, 0, %p205;
	add.s32 	%r916, %r910, 6;
	cvt.u64.u32 	%rd441, %r916;
	setp.eq.s64 	%p206, %rd7, %rd441;
	or.pred  	%p4, %p206, %p195;
	selp.u64 	%rd442, 1, 0, %p4;
	add.s32 	%r917, %r910, 7;
	cvt.u64.u32 	%rd443, %r917;
	setp.eq.s64 	%p207, %rd7, %rd443;
	or.pred  	%p5, %p207, %p196;
	selp.u64 	%rd444, 1, 0, %p5;
	add.s32 	%r918, %r910, 8;
	cvt.u64.u32 	%rd445, %r918;
	setp.eq.s64 	%p208, %rd7, %rd445;
	or.pred  	%p209, %p208, %p197;
	selp.u64 	%rd446, 1, 0, %p209;
	add.s64 	%rd116, %rd115, %rd432;
	add.f32 	%f251, %f70, %f71;
	selp.f32 	%f252, %f71, %f251, %p200;
	add.s64 	%rd117, %rd116, %rd434;
	add.f32 	%f253, %f252, %f72;
	selp.f32 	%f254, %f72, %f253, %p1;
	add.s64 	%rd118, %rd117, %rd436;
	add.f32 	%f255, %f254, %f73;
	selp.f32 	%f256, %f73, %f255, %p2;
	add.s64 	%rd119, %rd118, %rd438;
	add.f32 	%f257, %f256, %f74;
	selp.f32 	%f258, %f74, %f257, %p3;
	add.s64 	%rd120, %rd119, %rd440;
	add.f32 	%f259, %f258, %f75;
	selp.f32 	%f260, %f75, %f259, %p205;
	add.s64 	%rd121, %rd120, %rd442;
	add.f32 	%f261, %f260, %f76;
	selp.f32 	%f262, %f76, %f261, %p4;
	add.s64 	%rd122, %rd121, %rd444;
	add.f32 	%f263, %f262, %f77;
	selp.f32 	%f264, %f77, %f263, %p5;
	add.s64 	%rd447, %rd122, %rd446;
	mov.b64 	{%r791, %r796}, %rd447;
	add.f32 	%f265, %f264, %f78;
	selp.f32 	%f266, %f78, %f265, %p209;
	mov.b32 	%r907, 1;
	mov.b32 	%r908, 0;
	mov.b32 	%r909, -1;
	// begin inline asm
	shfl.sync.up.b32 %r790, %r791, %r907, %r908, %r909;
	// end inline asm
	// begin inline asm
	shfl.sync.up.b32 %r795, %r796, %r907, %r908, %r909;
	// end inline asm
	mov.b64 	%rd448, {%r790, %r795};
	mov.b32 	%r801, %f266;
	// begin inline asm
	shfl.sync.up.b32 %r800, %r801, %r907, %r908, %r909;
	// end inline asm
	mov.b32 	%f267, %r800;
	// begin inline asm
	shfl.sync.up.b32 %r805, %r806, %r907, %r908, %r909;
	// end inline asm
	setp.eq.s64 	%p210, %rd447, 0;
	add.f32 	%f268, %f266, %f267;
	selp.f32 	%f269, %f268, %f266, %p210;
	setp.lt.s32 	%p211, %r771, 1;
	selp.b64 	%rd449, 0, %rd448, %p211;
	add.s64 	%rd450, %rd449, %rd447;
	mov.b64 	{%r811, %r816}, %rd450;
	selp.f32 	%f270, %f266, %f269, %p211;
	mov.b32 	%r827, 2;
	// begin inline asm
	shfl.sync.up.b32 %r810, %r811, %r827, %r908, %r909;
	// end inline asm
	// begin inline asm
	shfl.sync.up.b32 %r815, %r816, %r827, %r908, %r909;
	// end inline asm
	mov.b64 	%rd451, {%r810, %r815};
	mov.b32 	%r821, %f270;
	// begin inline asm
	shfl.sync.up.b32 %r820, %r821, %r827, %r908, %r909;
	// end inline asm
	mov.b32 	%f271, %r820;
	// begin inline asm
	shfl.sync.up.b32 %r825, %r826, %r827, %r908, %r909;
	// end inline asm
	setp.eq.s64 	%p212, %rd450, 0;
	add.f32 	%f272, %f270, %f271;
	selp.f32 	%f273, %f272, %f270, %p212;
	setp.lt.s32 	%p213, %r771, 2;
	selp.b64 	%rd452, 0, %rd451, %p213;
	add.s64 	%rd453, %rd452, %rd450;
	mov.b64 	{%r831, %r836}, %rd453;
	selp.f32 	%f274, %f270, %f273, %p213;
	mov.b32 	%r847, 4;
	// begin inline asm
	shfl.sync.up.b32 %r830, %r831, %r847, %r908, %r909;
	// end inline asm
	// begin inline asm
	shfl.sync.up.b32 %r835, %r836, %r847, %r908, %r909;
	// end inline asm
	mov.b64 	%rd454, {%r830, %r835};
	mov.b32 	%r841, %f274;
	// begin inline asm
	shfl.sync.up.b32 %r840, %r841, %r847, %r908, %r909;
	// end inline asm
	mov.b32 	%f275, %r840;
	// begin inline asm
	shfl.sync.up.b32 %r845, %r846, %r847, %r908, %r909;
	// end inline asm
	setp.eq.s64 	%p214, %rd453, 0;
	add.f32 	%f276, %f274, %f275;
	selp.f32 	%f277, %f276, %f274, %p214;
	setp.lt.s32 	%p215, %r771, 4;
	selp.b64 	%rd455, 0, %rd454, %p215;
	add.s64 	%rd456, %rd455, %rd453;
	mov.b64 	{%r851, %r856}, %rd456;
	selp.f32 	%f278, %f274, %f277, %p215;
	mov.b32 	%r867, 8;
	// begin inline asm
	shfl.sync.up.b32 %r850, %r851, %r867, %r908, %r909;
	// end inline asm
	// begin inline asm
	shfl.sync.up.b32 %r855, %r856, %r867, %r908, %r909;
	// end inline asm
	mov.b64 	%rd457, {%r850, %r855};
	mov.b32 	%r861, %f278;
	// begin inline asm
	shfl.sync.up.b32 %r860, %r861, %r867, %r908, %r909;
	// end inline asm
	mov.b32 	%f279, %r860;
	// begin inline asm
	shfl.sync.up.b32 %r865, %r866, %r867, %r908, %r909;
	// end inline asm
	setp.eq.s64 	%p216, %rd456, 0;
	add.f32 	%f280, %f278, %f279;
	selp.f32 	%f281, %f280, %f278, %p216;
	setp.lt.s32 	%p217, %r771, 8;
	selp.b64 	%rd458, 0, %rd457, %p217;
	add.s64 	%rd459, %rd458, %rd456;
	mov.b64 	{%r871, %r876}, %rd459;
	selp.f32 	%f282, %f278, %f281, %p217;
	mov.b32 	%r887, 16;
	// begin inline asm
	shfl.sync.up.b32 %r870, %r871, %r887, %r908, %r909;
	// end inline asm
	// begin inline asm
	shfl.sync.up.b32 %r875, %r876, %r887, %r908, %r909;
	// end inline asm
	mov.b64 	%rd460, {%r870, %r875};
	mov.b32 	%r881, %f282;
	// begin inline asm
	shfl.sync.up.b32 %r880, %r881, %r887, %r908, %r909;
	// end inline asm
	mov.b32 	%f283, %r880;
	// begin inline asm
	shfl.sync.up.b32 %r885, %r886, %r887, %r908, %r909;
	// end inline asm
	setp.eq.s64 	%p218, %rd459, 0;
	add.f32 	%f284, %f282, %f283;
	selp.f32 	%f79, %f284, %f282, %p218;
	setp.lt.s32 	%p219, %r771, 16;
	selp.b64 	%rd461, 0, %rd460, %p219;
	add.s64 	%rd123, %rd461, %rd459;
	mov.b64 	{%r891, %r896}, %rd123;
	selp.f32 	%f285, %f282, %f79, %p219;
	// begin inline asm
	shfl.sync.up.b32 %r890, %r891, %r907, %r908, %r909;
	// end inline asm
	// begin inline asm
	shfl.sync.up.b32 %r895, %r896, %r907, %r908, %r909;
	// end inline asm
	mov.b32 	%r901, %f285;
	// begin inline asm
	shfl.sync.up.b32 %r900, %r901, %r907, %r908, %r909;
	// end inline asm
	// begin inline asm
	shfl.sync.up.b32 %r905, %r906, %r907, %r908, %r909;
	// end inline asm
	setp.ne.s32 	%p220, %r771, 31;
	@%p220 bra 	$L__BB3_184;
	shl.b32 	%r919, %r121, 4;
	mov.u32 	%r920, _ZN6thrust24THRUST_300001_SM_1000_NS8cuda_cub4core6detail5shmemE;
	add.s32 	%r921, %r920, %r919;
	st.shared.u64 	[%r921], %rd123;
	st.shared.f32 	[%r921+8], %f79;
$L__BB3_184:
	mov.b64 	%rd462, {%r890, %r895};
	mov.b32 	%f286, %r900;
	bar.sync 	0;
	ld.shared.u64 	%rd463, [_ZN6thrust24THRUST_300001_SM_1000_NS8cuda_cub4core6detail5shmemE];
	ld.shared.f32 	%f287, [_ZN6thrust24THRUST_300001_SM_1000_NS8cuda_cub4core6detail5shmemE+8];
	ld.shared.u64 	%rd464, [_ZN6thrust24THRUST_300001_SM_1000_NS8cuda_cub4core6detail5shmemE+16];
	ld.shared.f32 	%f288, [_ZN6thrust24THRUST_300001_SM_1000_NS8cuda_cub4core6detail5shmemE+24];
	add.s64 	%rd465, %rd464, %rd463;
	setp.eq.s64 	%p221, %rd464, 0;
	add.f32 	%f289, %f287, %f288;
	selp.f32 	%f290, %f289, %f288, %p221;
	setp.eq.s32 	%p222, %r121, 2;
	selp.b64 	%rd466, %rd465, %rd463, %p222;
	selp.f32 	%f291, %f290, %f287, %p222;
	ld.shared.u64 	%rd467, [_ZN6thrust24THRUST_300001_SM_1000_NS8cuda_cub4core6detail5shmemE+32];
	ld.shared.f32 	%f292, [_ZN6thrust24THRUST_300001_SM_1000_NS8cuda_cub4core6detail5shmemE+40];
	add.s64 	%rd468, %rd467, %rd465;
	setp.eq.s64 	%p223, %rd467, 0;
	add.f32 	%f293, %f290, %f292;
	selp.f32 	%f294, %f293, %f292, %p223;
	setp.eq.s32 	%p224, %r121, 3;
	selp.b64 	%rd469, %rd468, %rd466, %p224;
	selp.f32 	%f295, %f294, %f291, %p224;
	ld.shared.u64 	%rd470, [_ZN6thrust24THRUST_300001_SM_1000_NS8cuda_cub4core6detail5shmemE+48];
	ld.shared.f32 	%f296, [_ZN6thrust24THRUST_300001_SM_1000_NS8cuda_cub4core6detail5shmemE+56];
	add.s64 	%rd471, %rd470, %rd468;
	setp.eq.s64 	%p225, %rd470, 0;
	add.f32 	%f297, %f294, %f296;
	selp.f32 	%f298, %f297, %f296, %p225;
	setp.eq.s32 	%p226, %r121, 4;
	selp.b64 	%rd472, %rd471, %rd469, %p226;
	selp.f32 	%f299, %f298, %f295, %p226;
	ld.shared.u64 	%rd473, [_ZN6thrust24THRUST_300001_SM_1000_NS8cuda_cub4core6detail5shmemE+64];
	ld.shared.f32 	%f300, [_ZN6thrust24THRUST_300001_SM_1000_NS8cuda_cub4core6detail5shmemE+72];
	add.s64 	%rd474, %rd473, %rd471;
	setp.eq.s64 	%p227, %rd473, 0;
	add.f32 	%f301, %f298, %f300;
	selp.f32 	%f302, %f301, %f300, %p227;
	setp.eq.s32 	%p228, %r121, 5;
	selp.b64 	%rd475, %rd474, %rd472, %p228;
	selp.f32 	%f303, %f302, %f299, %p228;
	ld.shared.u64 	%rd476, [_ZN6thrust24THRUST_300001_SM_1000_NS8cuda_cub4core6detail5shmemE+80];
	ld.shared.f32 	%f304, [_ZN6thrust24THRUST_300001_SM_1000_NS8cuda_cub4core6detail5shmemE+88];
	add.s64 	%rd477, %rd476, %rd474;
	setp.eq.s64 	%p229, %rd476, 0;
	add.f32 	%f305, %f302, %f304;
	selp.f32 	%f306, %f305, %f304, %p229;
	setp.eq.s32 	%p230, %r121, 6;
	selp.b64 	%rd478, %rd477, %rd475, %p230;
	selp.f32 	%f307, %f306, %f303, %p230;
	ld.shared.u64 	%rd479, [_ZN6thrust24THRUST_300001_SM_1000_NS8cuda_cub4core6detail5shmemE+96];
	ld.shared.f32 	%f308, [_ZN6thrust24THRUST_300001_SM_1000_NS8cuda_cub4core6detail5shmemE+104];
	add.s64 	%rd480, %rd479, %rd477;
	setp.eq.s64 	%p231, %rd479, 0;
	add.f32 	%f309, %f306, %f308;
	selp.f32 	%f310, %f309, %f308, %p231;
	setp.eq.s32 	%p232, %r121, 7;
	selp.b64 	%rd481, %rd480, %rd478, %p232;
	selp.f32 	%f311, %f310, %f307, %p232;
	ld.shared.u64 	%rd482, [_ZN6thrust24THRUST_300001_SM_1000_NS8cuda_cub4core6detail5shmemE+112];
	ld.shared.f32 	%f312, [_ZN6thrust24THRUST_300001_SM_1000_NS8cuda_cub4core6detail5shmemE+120];
	add.s64 	%rd825, %rd482, %rd480;
	setp.eq.s64 	%p233, %rd482, 0;
	add.f32 	%f313, %f310, %f312;
	selp.f32 	%f80, %f313, %f312, %p233;
	setp.eq.s64 	%p234, %rd481, 0;
	add.f32 	%f314, %f311, 0f00000000;
	selp.f32 	%f315, %f314, %f311, %p234;
	setp.lt.u32 	%p235, %r91, 32;
	selp.b64 	%rd483, 0, %rd481, %p235;
	selp.f32 	%f316, 0f00000000, %f315, %p235;
	setp.eq.s64 	%p236, %rd462, 0;
	add.f32 	%f317, %f316, %f286;
	selp.f32 	%f318, %f317, %f286, %p236;
	setp.eq.s32 	%p237, %r771, 0;
	selp.b64 	%rd484, 0, %rd462, %p237;
	add.s64 	%rd125, %rd483, %rd484;
	selp.f32 	%f81, %f316, %f318, %p237;
	add.s64 	%rd126, %rd125, %rd115;
	setp.eq.s64 	%p238, %rd115, 0;
	add.f32 	%f319, %f70, %f81;
	selp.f32 	%f82, %f319, %f70, %p238;
	add.s64 	%rd127, %rd116, %rd125;
	add.f32 	%f320, %f82, %f71;
	mul.lo.s32 	%r922, %r91, 9;
	add.s32 	%r923, %r922, 1;
	cvt.u64.u32 	%rd485, %r923;
	setp.eq.s64 	%p239, %rd7, %rd485;
	setp.ne.s32 	%p240, %r124, %r125;
	selp.f32 	%f321, %f71, %f320, %p240;
	selp.f32 	%f83, %f71, %f321, %p239;
	add.s64 	%rd128, %rd117, %rd125;
	add.f32 	%f322, %f83, %f72;
	selp.f32 	%f84, %f72, %f322, %p1;
	add.s64 	%rd129, %rd118, %rd125;
	add.f32 	%f323, %f84, %f73;
	selp.f32 	%f85, %f73, %f323, %p2;
	add.s64 	%rd130, %rd119, %rd125;
	add.f32 	%f324, %f85, %f74;
	selp.f32 	%f86, %f74, %f324, %p3;
	add.s64 	%rd131, %rd120, %rd125;
	add.f32 	%f325, %f86, %f75;
	add.s32 	%r924, %r922, 5;
	cvt.u64.u32 	%rd486, %r924;
	setp.eq.s64 	%p241, %rd7, %rd486;
	setp.ne.s32 	%p242, %r128, %r129;
	selp.f32 	%f326, %f75, %f325, %p242;
	selp.f32 	%f87, %f75, %f326, %p241;
	add.s64 	%rd132, %rd121, %rd125;
	add.f32 	%f327, %f87, %f76;
	selp.f32 	%f88, %f76, %f327, %p4;
	add.s64 	%rd133, %rd122, %rd125;
	add.f32 	%f328, %f88, %f77;
	selp.f32 	%f89, %f77, %f328, %p5;
	setp.lt.s64 	%p243, %rd825, 257;
	@%p243 bra 	$L__BB3_210;
	bar.sync 	0;
	@%p238 bra 	$L__BB3_187;
	cvt.u32.u64 	%r928, %rd125;
	shl.b32 	%r929, %r928, 3;
	mov.u32 	%r930, _ZN6thrust24THRUST_300001_SM_1000_NS8cuda_cub4core6detail5shmemE;
	add.s32 	%r931, %r930, %r929;
	mov.b32 	%r932, %f81;
	st.shared.v2.u32 	[%r931], {%r1699, %r932};
$L__BB3_187:
	mad.lo.s32 	%r933, %r91, 9, 1;
	cvt.u64.u32 	%rd517, %r933;
	setp.ne.s64 	%p260, %rd7, %rd517;
	setp.eq.s32 	%p261, %r124, %r125;
	and.pred  	%p262, %p260, %p261;
	@%p262 bra 	$L__BB3_189;
	cvt.u32.u64 	%r934, %rd126;
	shl.b32 	%r935, %r934, 3;
	mov.u32 	%r936, _ZN6thrust24THRUST_300001_SM_1000_NS8cuda_cub4core6detail5shmemE;
	add.s32 	%r937, %r936, %r935;
	mov.b32 	%r938, %f82;
	st.shared.v2.u32 	[%r937], {%r124, %r938};
$L__BB3_189:
	not.pred 	%p263, %p1;
	@%p263 bra 	$L__BB3_191;
	cvt.u32.u64 	%r939, %rd127;
	shl.b32 	%r940, %r939, 3;
	mov.u32 	%r941, _ZN6thrust24THRUST_300001_SM_1000_NS8cuda_cub4core6detail5shmemE;
	add.s32 	%r942, %r941, %r940;
	mov.b32 	%r943, %f83;
	st.shared.v2.u32 	[%r942], {%r125, %r943};
$L__BB3_191:
	not.pred 	%p264, %p2;
	@%p264 bra 	$L__BB3_193;
	cvt.u32.u64 	%r944, %rd128;
	shl.b32 	%r945, %r944, 3;
	mov.u32 	%r946, _ZN6thrust24THRUST_300001_SM_1000_NS8cuda_cub4core6detail5shmemE;
	add.s32 	%r947, %r946, %r945;
	mov.b32 	%r948, %f84;
	st.shared.v2.u32 	[%r947], {%r126, %r948};
$L__BB3_193:
	not.pred 	%p265, %p3;
	@%p265 bra 	$L__BB3_195;
	cvt.u32.u64 	%r949, %rd129;
	shl.b32 	%r950, %r949, 3;
	mov.u32 	%r951, _ZN6thrust24THRUST_300001_SM_1000_NS8cuda_cub4core6detail5shmemE;
	add.s32 	%r952, %r951, %r950;
	mov.b32 	%r953, %f85;
	st.shared.v2.u32 	[%r952], {%r127, %r953};
$L__BB3_195:
	mad.lo.s32 	%r954, %r91, 9, 5;
	cvt.u64.u32 	%rd518, %r954;
	setp.ne.s64 	%p266, %rd7, %rd518;
	setp.eq.s32 	%p267, %r128, %r129;
	and.pred  	%p268, %p266, %p267;
	@%p268 bra 	$L__BB3_197;
	cvt.u32.u64 	%r955, %rd130;
	shl.b32 	%r956, %r955, 3;
	mov.u32 	%r957, _ZN6thrust24THRUST_300001_SM_1000_NS8cuda_cub4core6detail5shmemE;
	add.s32 	%r958, %r957, %r956;
	mov.b32 	%r959, %f86;
	st.shared.v2.u32 	[%r958], {%r128, %r959};
$L__BB3_197:
	not.pred 	%p269, %p4;
	@%p269 bra 	$L__BB3_199;
	cvt.u32.u64 	%r960, %rd131;
	shl.b32 	%r961, %r960, 3;
	mov.u32 	%r962, _ZN6thrust24THRUST_300001_SM_1000_NS8cuda_cub4core6detail5shmemE;
	add.s32 	%r963, %r962, %r961;
	mov.b32 	%r964, %f87;
	st.shared.v2.u32 	[%r963], {%r129, %r964};
$L__BB3_199:
	not.pred 	%p270, %p5;
	@%p270 bra 	$L__BB3_201;
	cvt.u32.u64 	%r965, %rd132;
	shl.b32 	%r966, %r965, 3;
	mov.u32 	%r967, _ZN6thrust24THRUST_300001_SM_1000_NS8cuda_cub4core6detail5shmemE;
	add.s32 	%r968, %r967, %r966;
	mov.b32 	%r969, %f88;
	st.shared.v2.u32 	[%r968], {%r130, %r969};
$L__BB3_201:
	mad.lo.s32 	%r970, %r91, 9, 8;
	cvt.u64.u32 	%rd519, %r970;
	setp.ne.s64 	%p271, %rd7, %rd519;
	setp.eq.s32 	%p272, %r131, %r132;
	and.pred  	%p273, %p271, %p272;
	@%p273 bra 	$L__BB3_203;
	cvt.u32.u64 	%r971, %rd133;
	shl.b32 	%r972, %r971, 3;
	mov.u32 	%r973, _ZN6thrust24THRUST_300001_SM_1000_NS8cuda_cub4core6detail5shmemE;
	add.s32 	%r974, %r973, %r972;
	mov.b32 	%r975, %f89;
	st.shared.v2.u32 	[%r974], {%r131, %r975};
$L__BB3_203:
	bar.sync 	0;
	cvt.u64.u32 	%rd824, %r91;
	setp.le.u64 	%p274, %rd825, %rd824;
	@%p274 bra 	$L__BB3_228;
	not.b64 	%rd520, %rd824;
	add.s64 	%rd135, %rd825, %rd520;
	shr.u64 	%rd521, %rd135, 8;
	add.s64 	%rd522, %rd521, 1;
	and.b64  	%rd820, %rd522, 3;
	and.b64  	%rd523, %rd135, 768;
	setp.eq.s64 	%p275, %rd523, 768;
	@%p275 bra 	$L__BB3_207;
	shl.b64 	%rd524, %rd824, 2;
	add.s64 	%rd822, %rd5, %rd524;
	add.s64 	%rd821, %rd4, %rd524;
	shl.b32 	%r976, %r91, 3;
	mov.u32 	%r977, _ZN6thrust24THRUST_300001_SM_1000_NS8cuda_cub4core6detail5shmemE;
	add.s32 	%r1700, %r977, %r976;
	shl.b64 	%rd525, %rd820, 8;
	add.s64 	%rd824, %rd525, %rd824;
$L__BB3_206:
	.pragma "nounroll";
	ld.shared.v2.u32 	{%r978, %r979}, [%r1700];
	cvt.rn.f32.s32 	%f338, %r978;
	st.global.f32 	[%rd821], %f338;
	st.global.u32 	[%rd822], %r979;
	add.s64 	%rd822, %rd822, 1024;
	add.s64 	%rd821, %rd821, 1024;
	add.s32 	%r1700, %r1700, 2048;
	add.s64 	%rd820, %rd820, -1;
	setp.ne.s64 	%p276, %rd820, 0;
	@%p276 bra 	$L__BB3_206;
$L__BB3_207:
	setp.lt.u64 	%p277, %rd135, 768;
	@%p277 bra 	$L__BB3_228;
	mov.u32 	%r982, _ZN6thrust24THRUST_300001_SM_1000_NS8cuda_cub4core6detail5shmemE;
$L__BB3_209:
	cvt.u32.u64 	%r980, %rd824;
	shl.b32 	%r981, %r980, 3;
	add.s32 	%r983, %r982, %r981;
	ld.shared.v2.u32 	{%r984, %r985}, [%r983];
	cvt.rn.f32.s32 	%f339, %r984;
	shl.b64 	%rd526, %rd824, 2;
	add.s64 	%rd527, %rd4, %rd526;
	st.global.f32 	[%rd527], %f339;
	add.s64 	%rd528, %rd5, %rd526;
	st.global.u32 	[%rd528], %r985;
	ld.shared.v2.u32 	{%r986, %r987}, [%r983+2048];
	cvt.rn.f32.s32 	%f340, %r986;
	and.b64  	%rd529, %rd526, 17179869180;
	add.s64 	%rd530, %rd4, %rd529;
	st.global.f32 	[%rd530+1024], %f340;
	add.s64 	%rd531, %rd5, %rd529;
	st.global.u32 	[%rd531+1024], %r987;
	ld.shared.v2.u32 	{%r988, %r989}, [%r983+4096];
	cvt.rn.f32.s32 	%f341, %r988;
	st.global.f32 	[%rd530+2048], %f341;
	st.global.u32 	[%rd531+2048], %r989;
	ld.shared.v2.u32 	{%r990, %r991}, [%r983+6144];
	cvt.rn.f32.s32 	%f342, %r990;
	st.global.f32 	[%rd530+3072], %f342;
	st.global.u32 	[%rd531+3072], %r991;
	add.s64 	%rd532, %rd824, 1024;
	and.b64  	%rd824, %rd532, 4294967295;
	setp.gt.u64 	%p278, %rd825, %rd824;
	@%p278 bra 	$L__BB3_209;
	bra.uni 	$L__BB3_228;
$L__BB3_210:
	@%p238 bra 	$L__BB3_212;
	cvt.rn.f32.s32 	%f329, %r1699;
	shl.b64 	%rd487, %rd125, 2;
	add.s64 	%rd488, %rd4, %rd487;
	st.global.f32 	[%rd488], %f329;
	add.s64 	%rd489, %rd5, %rd487;
	st.global.f32 	[%rd489], %f81;
$L__BB3_212:
	mad.lo.s32 	%r925, %r91, 9, 1;
	cvt.u64.u32 	%rd490, %r925;
	setp.ne.s64 	%p245, %rd7, %rd490;
	setp.eq.s32 	%p246, %r124, %r125;
	and.pred  	%p247, %p245, %p246;
	@%p247 bra 	$L__BB3_214;
	cvt.rn.f32.s32 	%f330, %r124;
	shl.b64 	%rd491, %rd126, 2;
	add.s64 	%rd492, %rd4, %rd491;
	st.global.f32 	[%rd492], %f330;
	add.s64 	%rd493, %rd5, %rd491;
	st.global.f32 	[%rd493], %f82;
$L__BB3_214:
	not.pred 	%p248, %p1;
	@%p248 bra 	$L__BB3_216;
	cvt.rn.f32.s32 	%f331, %r125;
	shl.b64 	%rd494, %rd127, 2;
	add.s64 	%rd495, %rd4, %rd494;
	st.global.f32 	[%rd495], %f331;
	add.s64 	%rd496, %rd5, %rd494;
	st.global.f32 	[%rd496], %f83;
$L__BB3_216:
	not.pred 	%p249, %p2;
	@%p249 bra 	$L__BB3_218;
	cvt.rn.f32.s32 	%f332, %r126;
	shl.b64 	%rd497, %rd128, 2;
	add.s64 	%rd498, %rd4, %rd497;
	st.global.f32 	[%rd498], %f332;
	add.s64 	%rd499, %rd5, %rd497;
	st.global.f32 	[%rd499], %f84;
$L__BB3_218:
	not.pred 	%p250, %p3;
	@%p250 bra 	$L__BB3_220;
	cvt.rn.f32.s32 	%f333, %r127;
	shl.b64 	%rd500, %rd129, 2;
	add.s64 	%rd501, %rd4, %rd500;
	st.global.f32 	[%rd501], %f333;
	add.s64 	%rd502, %rd5, %rd500;
	st.global.f32 	[%rd502], %f85;
$L__BB3_220:
	mad.lo.s32 	%r926, %r91, 9, 5;
	cvt.u64.u32 	%rd503, %r926;
	setp.ne.s64 	%p251, %rd7, %rd503;
	setp.eq.s32 	%p252, %r128, %r129;
	and.pred  	%p253, %p251, %p252;
	@%p253 bra 	$L__BB3_222;
	cvt.rn.f32.s32 	%f334, %r128;
	shl.b64 	%rd504, %rd130, 2;
	add.s64 	%rd505, %rd4, %rd504;
	st.global.f32 	[%rd505], %f334;
	add.s64 	%rd506, %rd5, %rd504;
	st.global.f32 	[%rd506], %f86;
$L__BB3_222:
	not.pred 	%p254, %p4;
	@%p254 bra 	$L__BB3_224;
	cvt.rn.f32.s32 	%f335, %r129;
	shl.b64 	%rd507, %rd131, 2;
	add.s64 	%rd508, %rd4, %rd507;
	st.global.f32 	[%rd508], %f335;
	add.s64 	%rd509, %rd5, %rd507;
	st.global.f32 	[%rd509], %f87;
$L__BB3_224:
	not.pred 	%p255, %p5;
	@%p255 bra 	$L__BB3_226;
	cvt.rn.f32.s32 	%f336, %r130;
	shl.b64 	%rd510, %rd132, 2;
	add.s64 	%rd511, %rd4, %rd510;
	st.global.f32 	[%rd511], %f336;
	add.s64 	%rd512, %rd5, %rd510;
	st.global.f32 	[%rd512], %f88;
$L__BB3_226:
	mad.lo.s32 	%r927, %r91, 9, 8;
	cvt.u64.u32 	%rd513, %r927;
	setp.ne.s64 	%p256, %rd7, %rd513;
	setp.eq.s32 	%p257, %r131, %r132;
	and.pred  	%p258, %p256, %p257;
	@%p258 bra 	$L__BB3_228;
	cvt.rn.f32.s32 	%f337, %r131;
	shl.b64 	%rd514, %rd133, 2;
	add.s64 	%rd515, %rd4, %rd514;
	st.global.f32 	[%rd515], %f337;
	add.s64 	%rd516, %rd5, %rd514;
	st.global.f32 	[%rd516], %f89;
$L__BB3_228:
	setp.ne.s32 	%p279, %r91, 255;
	@%p279 bra 	$L__BB3_362;
	setp.ne.s64 	%p280, %rd7, 2304;
	@%p280 bra 	$L__BB3_231;
	cvt.rn.f32.s32 	%f343, %r132;
	shl.b64 	%rd533, %rd825, 2;
	add.s64 	%rd534, %rd4, %rd533;
	st.global.f32 	[%rd534], %f343;
	add.s64 	%rd535, %rd5, %rd533;
	st.global.f32 	[%rd535], %f80;
	add.s64 	%rd825, %rd825, 1;
$L__BB3_231:
	ld.param.u64 	%rd794, [_ZN6thrust24THRUST_300001_SM_1000_NS8cuda_cub4core6detail13_kernel_agentINS1_15__reduce_by_key16ReduceByKeyAgentINS0_6detail15normal_iteratorINS0_10device_ptrIiEEEENS8_INS9_IfEEEESD_SD_N4cuda3std3__48equal_toIiEENSG_4plusIfEEPllEEJSB_SD_SD_SD_SL_N3cub18CUB_300001_SM_100024ReduceByKeyScanTileStateIflLb1EEESI_SK_llEEEvDpT0__param_4];
	cvta.to.global.u64 	%rd536, %rd794;
	st.global.u64 	[%rd536], %rd825;
	bra.uni 	$L__BB3_362;
$L__BB3_232:
	cvt.u32.u64 	%r161, %rd7;
	shl.b64 	%rd224, %rd6, 2;
	add.s64 	%rd223, %rd2, %rd224;
	// begin inline asm
	ld.global.nc.u32 %r1709, [%rd223];
	// end inline asm
	mov.u32 	%r163, %tid.x;
	and.b32  	%r276, %r163, 31;
	and.b32  	%r277, %r163, 992;
	mul.lo.s32 	%r278, %r277, 9;
	or.b32  	%r164, %r278, %r276;
	setp.ge.u32 	%p15, %r164, %r161;
	shl.b32 	%r165, %r164, 2;
	cvt.u64.u32 	%rd225, %r165;
	add.s64 	%rd152, %rd223, %rd225;
	mov.u32 	%r1701, %r1709;
	@%p15 bra 	$L__BB3_234;
	// begin inline asm
	ld.global.nc.u32 %r1701, [%rd152];
	// end inline asm
$L__BB3_234:
	add.s32 	%r168, %r164, 32;
	setp.ge.u32 	%p16, %r168, %r161;
	mov.u32 	%r1702, %r1709;
	@%p16 bra 	$L__BB3_236;
	add.s64 	%rd227, %rd152, 128;
	// begin inline asm
	ld.global.nc.u32 %r1702, [%rd227];
	// end inline asm
$L__BB3_236:
	add.s32 	%r171, %r164, 64;
	setp.ge.u32 	%p17, %r171, %r161;
	mov.u32 	%r1703, %r1709;
	@%p17 bra 	$L__BB3_238;
	add.s64 	%rd228, %rd152, 256;
	// begin inline asm
	ld.global.nc.u32 %r1703, [%rd228];
	// end inline asm
$L__BB3_238:
	add.s32 	%r174, %r164, 96;
	setp.ge.u32 	%p18, %r174, %r161;
	mov.u32 	%r1704, %r1709;
	@%p18 bra 	$L__BB3_240;
	add.s64 	%rd229, %rd152, 384;
	// begin inline asm
	ld.global.nc.u32 %r1704, [%rd229];
	// end inline asm
$L__BB3_240:
	add.s32 	%r177, %r164, 128;
	setp.ge.u32 	%p19, %r177, %r161;
	mov.u32 	%r1705, %r1709;
	@%p19 bra 	$L__BB3_242;
	add.s64 	%rd230, %rd152, 512;
	// begin inline asm
	ld.global.nc.u32 %r1705, [%rd230];
	// end inline asm
$L__BB3_242:
	add.s32 	%r180, %r164, 160;
	setp.ge.u32 	%p20, %r180, %r161;
	mov.u32 	%r1706, %r1709;
	@%p20 bra 	$L__BB3_244;
	add.s64 	%rd231, %rd152, 640;
	// begin inline asm
	ld.global.nc.u32 %r1706, [%rd231];
	// end inline asm
$L__BB3_244:
	add.s32 	%r183, %r164, 192;
	setp.ge.u32 	%p21, %r183, %r161;
	mov.u32 	%r1707, %r1709;
	@%p21 bra 	$L__BB3_246;
	add.s64 	%rd232, %rd152, 768;
	// begin inline asm
	ld.global.nc.u32 %r1707, [%rd232];
	// end inline asm
$L__BB3_246:
	add.s32 	%r186, %r164, 224;
	setp.ge.u32 	%p22, %r186, %r161;
	mov.u32 	%r1708, %r1709;
	@%p22 bra 	$L__BB3_248;
	add.s64 	%rd233, %rd152, 896;
	// begin inline asm
	ld.global.nc.u32 %r1708, [%rd233];
	// end inline asm
$L__BB3_248:
	add.s32 	%r189, %r164, 256;
	setp.ge.u32 	%p23, %r189, %r161;
	@%p23 bra 	$L__BB3_250;
	add.s64 	%rd234, %rd152, 1024;
	// begin inline asm
	ld.global.nc.u32 %r1709, [%rd234];
	// end inline asm
$L__BB3_250:
	// begin inline asm
	mov.u32 %r288, %laneid;
	// end inline asm
	shr.u32 	%r193, %r163, 5;
	mad.lo.s32 	%r290, %r193, 288, %r288;
	shl.b32 	%r291, %r290, 2;
	mov.u32 	%r292, _ZN6thrust24THRUST_300001_SM_1000_NS8cuda_cub4core6detail5shmemE;
	add.s32 	%r194, %r292, %r291;
	st.shared.u32 	[%r194], %r1701;
	st.shared.u32 	[%r194+128], %r1702;
	st.shared.u32 	[%r194+256], %r1703;
	st.shared.u32 	[%r194+384], %r1704;
	st.shared.u32 	[%r194+512], %r1705;
	st.shared.u32 	[%r194+640], %r1706;
	st.shared.u32 	[%r194+768], %r1707;
	st.shared.u32 	[%r194+896], %r1708;
	st.shared.u32 	[%r194+1024], %r1709;
	bar.warp.sync 	-1;
	shl.b32 	%r293, %r288, 5;
	add.s32 	%r195, %r194, %r293;
	ld.shared.u32 	%r196, [%r195];
	ld.shared.u32 	%r197, [%r195+4];
	ld.shared.u32 	%r198, [%r195+8];
	ld.shared.u32 	%r199, [%r195+12];
	ld.shared.u32 	%r200, [%r195+16];
	ld.shared.u32 	%r201, [%r195+20];
	ld.shared.u32 	%r202, [%r195+24];
	ld.shared.u32 	%r203, [%r195+28];
	ld.shared.u32 	%r204, [%r195+32];
	setp.ne.s32 	%p24, %r163, 0;
	mov.b32 	%r1720, 0;
	@%p24 bra 	$L__BB3_252;
	add.s64 	%rd235, %rd223, -4;
	// begin inline asm
	ld.global.nc.u32 %r1720, [%rd235];
	// end inline asm
$L__BB3_252:
	setp.ge.u32 	%p25, %r164, %r161;
	bar.sync 	0;
	add.s64 	%rd236, %rd3, %rd224;
	// begin inline asm
	ld.global.nc.u32 %r1719, [%rd236];
	// end inline asm
	add.s64 	%rd153, %rd236, %rd225;
	mov.u32 	%r1711, %r1719;
	@%p25 bra 	$L__BB3_254;
	// begin inline asm
	ld.global.nc.u32 %r1711, [%rd153];
	// end inline asm
$L__BB3_254:
	setp.ge.u32 	%p26, %r168, %r161;
	mov.u32 	%r1712, %r1719;
	@%p26 bra 	$L__BB3_256;
	add.s64 	%rd240, %rd153, 128;
	// begin inline asm
	ld.global.nc.u32 %r1712, [%rd240];
	// end inline asm
$L__BB3_256:
	setp.ge.u32 	%p27, %r171, %r161;
	mov.u32 	%r1713, %r1719;
	@%p27 bra 	$L__BB3_258;
	add.s64 	%rd241, %rd153, 256;
	// begin inline asm
	ld.global.nc.u32 %r1713, [%rd241];
	// end inline asm
$L__BB3_258:
	setp.ge.u32 	%p28, %r174, %r161;
	mov.u32 	%r1714, %r1719;
	@%p28 bra 	$L__BB3_260;
	add.s64 	%rd242, %rd153, 384;
	// begin inline asm
	ld.global.nc.u32 %r1714, [%rd242];
	// end inline asm
$L__BB3_260:
	setp.ge.u32 	%p29, %r177, %r161;
	mov.u32 	%r1715, %r1719;
	@%p29 bra 	$L__BB3_262;
	add.s64 	%rd243, %rd153, 512;
	// begin inline asm
	ld.global.nc.u32 %r1715, [%rd243];
	// end inline asm
$L__BB3_262:
	setp.ge.u32 	%p30, %r180, %r161;
	mov.u32 	%r1716, %r1719;
	@%p30 bra 	$L__BB3_264;
	add.s64 	%rd244, %rd153, 640;
	// begin inline asm
	ld.global.nc.u32 %r1716, [%rd244];
	// end inline asm
$L__BB3_264:
	setp.ge.u32 	%p31, %r183, %r161;
	mov.u32 	%r1717, %r1719;
	@%p31 bra 	$L__BB3_266;
	add.s64 	%rd245, %rd153, 768;
	// begin inline asm
	ld.global.nc.u32 %r1717, [%rd245];
	// end inline asm
$L__BB3_266:
	setp.ge.u32 	%p32, %r186, %r161;
	mov.u32 	%r1718, %r1719;
	@%p32 bra 	$L__BB3_268;
	add.s64 	%rd246, %rd153, 896;
	// begin inline asm
	ld.global.nc.u32 %r1718, [%rd246];
	// end inline asm
$L__BB3_268:
	setp.ge.u32 	%p33, %r189, %r161;
	@%p33 bra 	$L__BB3_270;
	add.s64 	%rd247, %rd153, 1024;
	// begin inline asm
	ld.global.nc.u32 %r1719, [%rd247];
	// end inline asm
$L__BB3_270:
	setp.eq.s32 	%p34, %r163, 0;
	st.shared.u32 	[%r194], %r1711;
	st.shared.u32 	[%r194+128], %r1712;
	st.shared.u32 	[%r194+256], %r1713;
	st.shared.u32 	[%r194+384], %r1714;
	st.shared.u32 	[%r194+512], %r1715;
	st.shared.u32 	[%r194+640], %r1716;
	st.shared.u32 	[%r194+768], %r1717;
	st.shared.u32 	[%r194+896], %r1718;
	st.shared.u32 	[%r194+1024], %r1719;
	bar.warp.sync 	-1;
	ld.shared.f32 	%f90, [%r195];
	ld.shared.f32 	%f91, [%r195+4];
	ld.shared.f32 	%f92, [%r195+8];
	ld.shared.f32 	%f93, [%r195+12];
	ld.shared.f32 	%f94, [%r195+16];
	ld.shared.f32 	%f95, [%r195+20];
	ld.shared.f32 	%f96, [%r195+24];
	ld.shared.f32 	%f97, [%r195+28];
	ld.shared.f32 	%f98, [%r195+32];
	bar.sync 	0;
	shl.b32 	%r305, %r163, 2;
	add.s32 	%r307, %r292, %r305;
	add.s32 	%r226, %r307, 1240;
	st.shared.u32 	[%r307+1240], %r204;
	bar.sync 	0;
	@%p34 bra 	$L__BB3_272;
	ld.shared.u32 	%r1720, [%r226+-4];
$L__BB3_272:
	setp.ne.s32 	%p35, %r1720, %r196;
	setp.ne.s32 	%p36, %r196, %r197;
	setp.ne.s32 	%p37, %r197, %r198;
	setp.ne.s32 	%p38, %r198, %r199;
	setp.ne.s32 	%p39, %r199, %r200;
	setp.ne.s32 	%p40, %r200, %r201;
	setp.ne.s32 	%p41, %r201, %r202;
	setp.ne.s32 	%p42, %r202, %r203;
	setp.ne.s32 	%p43, %r203, %r204;
	mul.lo.s32 	%r428, %r163, 9;
	cvt.u64.u32 	%rd248, %r428;
	setp.eq.s64 	%p44, %rd7, %rd248;
	or.pred  	%p45, %p44, %p35;
	selp.u64 	%rd249, 1, 0, %p45;
	add.s32 	%r429, %r428, 1;
	cvt.u64.u32 	%rd250, %r429;
	setp.eq.s64 	%p46, %rd7, %rd250;
	or.pred  	%p6, %p46, %p36;
	selp.u64 	%rd251, 1, 0, %p6;
	add.s32 	%r430, %r428, 2;
	cvt.u64.u32 	%rd252, %r430;
	setp.eq.s64 	%p47, %rd7, %rd252;
	or.pred  	%p7, %p47, %p37;
	selp.u64 	%rd253, 1, 0, %p7;
	add.s32 	%r431, %r428, 3;
	cvt.u64.u32 	%rd254, %r431;
	setp.eq.s64 	%p48, %rd7, %rd254;
	or.pred  	%p8, %p48, %p38;
	selp.u64 	%rd255, 1, 0, %p8;
	add.s32 	%r432, %r428, 4;
	cvt.u64.u32 	%rd256, %r432;
	setp.eq.s64 	%p49, %rd7, %rd256;
	or.pred  	%p9, %p49, %p39;
	selp.u64 	%rd257, 1, 0, %p9;
	add.s32 	%r433, %r428, 5;
	cvt.u64.u32 	%rd258, %r433;
	setp.eq.s64 	%p50, %rd7, %rd258;
	or.pred  	%p51, %p50, %p40;
	selp.u64 	%rd259, 1, 0, %p51;
	add.s32 	%r434, %r428, 6;
	cvt.u64.u32 	%rd260, %r434;
	setp.eq.s64 	%p52, %rd7, %rd260;
	or.pred  	%p10, %p52, %p41;
	selp.u64 	%rd261, 1, 0, %p10;
	add.s32 	%r435, %r428, 7;
	cvt.u64.u32 	%rd262, %r435;
	setp.eq.s64 	%p53, %rd7, %rd262;
	or.pred  	%p54, %p53, %p42;
	selp.u64 	%rd263, 1, 0, %p54;
	add.s32 	%r436, %r428, 8;
	cvt.u64.u32 	%rd264, %r436;
	setp.eq.s64 	%p55, %rd7, %rd264;
	or.pred  	%p56, %p55, %p43;
	selp.u64 	%rd265, 1, 0, %p56;
	add.s64 	%rd266, %rd251, %rd249;
	add.f32 	%f140, %f90, %f91;
	selp.f32 	%f141, %f91, %f140, %p6;
	add.s64 	%rd267, %rd266, %rd253;
	add.f32 	%f142, %f141, %f92;
	selp.f32 	%f143, %f92, %f142, %p7;
	add.s64 	%rd268, %rd267, %rd255;
	add.f32 	%f144, %f143, %f93;
	selp.f32 	%f145, %f93, %f144, %p8;
	add.s64 	%rd269, %rd268, %rd257;
	add.f32 	%f146, %f145, %f94;
	selp.f32 	%f147, %f94, %f146, %p9;
	add.s64 	%rd270, %rd269, %rd259;
	add.f32 	%f148, %f147, %f95;
	selp.f32 	%f149, %f95, %f148, %p51;
	add.s64 	%rd271, %rd270, %rd261;
	add.f32 	%f150, %f149, %f96;
	selp.f32 	%f151, %f96, %f150, %p10;
	add.s64 	%rd272, %rd271, %rd263;
	add.f32 	%f152, %f151, %f97;
	selp.f32 	%f153, %f97, %f152, %p54;
	add.s64 	%rd273, %rd272, %rd265;
	mov.b64 	{%r309, %r314}, %rd273;
	add.f32 	%f154, %f153, %f98;
	selp.f32 	%f155, %f98, %f154, %p56;
	mov.b32 	%r425, 1;
	mov.b32 	%r426, 0;
	mov.b32 	%r427, -1;
	// begin inline asm
	shfl.sync.up.b32 %r308, %r309, %r425, %r426, %r427;
	// end inline asm
	// begin inline asm
	shfl.sync.up.b32 %r313, %r314, %r425, %r426, %r427;
	// end inline asm
	mov.b64 	%rd274, {%r308, %r313};
	mov.b32 	%r319, %f155;
	// begin inline asm
	shfl.sync.up.b32 %r318, %r319, %r425, %r426, %r427;
	// end inline asm
	mov.b32 	%f156, %r318;
	// begin inline asm
	shfl.sync.up.b32 %r323, %r324, %r425, %r426, %r427;
	// end inline asm
	setp.eq.s64 	%p57, %rd273, 0;
	add.f32 	%f157, %f155, %f156;
	selp.f32 	%f158, %f157, %f155, %p57;
	setp.lt.s32 	%p58, %r288, 1;
	selp.b64 	%rd275, 0, %rd274, %p58;
	add.s64 	%rd276, %rd275, %rd273;
	mov.b64 	{%r329, %r334}, %rd276;
	selp.f32 	%f159, %f155, %f158, %p58;
	mov.b32 	%r345, 2;
	// begin inline asm
	shfl.sync.up.b32 %r328, %r329, %r345, %r426, %r427;
	// end inline asm
	// begin inline asm
	shfl.sync.up.b32 %r333, %r334, %r345, %r426, %r427;
	// end inline asm
	mov.b64 	%rd277, {%r328, %r333};
	mov.b32 	%r339, %f159;
	// begin inline asm
	shfl.sync.up.b32 %r338, %r339, %r345, %r426, %r427;
	// end inline asm
	mov.b32 	%f160, %r338;
	// begin inline asm
	shfl.sync.up.b32 %r343, %r344, %r345, %r426, %r427;
	// end inline asm
	setp.eq.s64 	%p59, %rd276, 0;
	add.f32 	%f161, %f159, %f160;
	selp.f32 	%f162, %f161, %f159, %p59;
	setp.lt.s32 	%p60, %r288, 2;
	selp.b64 	%rd278, 0, %rd277, %p60;
	add.s64 	%rd279, %rd278, %rd276;
	mov.b64 	{%r349, %r354}, %rd279;
	selp.f32 	%f163, %f159, %f162, %p60;
	mov.b32 	%r365, 4;
	// begin inline asm
	shfl.sync.up.b32 %r348, %r349, %r365, %r426, %r427;
	// end inline asm
	// begin inline asm
	shfl.sync.up.b32 %r353, %r354, %r365, %r426, %r427;
	// end inline asm
	mov.b64 	%rd280, {%r348, %r353};
	mov.b32 	%r359, %f163;
	// begin inline asm
	shfl.sync.up.b32 %r358, %r359, %r365, %r426, %r427;
	// end inline asm
	mov.b32 	%f164, %r358;
	// begin inline asm
	shfl.sync.up.b32 %r363, %r364, %r365, %r426, %r427;
	// end inline asm
	setp.eq.s64 	%p61, %rd279, 0;
	add.f32 	%f165, %f163, %f164;
	selp.f32 	%f166, %f165, %f163, %p61;
	setp.lt.s32 	%p62, %r288, 4;
	selp.b64 	%rd281, 0, %rd280, %p62;
	add.s64 	%rd282, %rd281, %rd279;
	mov.b64 	{%r369, %r374}, %rd282;
	selp.f32 	%f167, %f163, %f166, %p62;
	mov.b32 	%r385, 8;
	// begin inline asm
	shfl.sync.up.b32 %r368, %r369, %r385, %r426, %r427;
	// end inline asm
	// begin inline asm
	shfl.sync.up.b32 %r373, %r374, %r385, %r426, %r427;
	// end inline asm
	mov.b64 	%rd283, {%r368, %r373};
	mov.b32 	%r379, %f167;
	// begin inline asm
	shfl.sync.up.b32 %r378, %r379, %r385, %r426, %r427;
	// end inline asm
	mov.b32 	%f168, %r378;
	// begin inline asm
	shfl.sync.up.b32 %r383, %r384, %r385, %r426, %r427;
	// end inline asm
	setp.eq.s64 	%p63, %rd282, 0;
	add.f32 	%f169, %f167, %f168;
	selp.f32 	%f170, %f169, %f167, %p63;
	setp.lt.s32 	%p64, %r288, 8;
	selp.b64 	%rd284, 0, %rd283, %p64;
	add.s64 	%rd285, %rd284, %rd282;
	mov.b64 	{%r389, %r394}, %rd285;
	selp.f32 	%f171, %f167, %f170, %p64;
	mov.b32 	%r405, 16;
	// begin inline asm
	shfl.sync.up.b32 %r388, %r389, %r405, %r426, %r427;
	// end inline asm
	// begin inline asm
	shfl.sync.up.b32 %r393, %r394, %r405, %r426, %r427;
	// end inline asm
	mov.b64 	%rd286, {%r388, %r393};
	mov.b32 	%r399, %f171;
	// begin inline asm
	shfl.sync.up.b32 %r398, %r399, %r405, %r426, %r427;
	// end inline asm
	mov.b32 	%f172, %r398;
	// begin inline asm
	shfl.sync.up.b32 %r403, %r404, %r405, %r426, %r427;
	// end inline asm
	setp.eq.s64 	%p65, %rd285, 0;
	add.f32 	%f173, %f171, %f172;
	selp.f32 	%f99, %f173, %f171, %p65;
	setp.lt.s32 	%p66, %r288, 16;
	selp.b64 	%rd287, 0, %rd286, %p66;
	add.s64 	%rd154, %rd287, %rd285;
	mov.b64 	{%r409, %r414}, %rd154;
	selp.f32 	%f174, %f171, %f99, %p66;
	// begin inline asm
	shfl.sync.up.b32 %r408, %r409, %r425, %r426, %r427;
	// end inline asm
	// begin inline asm
	shfl.sync.up.b32 %r413, %r414, %r425, %r426, %r427;
	// end inline asm
	mov.b64 	%rd837, {%r408, %r413};
	mov.b32 	%r419, %f174;
	// begin inline asm
	shfl.sync.up.b32 %r418, %r419, %r425, %r426, %r427;
	// end inline asm
	mov.b32 	%f568, %r418;
	// begin inline asm
	shfl.sync.up.b32 %r423, %r424, %r425, %r426, %r427;
	// end inline asm
	setp.ne.s32 	%p67, %r288, 31;
	@%p67 bra 	$L__BB3_274;
	shl.b32 	%r437, %r193, 4;
	mov.u32 	%r438, _ZN6thrust24THRUST_300001_SM_1000_NS8cuda_cub4core6detail5shmemE;
	add.s32 	%r439, %r438, %r437;
	st.shared.u64 	[%r439], %rd154;
	st.shared.f32 	[%r439+8], %f99;
$L__BB3_274:
	bar.sync 	0;
	ld.shared.u64 	%rd288, [_ZN6thrust24THRUST_300001_SM_1000_NS8cuda_cub4core6detail5shmemE];
	ld.shared.f32 	%f175, [_ZN6thrust24THRUST_300001_SM_1000_NS8cuda_cub4core6detail5shmemE+8];
	ld.shared.u64 	%rd289, [_ZN6thrust24THRUST_300001_SM_1000_NS8cuda_cub4core6detail5shmemE+16];
	ld.shared.f32 	%f176, [_ZN6thrust24THRUST_300001_SM_1000_NS8cuda_cub4core6detail5shmemE+24];
	add.s64 	%rd290, %rd289, %rd288;
	setp.eq.s64 	%p68, %rd289, 0;
	add.f32 	%f177, %f175, %f176;
	selp.f32 	%f178, %f177, %f176, %p68;
	setp.eq.s32 	%p69, %r193, 2;
	selp.b64 	%rd291, %rd290, %rd288, %p69;
	selp.f32 	%f179, %f178, %f175, %p69;
	ld.shared.u64 	%rd292, [_ZN6thrust24THRUST_300001_SM_1000_NS8cuda_cub4core6detail5shmemE+32];
	ld.shared.f32 	%f180, [_ZN6thrust24THRUST_300001_SM_1000_NS8cuda_cub4core6detail5shmemE+40];
	add.s64 	%rd293, %rd292, %rd290;
	setp.eq.s64 	%p70, %rd292, 0;
	add.f32 	%f181, %f178, %f180;
	selp.f32 	%f182, %f181, %f180, %p70;
	setp.eq.s32 	%p71, %r193, 3;
	selp.b64 	%rd294, %rd293, %rd291, %p71;
	selp.f32 	%f183, %f182, %f179, %p71;
	ld.shared.u64 	%rd295, [_ZN6thrust24THRUST_300001_SM_1000_NS8cuda_cub4core6detail5shmemE+48];
	ld.shared.f32 	%f184, [_ZN6thrust24THRUST_300001_SM_1000_NS8cuda_cub4core6detail5shmemE+56];
	add.s64 	%rd296, %rd295, %rd293;
	setp.eq.s64 	%p72, %rd295, 0;
	add.f32 	%f185, %f182, %f184;
	selp.f32 	%f186, %f185, %f184, %p72;
	setp.eq.s32 	%p73, %r193, 4;
	selp.b64 	%rd297, %rd296, %rd294, %p73;
	selp.f32 	%f187, %f186, %f183, %p73;
	ld.shared.u64 	%rd298, [_ZN6thrust24THRUST_300001_SM_1000_NS8cuda_cub4core6detail5shmemE+64];
	ld.shared.f32 	%f188, [_ZN6thrust24THRUST_300001_SM_1000_NS8cuda_cub4core6detail5shmemE+72];
	add.s64 	%rd299, %rd298, %rd296;
	setp.eq.s64 	%p74, %rd298, 0;
	add.f32 	%f189, %f186, %f188;
	selp.f32 	%f190, %f189, %f188, %p74;
	setp.eq.s32 	%p75, %r193, 5;
	selp.b64 	%rd300, %rd299, %rd297, %p75;
	selp.f32 	%f191, %f190, %f187, %p75;
	ld.shared.u64 	%rd301, [_ZN6thrust24THRUST_300001_SM_1000_NS8cuda_cub4core6detail5shmemE+80];
	ld.shared.f32 	%f192, [_ZN6thrust24THRUST_300001_SM_1000_NS8cuda_cub4core6detail5shmemE+88];
	add.s64 	%rd302, %rd301, %rd299;
	setp.eq.s64 	%p76, %rd301, 0;
	add.f32 	%f193, %f190, %f192;
	selp.f32 	%f194, %f193, %f192, %p76;
	setp.eq.s32 	%p77, %r193, 6;
	selp.b64 	%rd303, %rd302, %rd300, %p77;
	selp.f32 	%f195, %f194, %f191, %p77;
	ld.shared.u64 	%rd304, [_ZN6thrust24THRUST_300001_SM_1000_NS8cuda_cub4core6detail5shmemE+96];
	ld.shared.f32 	%f196, [_ZN6thrust24THRUST_300001_SM_1000_NS8cuda_cub4core6detail5shmemE+104];
	add.s64 	%rd305, %rd304, %rd302;
	setp.eq.s64 	%p78, %rd304, 0;
	add.f32 	%f197, %f194, %f196;
	selp.f32 	%f198, %f197, %f196, %p78;
	setp.eq.s32 	%p79, %r193, 7;
	selp.b64 	%rd156, %rd305, %rd303, %p79;
	selp.f32 	%f101, %f198, %f195, %p79;
	ld.shared.u64 	%rd306, [_ZN6thrust24THRUST_300001_SM_1000_NS8cuda_cub4core6detail5shmemE+112];
	ld.shared.f32 	%f199, [_ZN6thrust24THRUST_300001_SM_1000_NS8cuda_cub4core6detail5shmemE+120];
	add.s64 	%rd157, %rd306, %rd305;
	setp.eq.s64 	%p80, %rd306, 0;
	add.f32 	%f200, %f198, %f199;
	selp.f32 	%f102, %f200, %f199, %p80;
	setp.lt.u32 	%p81, %r163, 32;
	@%p81 bra 	$L__BB3_276;
	setp.eq.s64 	%p82, %rd837, 0;
	add.f32 	%f201, %f101, %f568;
	selp.f32 	%f202, %f201, %f568, %p82;
	setp.eq.s32 	%p83, %r288, 0;
	selp.b64 	%rd307, 0, %rd837, %p83;
	add.s64 	%rd837, %rd156, %rd307;
	selp.f32 	%f568, %f101, %f202, %p83;
	bra.uni 	$L__BB3_312;
$L__BB3_276:
	setp.ne.s32 	%p84, %r163, 0;
	mul.wide.u32 	%rd308, %r1, 16;
	add.s64 	%rd159, %rd1, %rd308;
	@%p84 bra 	$L__BB3_278;
	st.shared.u64 	[_ZN6thrust24THRUST_300001_SM_1000_NS8cuda_cub4core6detail5shmemE+200], %rd157;
	st.shared.f32 	[_ZN6thrust24THRUST_300001_SM_1000_NS8cuda_cub4core6detail5shmemE+208], %f102;
	add.s64 	%rd309, %rd159, 512;
	mov.b32 	%r440, %f102;
	mov.b32 	%r441, 100;
	mov.b64 	%rd310, {%r440, %r441};
	// begin inline asm
	st.relaxed.gpu.v2.u64 [%rd309], {%rd310, %rd157};
	// end inline asm
$L__BB3_278:
	mov.u32 	%r442, %nctaid.x;
	setp.gt.u32 	%p85, %r442, 499;
	@%p85 bra 	$L__BB3_280;
	membar.cta;
	bra.uni 	$L__BB3_281;
$L__BB3_280:
	mov.b32 	%r443, 450;
	// begin inline asm
	nanosleep.u32 %r443;
	// end inline asm
$L__BB3_281:
	mul.wide.u32 	%rd312, %r163, 16;
	xor.b64  	%rd313, %rd312, -16;
	add.s64 	%rd314, %rd159, %rd313;
	add.s64 	%rd160, %rd314, 512;
$L__BB3_282:
	// begin inline asm
	ld.relaxed.gpu.v2.u64 {%rd315, %rd827}, [%rd160];
	// end inline asm
	mov.b64 	{%r444, %r1721}, %rd315;
	setp.eq.s32 	%p86, %r1721, 99;
	mov.b32 	%r445, -1;
	vote.sync.any.pred 	%p87, %p86, %r445;
	@%p87 bra 	$L__BB3_282;
	mov.b32 	%f558, %r444;
	setp.eq.s32 	%p88, %r1721, 101;
	mov.b32 	%r467, -1;
	vote.sync.ballot.b32 	%r469, %p88, %r467;
	// begin inline asm
	mov.u32 %r447, %lanemask_ge;
	// end inline asm
	and.b32  	%r470, %r469, %r447;
	or.b32  	%r471, %r470, -2147483648;
	add.s32 	%r472, %r471, -1;
	not.b32 	%r473, %r471;
	and.b32  	%r474, %r473, %r472;
	popc.b32 	%r231, %r474;
	mov.b64 	{%r449, %r454}, %rd827;
	mov.b32 	%r465, 1;
	// begin inline asm
	shfl.sync.down.b32 %r448, %r449, %r465, %r231, %r467;
	// end inline asm
	// begin inline asm
	shfl.sync.down.b32 %r453, %r454, %r465, %r231, %r467;
	// end inline asm
	// begin inline asm
	shfl.sync.down.b32 %r458, %r444, %r465, %r231, %r467;
	// end inline asm
	// begin inline asm
	shfl.sync.down.b32 %r463, %r464, %r465, %r231, %r467;
	// end inline asm
	setp.ge.s32 	%p90, %r288, %r231;
	@%p90 bra 	$L__BB3_285;
	mov.b32 	%f203, %r458;
	mov.b64 	%rd318, {%r448, %r453};
	add.s64 	%rd163, %rd827, %rd318;
	setp.eq.s64 	%p91, %rd827, 0;
	add.f32 	%f204, %f558, %f203;
	selp.f32 	%f558, %f204, %f558, %p91;
	mov.u64 	%rd827, %rd163;
$L__BB3_285:
	mov.b64 	{%r476, %r481}, %rd827;
	mov.b32 	%r492, 2;
	mov.b32 	%r494, -1;
	// begin inline asm
	shfl.sync.down.b32 %r475, %r476, %r492, %r231, %r494;
	// end inline asm
	// begin inline asm
	shfl.sync.down.b32 %r480, %r481, %r492, %r231, %r494;
	// end inline asm
	mov.b32 	%r486, %f558;
	// begin inline asm
	shfl.sync.down.b32 %r485, %r486, %r492, %r231, %r494;
	// end inline asm
	// begin inline asm
	shfl.sync.down.b32 %r490, %r491, %r492, %r231, %r494;
	// end inline asm
	add.s32 	%r238, %r288, 2;
	setp.gt.s32 	%p92, %r238, %r231;
	@%p92 bra 	$L__BB3_287;
	mov.b32 	%f205, %r485;
	mov.b64 	%rd319, {%r475, %r480};
	add.s64 	%rd165, %rd827, %rd319;
	setp.eq.s64 	%p93, %rd827, 0;
	add.f32 	%f206, %f558, %f205;
	selp.f32 	%f558, %f206, %f558, %p93;
	mov.u64 	%rd827, %rd165;
$L__BB3_287:
	mov.b64 	{%r496, %r501}, %rd827;
	mov.b32 	%r512, 4;
	mov.b32 	%r514, -1;
	// begin inline asm
	shfl.sync.down.b32 %r495, %r496, %r512, %r231, %r514;
	// end inline asm
	// begin inline asm
	shfl.sync.down.b32 %r500, %r501, %r512, %r231, %r514;
	// end inline asm
	mov.b32 	%r506, %f558;
	// begin inline asm
	shfl.sync.down.b32 %r505, %r506, %r512, %r231, %r514;
	// end inline asm
	// begin inline asm
	shfl.sync.down.b32 %r510, %r511, %r512, %r231, %r514;
	// end inline asm
	add.s32 	%r242, %r288, 4;
	setp.gt.s32 	%p94, %r242, %r231;
	@%p94 bra 	$L__BB3_289;
	mov.b32 	%f207, %r505;
	mov.b64 	%rd320, {%r495, %r500};
	add.s64 	%rd167, %rd827, %rd320;
	setp.eq.s64 	%p95, %rd827, 0;
	add.f32 	%f208, %f558, %f207;
	selp.f32 	%f558, %f208, %f558, %p95;
	mov.u64 	%rd827, %rd167;
$L__BB3_289:
	mov.b64 	{%r516, %r521}, %rd827;
	mov.b32 	%r532, 8;
	mov.b32 	%r534, -1;
	// begin inline asm
	shfl.sync.down.b32 %r515, %r516, %r532, %r231, %r534;
	// end inline asm
	// begin inline asm
	shfl.sync.down.b32 %r520, %r521, %r532, %r231, %r534;
	// end inline asm
	mov.b32 	%r526, %f558;
	// begin inline asm
	shfl.sync.down.b32 %r525, %r526, %r532, %r231, %r534;
	// end inline asm
	// begin inline asm
	shfl.sync.down.b32 %r530, %r531, %r532, %r231, %r534;
	// end inline asm
	add.s32 	%r246, %r288, 8;
	setp.gt.s32 	%p96, %r246, %r231;
	@%p96 bra 	$L__BB3_291;
	mov.b32 	%f209, %r525;
	mov.b64 	%rd321, {%r515, %r520};
	add.s64 	%rd169, %rd827, %rd321;
	setp.eq.s64 	%p97, %rd827, 0;
	add.f32 	%f210, %f558, %f209;
	selp.f32 	%f558, %f210, %f558, %p97;
	mov.u64 	%rd827, %rd169;
$L__BB3_291:
	mov.b64 	{%r536, %r541}, %rd827;
	mov.b32 	%r552, 16;
	mov.b32 	%r554, -1;
	// begin inline asm
	shfl.sync.down.b32 %r535, %r536, %r552, %r231, %r554;
	// end inline asm
	// begin inline asm
	shfl.sync.down.b32 %r540, %r541, %r552, %r231, %r554;
	// end inline asm
	mov.b32 	%r546, %f558;
	// begin inline asm
	shfl.sync.down.b32 %r545, %r546, %r552, %r231, %r554;
	// end inline asm
	// begin inline asm
	shfl.sync.down.b32 %r550, %r551, %r552, %r231, %r554;
	// end inline asm
	add.s32 	%r250, %r288, 16;
	setp.gt.s32 	%p98, %r250, %r231;
	@%p98 bra 	$L__BB3_293;
	mov.b32 	%f211, %r545;
	mov.b64 	%rd322, {%r535, %r540};
	add.s64 	%rd171, %rd827, %rd322;
	setp.eq.s64 	%p99, %rd827, 0;
	add.f32 	%f212, %f558, %f211;
	selp.f32 	%f558, %f212, %f558, %p99;
	mov.u64 	%rd827, %rd171;
$L__BB3_293:
	not.b32 	%r555, %r163;
	add.s32 	%r1722, %r1, %r555;
	add.s64 	%rd173, %rd1, 512;
$L__BB3_294:
	setp.ne.s32 	%p100, %r1721, 101;
	mov.b32 	%r556, -1;
	vote.sync.all.pred 	%p101, %p100, %r556;
	not.pred 	%p102, %p101;
	@%p102 bra 	$L__BB3_308;
	mul.wide.s32 	%rd396, %r1722, 16;
	add.s64 	%rd397, %rd173, %rd396;
	add.s64 	%rd395, %rd397, -512;
$L__BB3_296:
	// begin inline asm
	ld.relaxed.gpu.v2.u64 {%rd393, %rd833}, [%rd395];
	// end inline asm
	mov.b64 	{%r648, %r1721}, %rd393;
	setp.eq.s32 	%p154, %r1721, 99;
	mov.b32 	%r649, -1;
	vote.sync.any.pred 	%p155, %p154, %r649;
	@%p155 bra 	$L__BB3_296;
	mov.b32 	%f564, %r648;
	setp.eq.s32 	%p156, %r1721, 101;
	mov.b32 	%r670, -1;
	vote.sync.ballot.b32 	%r672, %p156, %r670;
	and.b32  	%r673, %r672, %r447;
	or.b32  	%r674, %r673, -2147483648;
	add.s32 	%r675, %r674, -1;
	not.b32 	%r676, %r674;
	and.b32  	%r677, %r676, %r675;
	popc.b32 	%r255, %r677;
	mov.b64 	{%r652, %r657}, %rd833;
	mov.b32 	%r668, 1;
	// begin inline asm
	shfl.sync.down.b32 %r651, %r652, %r668, %r255, %r670;
	// end inline asm
	// begin inline asm
	shfl.sync.down.b32 %r656, %r657, %r668, %r255, %r670;
	// end inline asm
	// begin inline asm
	shfl.sync.down.b32 %r661, %r648, %r668, %r255, %r670;
	// end inline asm
	// begin inline asm
	shfl.sync.down.b32 %r666, %r667, %r668, %r255, %r670;
	// end inline asm
	setp.ge.s32 	%p158, %r288, %r255;
	@%p158 bra 	$L__BB3_299;
	mov.b32 	%f240, %r661;
	mov.b64 	%rd398, {%r651, %r656};
	add.s64 	%rd177, %rd833, %rd398;
	setp.eq.s64 	%p159, %rd833, 0;
	add.f32 	%f241, %f564, %f240;
	selp.f32 	%f564, %f241, %f564, %p159;
	mov.u64 	%rd833, %rd177;
$L__BB3_299:
	mov.b64 	{%r679, %r684}, %rd833;
	mov.b32 	%r695, 2;
	mov.b32 	%r697, -1;
	// begin inline asm
	shfl.sync.down.b32 %r678, %r679, %r695, %r255, %r697;
	// end inline asm
	// begin inline asm
	shfl.sync.down.b32 %r683, %r684, %r695, %r255, %r697;
	// end inline asm
	mov.b32 	%r689, %f564;
	// begin inline asm
	shfl.sync.down.b32 %r688, %r689, %r695, %r255, %r697;
	// end inline asm
	// begin inline asm
	shfl.sync.down.b32 %r693, %r694, %r695, %r255, %r697;
	// end inline asm
	setp.gt.s32 	%p160, %r238, %r255;
	@%p160 bra 	$L__BB3_301;
	mov.b32 	%f242, %r688;
	mov.b64 	%rd399, {%r678, %r683};
	add.s64 	%rd179, %rd833, %rd399;
	setp.eq.s64 	%p161, %rd833, 0;
	add.f32 	%f243, %f564, %f242;
	selp.f32 	%f564, %f243, %f564, %p161;
	mov.u64 	%rd833, %rd179;
$L__BB3_301:
	mov.b64 	{%r699, %r704}, %rd833;
	mov.b32 	%r715, 4;
	mov.b32 	%r717, -1;
	// begin inline asm
	shfl.sync.down.b32 %r698, %r699, %r715, %r255, %r717;
	// end inline asm
	// begin inline asm
	shfl.sync.down.b32 %r703, %r704, %r715, %r255, %r717;
	// end inline asm
	mov.b32 	%r709, %f564;
	// begin inline asm
	shfl.sync.down.b32 %r708, %r709, %r715, %r255, %r717;
	// end inline asm
	// begin inline asm
	shfl.sync.down.b32 %r713, %r714, %r715, %r255, %r717;
	// end inline asm
	setp.gt.s32 	%p162, %r242, %r255;
	@%p162 bra 	$L__BB3_303;
	mov.b32 	%f244, %r708;
	mov.b64 	%rd400, {%r698, %r703};
	add.s64 	%rd181, %rd833, %rd400;
	setp.eq.s64 	%p163, %rd833, 0;
	add.f32 	%f245, %f564, %f244;
	selp.f32 	%f564, %f245, %f564, %p163;
	mov.u64 	%rd833, %rd181;
$L__BB3_303:
	mov.b64 	{%r719, %r724}, %rd833;
	mov.b32 	%r735, 8;
	mov.b32 	%r737, -1;
	// begin inline asm
	shfl.sync.down.b32 %r718, %r719, %r735, %r255, %r737;
	// end inline asm
	// begin inline asm
	shfl.sync.down.b32 %r723, %r724, %r735, %r255, %r737;
	// end inline asm
	mov.b32 	%r729, %f564;
	// begin inline asm
	shfl.sync.down.b32 %r728, %r729, %r735, %r255, %r737;
	// end inline asm
	// begin inline asm
	shfl.sync.down.b32 %r733, %r734, %r735, %r255, %r737;
	// end inline asm
	setp.gt.s32 	%p164, %r246, %r255;
	@%p164 bra 	$L__BB3_305;
	mov.b32 	%f246, %r728;
	mov.b64 	%rd401, {%r718, %r723};
	add.s64 	%rd183, %rd833, %rd401;
	setp.eq.s64 	%p165, %rd833, 0;
	add.f32 	%f247, %f564, %f246;
	selp.f32 	%f564, %f247, %f564, %p165;
	mov.u64 	%rd833, %rd183;
$L__BB3_305:
	mov.b64 	{%r739, %r744}, %rd833;
	mov.b32 	%r755, 16;
	mov.b32 	%r757, -1;
	// begin inline asm
	shfl.sync.down.b32 %r738, %r739, %r755, %r255, %r757;
	// end inline asm
	// begin inline asm
	shfl.sync.down.b32 %r743, %r744, %r755, %r255, %r757;
	// end inline asm
	mov.b32 	%r749, %f564;
	// begin inline asm
	shfl.sync.down.b32 %r748, %r749, %r755, %r255, %r757;
	// end inline asm
	// begin inline asm
	shfl.sync.down.b32 %r753, %r754, %r755, %r255, %r757;
	// end inline asm
	setp.gt.s32 	%p166, %r250, %r255;
	@%p166 bra 	$L__BB3_307;
	mov.b32 	%f248, %r748;
	mov.b64 	%rd402, {%r738, %r743};
	add.s64 	%rd185, %rd833, %rd402;
	setp.eq.s64 	%p167, %rd833, 0;
	add.f32 	%f249, %f564, %f248;
	selp.f32 	%f564, %f249, %f564, %p167;
	mov.u64 	%rd833, %rd185;
$L__BB3_307:
	add.s64 	%rd187, %rd833, %rd827;
	setp.eq.s64 	%p168, %rd827, 0;
	add.f32 	%f250, %f558, %f564;
	selp.f32 	%f558, %f250, %f558, %p168;
	add.s32 	%r1722, %r1722, -32;
	mov.u64 	%rd827, %rd187;
	bra.uni 	$L__BB3_294;
$L__BB3_308:
	setp.ne.s32 	%p103, %r163, 0;
	@%p103 bra 	$L__BB3_310;
	add.s64 	%rd325, %rd827, %rd157;
	setp.eq.s64 	%p104, %rd157, 0;
	add.f32 	%f213, %f102, %f558;
	selp.f32 	%f214, %f213, %f102, %p104;
	add.s64 	%rd323, %rd159, 512;
	mov.b32 	%r558, %f214;
	mov.b32 	%r559, 101;
	mov.b64 	%rd324, {%r558, %r559};
	// begin inline asm
	st.relaxed.gpu.v2.u64 [%rd323], {%rd324, %rd325};
	// end inline asm
	st.shared.u64 	[_ZN6thrust24THRUST_300001_SM_1000_NS8cuda_cub4core6detail5shmemE+168], %rd827;
	st.shared.f32 	[_ZN6thrust24THRUST_300001_SM_1000_NS8cuda_cub4core6detail5shmemE+176], %f558;
	st.shared.u64 	[_ZN6thrust24THRUST_300001_SM_1000_NS8cuda_cub4core6detail5shmemE+184], %rd325;
	st.shared.f32 	[_ZN6thrust24THRUST_300001_SM_1000_NS8cuda_cub4core6detail5shmemE+192], %f214;
$L__BB3_310:
	setp.ne.s32 	%p105, %r288, 0;
	@%p105 bra 	$L__BB3_312;
	st.shared.u64 	[_ZN6thrust24THRUST_300001_SM_1000_NS8cuda_cub4core6detail5shmemE+136], %rd827;
	st.shared.f32 	[_ZN6thrust24THRUST_300001_SM_1000_NS8cuda_cub4core6detail5shmemE+144], %f558;
	mov.u64 	%rd837, %rd827;
	mov.f32 	%f568, %f558;
$L__BB3_312:
	setp.eq.s32 	%p106, %r163, 0;
	bar.sync 	0;
	@%p106 bra 	$L__BB3_314;
	ld.shared.f32 	%f215, [_ZN6thrust24THRUST_300001_SM_1000_NS8cuda_cub4core6detail5shmemE+144];
	ld.shared.u64 	%rd326, [_ZN6thrust24THRUST_300001_SM_1000_NS8cuda_cub4core6detail5shmemE+136];
	add.s64 	%rd189, %rd326, %rd837;
	setp.eq.s64 	%p107, %rd837, 0;
	add.f32 	%f216, %f568, %f215;
	selp.f32 	%f568, %f216, %f568, %p107;
	mov.u64 	%rd837, %rd189;
$L__BB3_314:
	mul.lo.s32 	%r560, %r163, 9;
	cvt.u64.u32 	%rd327, %r560;
	setp.eq.s64 	%p108, %rd7, %rd327;
	setp.ne.s32 	%p109, %r1720, %r196;
	or.pred  	%p110, %p108, %p109;
	selp.u64 	%rd328, 1, 0, %p110;
	add.s64 	%rd191, %rd837, %rd328;
	add.f32 	%f217, %f568, %f90;
	selp.f32 	%f131, %f90, %f217, %p110;
	selp.u64 	%rd329, 1, 0, %p6;
	add.s64 	%rd330, %rd329, %rd328;
	add.s64 	%rd192, %rd330, %rd837;
	add.f32 	%f218, %f131, %f91;
	selp.f32 	%f132, %f91, %f218, %p6;
	selp.u64 	%rd331, 1, 0, %p7;
	add.s64 	%rd193, %rd192, %rd331;
	add.f32 	%f219, %f132, %f92;
	selp.f32 	%f133, %f92, %f219, %p7;
	selp.u64 	%rd332, 1, 0, %p8;
	add.s64 	%rd194, %rd193, %rd332;
	add.f32 	%f220, %f133, %f93;
	selp.f32 	%f134, %f93, %f220, %p8;
	selp.u64 	%rd333, 1, 0, %p9;
	add.s64 	%rd195, %rd194, %rd333;
	add.f32 	%f221, %f134, %f94;
	selp.f32 	%f135, %f94, %f221, %p9;
	add.s32 	%r561, %r560, 5;
	cvt.u64.u32 	%rd334, %r561;
	setp.eq.s64 	%p111, %rd7, %rd334;
	setp.ne.s32 	%p112, %r200, %r201;
	or.pred  	%p113, %p111, %p112;
	selp.u64 	%rd335, 1, 0, %p113;
	add.s64 	%rd196, %rd195, %rd335;
	add.f32 	%f222, %f135, %f95;
	selp.f32 	%f136, %f95, %f222, %p113;
	selp.u64 	%rd336, 1, 0, %p10;
	add.s64 	%rd197, %rd196, %rd336;
	add.f32 	%f223, %f136, %f96;
	selp.f32 	%f137, %f96, %f223, %p10;
	add.s32 	%r562, %r560, 7;
	cvt.u64.u32 	%rd337, %r562;
	setp.eq.s64 	%p114, %rd7, %rd337;
	setp.ne.s32 	%p115, %r202, %r203;
	or.pred  	%p11, %p114, %p115;
	selp.u64 	%rd338, 1, 0, %p11;
	add.s64 	%rd198, %rd197, %rd338;
	add.f32 	%f224, %f137, %f97;
	selp.f32 	%f138, %f97, %f224, %p11;
	ld.shared.u64 	%rd199, [_ZN6thrust24THRUST_300001_SM_1000_NS8cuda_cub4core6detail5shmemE+200];
	ld.shared.u64 	%rd844, [_ZN6thrust24THRUST_300001_SM_1000_NS8cuda_cub4core6detail5shmemE+184];
	ld.shared.f32 	%f139, [_ZN6thrust24THRUST_300001_SM_1000_NS8cuda_cub4core6detail5shmemE+192];
	ld.shared.u64 	%rd201, [_ZN6thrust24THRUST_300001_SM_1000_NS8cuda_cub4core6detail5shmemE+168];
	setp.lt.s64 	%p116, %rd199, 257;
	@%p116 bra 	$L__BB3_340;
	bar.sync 	0;
	mul.lo.s32 	%r566, %r163, 9;
	cvt.u64.u32 	%rd369, %r566;
	setp.ne.s64 	%p132, %rd7, %rd369;
	setp.eq.s32 	%p133, %r1720, %r196;
	and.pred  	%p134, %p132, %p133;
	@%p134 bra 	$L__BB3_317;
	cvt.u32.u64 	%r567, %rd201;
	cvt.u32.u64 	%r568, %rd837;
	sub.s32 	%r569, %r568, %r567;
	shl.b32 	%r570, %r569, 3;
	mov.u32 	%r571, _ZN6thrust24THRUST_300001_SM_1000_NS8cuda_cub4core6detail5shmemE;
	add.s32 	%r572, %r571, %r570;
	mov.b32 	%r573, %f568;
	st.shared.v2.u32 	[%r572], {%r1720, %r573};
$L__BB3_317:
	not.pred 	%p135, %p6;
	@%p135 bra 	$L__BB3_319;
	cvt.u32.u64 	%r574, %rd201;
	cvt.u32.u64 	%r575, %rd191;
	sub.s32 	%r576, %r575, %r574;
	shl.b32 	%r577, %r576, 3;
	mov.u32 	%r578, _ZN6thrust24THRUST_300001_SM_1000_NS8cuda_cub4core6detail5shmemE;
	add.s32 	%r579, %r578, %r577;
	mov.b32 	%r580, %f131;
	st.shared.v2.u32 	[%r579], {%r196, %r580};
$L__BB3_319:
	not.pred 	%p136, %p7;
	@%p136 bra 	$L__BB3_321;
	cvt.u32.u64 	%r581, %rd201;
	cvt.u32.u64 	%r582, %rd192;
	sub.s32 	%r583, %r582, %r581;
	shl.b32 	%r584, %r583, 3;
	mov.u32 	%r585, _ZN6thrust24THRUST_300001_SM_1000_NS8cuda_cub4core6detail5shmemE;
	add.s32 	%r586, %r585, %r584;
	mov.b32 	%r587, %f132;
	st.shared.v2.u32 	[%r586], {%r197, %r587};
$L__BB3_321:
	not.pred 	%p137, %p8;
	@%p137 bra 	$L__BB3_323;
	cvt.u32.u64 	%r588, %rd201;
	cvt.u32.u64 	%r589, %rd193;
	sub.s32 	%r590, %r589, %r588;
	shl.b32 	%r591, %r590, 3;
	mov.u32 	%r592, _ZN6thrust24THRUST_300001_SM_1000_NS8cuda_cub4core6detail5shmemE;
	add.s32 	%r593, %r592, %r591;
	mov.b32 	%r594, %f133;
	st.shared.v2.u32 	[%r593], {%r198, %r594};
$L__BB3_323:
	not.pred 	%p138, %p9;
	@%p138 bra 	$L__BB3_325;
	cvt.u32.u64 	%r595, %rd201;
	cvt.u32.u64 	%r596, %rd194;
	sub.s32 	%r597, %r596, %r595;
	shl.b32 	%r598, %r597, 3;
	mov.u32 	%r599, _ZN6thrust24THRUST_300001_SM_1000_NS8cuda_cub4core6detail5shmemE;
	add.s32 	%r600, %r599, %r598;
	mov.b32 	%r601, %f134;
	st.shared.v2.u32 	[%r600], {%r199, %r601};
$L__BB3_325:
	mad.lo.s32 	%r602, %r163, 9, 5;
	cvt.u64.u32 	%rd370, %r602;
	setp.ne.s64 	%p139, %rd7, %rd370;
	setp.eq.s32 	%p140, %r200, %r201;
	and.pred  	%p141, %p139, %p140;
	@%p141 bra 	$L__BB3_327;
	cvt.u32.u64 	%r603, %rd201;
	cvt.u32.u64 	%r604, %rd195;
	sub.s32 	%r605, %r604, %r603;
	shl.b32 	%r606, %r605, 3;
	mov.u32 	%r607, _ZN6thrust24THRUST_300001_SM_1000_NS8cuda_cub4core6detail5shmemE;
	add.s32 	%r608, %r607, %r606;
	mov.b32 	%r609, %f135;
	st.shared.v2.u32 	[%r608], {%r200, %r609};
$L__BB3_327:
	not.pred 	%p142, %p10;
	@%p142 bra 	$L__BB3_329;
	cvt.u32.u64 	%r610, %rd201;
	cvt.u32.u64 	%r611, %rd196;
	sub.s32 	%r612, %r611, %r610;
	shl.b32 	%r613, %r612, 3;
	mov.u32 	%r614, _ZN6thrust24THRUST_300001_SM_1000_NS8cuda_cub4core6detail5shmemE;
	add.s32 	%r615, %r614, %r613;
	mov.b32 	%r616, %f136;
	st.shared.v2.u32 	[%r615], {%r201, %r616};
$L__BB3_329:
	not.pred 	%p143, %p11;
	@%p143 bra 	$L__BB3_331;
	cvt.u32.u64 	%r617, %rd201;
	cvt.u32.u64 	%r618, %rd197;
	sub.s32 	%r619, %r618, %r617;
	shl.b32 	%r620, %r619, 3;
	mov.u32 	%r621, _ZN6thrust24THRUST_300001_SM_1000_NS8cuda_cub4core6detail5shmemE;
	add.s32 	%r622, %r621, %r620;
	mov.b32 	%r623, %f137;
	st.shared.v2.u32 	[%r622], {%r202, %r623};
$L__BB3_331:
	mad.lo.s32 	%r624, %r163, 9, 8;
	cvt.u64.u32 	%rd371, %r624;
	setp.ne.s64 	%p144, %rd7, %rd371;
	setp.eq.s32 	%p145, %r203, %r204;
	and.pred  	%p146, %p144, %p145;
	@%p146 bra 	$L__BB3_333;
	cvt.u32.u64 	%r625, %rd201;
	cvt.u32.u64 	%r626, %rd198;
	sub.s32 	%r627, %r626, %r625;
	shl.b32 	%r628, %r627, 3;
	mov.u32 	%r629, _ZN6thrust24THRUST_300001_SM_1000_NS8cuda_cub4core6detail5shmemE;
	add.s32 	%r630, %r629, %r628;
	mov.b32 	%r631, %f138;
	st.shared.v2.u32 	[%r630], {%r203, %r631};
$L__BB3_333:
	bar.sync 	0;
	cvt.u64.u32 	%rd843, %r163;
	setp.le.u64 	%p147, %rd199, %rd843;
	@%p147 bra 	$L__BB3_358;
	not.b64 	%rd372, %rd843;
	add.s64 	%rd203, %rd199, %rd372;
	shr.u64 	%rd373, %rd203, 8;
	add.s64 	%rd374, %rd373, 1;
	and.b64  	%rd839, %rd374, 3;
	and.b64  	%rd375, %rd203, 768;
	setp.eq.s64 	%p148, %rd375, 768;
	@%p148 bra 	$L__BB3_337;
	add.s64 	%rd376, %rd201, %rd843;
	shl.b64 	%rd377, %rd376, 2;
	add.s64 	%rd841, %rd5, %rd377;
	add.s64 	%rd840, %rd4, %rd377;
	shl.b32 	%r632, %r163, 3;
	mov.u32 	%r633, _ZN6thrust24THRUST_300001_SM_1000_NS8cuda_cub4core6detail5shmemE;
	add.s32 	%r1723, %r633, %r632;
	shl.b64 	%rd378, %rd839, 8;
	add.s64 	%rd843, %rd378, %rd843;
$L__BB3_336:
	.pragma "nounroll";
	ld.shared.v2.u32 	{%r634, %r635}, [%r1723];
	cvt.rn.f32.s32 	%f234, %r634;
	st.global.f32 	[%rd840], %f234;
	st.global.u32 	[%rd841], %r635;
	add.s64 	%rd841, %rd841, 1024;
	add.s64 	%rd840, %rd840, 1024;
	add.s32 	%r1723, %r1723, 2048;
	add.s64 	%rd839, %rd839, -1;
	setp.ne.s64 	%p149, %rd839, 0;
	@%p149 bra 	$L__BB3_336;
$L__BB3_337:
	setp.lt.u64 	%p150, %rd203, 768;
	@%p150 bra 	$L__BB3_358;
	mov.u32 	%r638, _ZN6thrust24THRUST_300001_SM_1000_NS8cuda_cub4core6detail5shmemE;
$L__BB3_339:
	cvt.u32.u64 	%r636, %rd843;
	add.s64 	%rd379, %rd843, %rd201;
	shl.b32 	%r637, %r636, 3;
	add.s32 	%r639, %r638, %r637;
	ld.shared.v2.u32 	{%r640, %r641}, [%r639];
	cvt.rn.f32.s32 	%f235, %r640;
	shl.b64 	%rd380, %rd379, 2;
	add.s64 	%rd381, %rd4, %rd380;
	st.global.f32 	[%rd381], %f235;
	add.s64 	%rd382, %rd5, %rd380;
	st.global.u32 	[%rd382], %r641;
	and.b64  	%rd383, %rd843, 4294967295;
	add.s64 	%rd384, %rd201, %rd383;
	ld.shared.v2.u32 	{%r642, %r643}, [%r639+2048];
	cvt.rn.f32.s32 	%f236, %r642;
	shl.b64 	%rd385, %rd384, 2;
	add.s64 	%rd386, %rd4, %rd385;
	st.global.f32 	[%rd386+1024], %f236;
	add.s64 	%rd387, %rd5, %rd385;
	st.global.u32 	[%rd387+1024], %r643;
	ld.shared.v2.u32 	{%r644, %r645}, [%r639+4096];
	cvt.rn.f32.s32 	%f237, %r644;
	st.global.f32 	[%rd386+2048], %f237;
	st.global.u32 	[%rd387+2048], %r645;
	ld.shared.v2.u32 	{%r646, %r647}, [%r639+6144];
	cvt.rn.f32.s32 	%f238, %r646;
	st.global.f32 	[%rd386+3072], %f238;
	st.global.u32 	[%rd387+3072], %r647;
	add.s64 	%rd388, %rd843, 1024;
	and.b64  	%rd843, %rd388, 4294967295;
	setp.gt.u64 	%p151, %rd199, %rd843;
	@%p151 bra 	$L__BB3_339;
	bra.uni 	$L__BB3_358;
$L__BB3_340:
	mul.lo.s32 	%r563, %r163, 9;
	cvt.u64.u32 	%rd339, %r563;
	setp.ne.s64 	%p117, %rd7, %rd339;
	setp.eq.s32 	%p118, %r1720, %r196;
	and.pred  	%p119, %p117, %p118;
	@%p119 bra 	$L__BB3_342;
	cvt.rn.f32.s32 	%f225, %r1720;
	shl.b64 	%rd340, %rd837, 2;
	add.s64 	%rd341, %rd4, %rd340;
	st.global.f32 	[%rd341], %f225;
	add.s64 	%rd342, %rd5, %rd340;
	st.global.f32 	[%rd342], %f568;
$L__BB3_342:
	not.pred 	%p120, %p6;
	@%p120 bra 	$L__BB3_344;
	cvt.rn.f32.s32 	%f226, %r196;
	shl.b64 	%rd343, %rd191, 2;
	add.s64 	%rd344, %rd4, %rd343;
	st.global.f32 	[%rd344], %f226;
	add.s64 	%rd345, %rd5, %rd343;
	st.global.f32 	[%rd345], %f131;
$L__BB3_344:
	not.pred 	%p121, %p7;
	@%p121 bra 	$L__BB3_346;
	cvt.rn.f32.s32 	%f227, %r197;
	shl.b64 	%rd346, %rd192, 2;
	add.s64 	%rd347, %rd4, %rd346;
	st.global.f32 	[%rd347], %f227;
	add.s64 	%rd348, %rd5, %rd346;
	st.global.f32 	[%rd348], %f132;
$L__BB3_346:
	not.pred 	%p122, %p8;
	@%p122 bra 	$L__BB3_348;
	cvt.rn.f32.s32 	%f228, %r198;
	shl.b64 	%rd349, %rd193, 2;
	add.s64 	%rd350, %rd4, %rd349;
	st.global.f32 	[%rd350], %f228;
	add.s64 	%rd351, %rd5, %rd349;
	st.global.f32 	[%rd351], %f133;
$L__BB3_348:
	not.pred 	%p123, %p9;
	@%p123 bra 	$L__BB3_350;
	cvt.rn.f32.s32 	%f229, %r199;
	shl.b64 	%rd352, %rd194, 2;
	add.s64 	%rd353, %rd4, %rd352;
	st.global.f32 	[%rd353], %f229;
	add.s64 	%rd354, %rd5, %rd352;
	st.global.f32 	[%rd354], %f134;
$L__BB3_350:
	mad.lo.s32 	%r564, %r163, 9, 5;
	cvt.u64.u32 	%rd355, %r564;
	setp.ne.s64 	%p124, %rd7, %rd355;
	setp.eq.s32 	%p125, %r200, %r201;
	and.pred  	%p126, %p124, %p125;
	@%p126 bra 	$L__BB3_352;
	cvt.rn.f32.s32 	%f230, %r200;
	shl.b64 	%rd356, %rd195, 2;
	add.s64 	%rd357, %rd4, %rd356;
	st.global.f32 	[%rd357], %f230;
	add.s64 	%rd358, %rd5, %rd356;
	st.global.f32 	[%rd358], %f135;
$L__BB3_352:
	not.pred 	%p127, %p10;
	@%p127 bra 	$L__BB3_354;
	cvt.rn.f32.s32 	%f231, %r201;
	shl.b64 	%rd359, %rd196, 2;
	add.s64 	%rd360, %rd4, %rd359;
	st.global.f32 	[%rd360], %f231;
	add.s64 	%rd361, %rd5, %rd359;
	st.global.f32 	[%rd361], %f136;
$L__BB3_354:
	not.pred 	%p128, %p11;
	@%p128 bra 	$L__BB3_356;
	cvt.rn.f32.s32 	%f232, %r202;
	shl.b64 	%rd362, %rd197, 2;
	add.s64 	%rd363, %rd4, %rd362;
	st.global.f32 	[%rd363], %f232;
	add.s64 	%rd364, %rd5, %rd362;
	st.global.f32 	[%rd364], %f137;
$L__BB3_356:
	mad.lo.s32 	%r565, %r163, 9, 8;
	cvt.u64.u32 	%rd365, %r565;
	setp.ne.s64 	%p129, %rd7, %rd365;
	setp.eq.s32 	%p130, %r203, %r204;
	and.pred  	%p131, %p129, %p130;
	@%p131 bra 	$L__BB3_358;
	cvt.rn.f32.s32 	%f233, %r203;
	shl.b64 	%rd366, %rd198, 2;
	add.s64 	%rd367, %rd4, %rd366;
	st.global.f32 	[%rd367], %f233;
	add.s64 	%rd368, %rd5, %rd366;
	st.global.f32 	[%rd368], %f138;
$L__BB3_358:
	setp.ne.s32 	%p152, %r163, 255;
	@%p152 bra 	$L__BB3_362;
	setp.ne.s64 	%p153, %rd7, 2304;
	@%p153 bra 	$L__BB3_361;
	cvt.rn.f32.s32 	%f239, %r204;
	shl.b64 	%rd389, %rd844, 2;
	add.s64 	%rd390, %rd4, %rd389;
	st.global.f32 	[%rd390], %f239;
	add.s64 	%rd391, %rd5, %rd389;
	st.global.f32 	[%rd391], %f139;
	add.s64 	%rd844, %rd844, 1;
$L__BB3_361:
	ld.param.u64 	%rd793, [_ZN6thrust24THRUST_300001_SM_1000_NS8cuda_cub4core6detail13_kernel_agentINS1_15__reduce_by_key16ReduceByKeyAgentINS0_6detail15normal_iteratorINS0_10device_ptrIiEEEENS8_INS9_IfEEEESD_SD_N4cuda3std3__48equal_toIiEENSG_4plusIfEEPllEEJSB_SD_SD_SD_SL_N3cub18CUB_300001_SM_100024ReduceByKeyScanTileStateIflLb1EEESI_SK_llEEEvDpT0__param_4];
	cvta.to.global.u64 	%rd392, %rd793;
	st.global.u64 	[%rd392], %rd844;
$L__BB3_362:
	ret;

}
	// .globl	_ZN3cub18CUB_300001_SM_10006detail11EmptyKernelIvEEvv
.visible .entry _ZN3cub18CUB_300001_SM_10006detail11EmptyKernelIvEEvv()
{


	ret;

}
	// .globl	_ZN3cub18CUB_300001_SM_10006detail8for_each13static_kernelINS2_12policy_hub_t12policy_500_tEmN6thrust24THRUST_300001_SM_1000_NS8cuda_cub20__uninitialized_fill7functorINS7_10device_ptrIfEEfEEEEvT0_T1_
.visible .entry _ZN3cub18CUB_300001_SM_10006detail8for_each13static_kernelINS2_12policy_hub_t12policy_500_tEmN6thrust24THRUST_300001_SM_1000_NS8cuda_cub20__uninitialized_fill7functorINS7_10device_ptrIfEEfEEEEvT0_T1_(
	.param .u64 _ZN3cub18CUB_300001_SM_10006detail8for_each13static_kernelINS2_12policy_hub_t12policy_500_tEmN6thrust24THRUST_300001_SM_1000_NS8cuda_cub20__uninitialized_fill7functorINS7_10device_ptrIfEEfEEEEvT0_T1__param_0,
	.param .align 8 .b8 _ZN3cub18CUB_300001_SM_10006detail8for_each13static_kernelINS2_12policy_hub_t12policy_500_tEmN6thrust24THRUST_300001_SM_1000_NS8cuda_cub20__uninitialized_fill7functorINS7_10device_ptrIfEEfEEEEvT0_T1__param_1[16]
)
.maxntid 256
{
	.reg .pred 	%p<4>;
	.reg .b16 	%rs<5>;
	.reg .b32 	%r<10>;
	.reg .b32 	%f<3>;
	.reg .b64 	%rd<16>;

	ld.param.f32 	%f2, [_ZN3cub18CUB_300001_SM_10006detail8for_each13static_kernelINS2_12policy_hub_t12policy_500_tEmN6thrust24THRUST_300001_SM_1000_NS8cuda_cub20__uninitialized_fill7functorINS7_10device_ptrIfEEfEEEEvT0_T1__param_1+8];
	ld.param.u64 	%rd4, [_ZN3cub18CUB_300001_SM_10006detail8for_each13static_kernelINS2_12policy_hub_t12policy_500_tEmN6thrust24THRUST_300001_SM_1000_NS8cuda_cub20__uninitialized_fill7functorINS7_10device_ptrIfEEfEEEEvT0_T1__param_1];
	ld.param.u64 	%rd5, [_ZN3cub18CUB_300001_SM_10006detail8for_each13static_kernelINS2_12policy_hub_t12policy_500_tEmN6thrust24THRUST_300001_SM_1000_NS8cuda_cub20__uninitialized_fill7functorINS7_10device_ptrIfEEfEEEEvT0_T1__param_0];
	mov.u32 	%r7, %ctaid.x;
	mul.wide.u32 	%rd1, %r7, 512;
	sub.s64 	%rd2, %rd5, %rd1;
	setp.lt.u64 	%p1, %rd2, 512;
	@%p1 bra 	$L__BB5_2;
	mov.u32 	%r9, %tid.x;
	cvta.to.global.u64 	%rd11, %rd4;
	cvt.u64.u32 	%rd12, %r9;
	add.s64 	%rd13, %rd1, %rd12;
	shl.b64 	%rd14, %rd13, 2;
	add.s64 	%rd15, %rd11, %rd14;
	st.global.f32 	[%rd15], %f2;
	st.global.f32 	[%rd15+1024], %f2;
	bra.uni 	$L__BB5_6;
$L__BB5_2:
	cvta.to.global.u64 	%rd6, %rd4;
	mov.u32 	%r1, %tid.x;
	cvt.u64.u32 	%rd7, %r1;
	setp.le.u64 	%p2, %rd2, %rd7;
	add.s64 	%rd8, %rd1, %rd7;
	shl.b64 	%rd9, %rd8, 2;
	add.s64 	%rd3, %rd6, %rd9;
	@%p2 bra 	$L__BB5_4;
	st.global.f32 	[%rd3], %f2;
$L__BB5_4:
	add.s32 	%r8, %r1, 256;
	cvt.u64.u32 	%rd10, %r8;
	setp.le.u64 	%p3, %rd2, %rd10;
	@%p3 bra 	$L__BB5_6;
	st.global.f32 	[%rd3+1024], %f2;
$L__BB5_6:
	ret;

}
	// .globl	_ZN3cub18CUB_300001_SM_10006detail8for_each13static_kernelINS2_12policy_hub_t12policy_500_tEmN6thrust24THRUST_300001_SM_1000_NS8cuda_cub20__uninitialized_fill7functorINS7_10device_ptrIiEEiEEEEvT0_T1_
.visible .entry _ZN3cub18CUB_300001_SM_10006detail8for_each13static_kernelINS2_12policy_hub_t12policy_500_tEmN6thrust24THRUST_300001_SM_1000_NS8cuda_cub20__uninitialized_fill7functorINS7_10device_ptrIiEEiEEEEvT0_T1_(
	.param .u64 _ZN3cub18CUB_300001_SM_10006detail8for_each13static_kernelINS2_12policy_hub_t12policy_500_tEmN6thrust24THRUST_300001_SM_1000_NS8cuda_cub20__uninitialized_fill7functorINS7_10device_ptrIiEEiEEEEvT0_T1__param_0,
	.param .align 8 .b8 _ZN3cub18CUB_300001_SM_10006detail8for_each13static_kernelINS2_12policy_hub_t12policy_500_tEmN6thrust24THRUST_300001_SM_1000_NS8cuda_cub20__uninitialized_fill7functorINS7_10device_ptrIiEEiEEEEvT0_T1__param_1[16]
)
.maxntid 256
{
	.reg .pred 	%p<4>;
	.reg .b16 	%rs<5>;
	.reg .b32 	%r<12>;
	.reg .b64 	%rd<16>;

	ld.param.u32 	%r3, [_ZN3cub18CUB_300001_SM_10006detail8for_each13static_kernelINS2_12policy_hub_t12policy_500_tEmN6thrust24THRUST_300001_SM_1000_NS8cuda_cub20__uninitialized_fill7functorINS7_10device_ptrIiEEiEEEEvT0_T1__param_1+8];
	ld.param.u64 	%rd4, [_ZN3cub18CUB_300001_SM_10006detail8for_each13static_kernelINS2_12policy_hub_t12policy_500_tEmN6thrust24THRUST_300001_SM_1000_NS8cuda_cub20__uninitialized_fill7functorINS7_10device_ptrIiEEiEEEEvT0_T1__param_1];
	ld.param.u64 	%rd5, [_ZN3cub18CUB_300001_SM_10006detail8for_each13static_kernelINS2_12policy_hub_t12policy_500_tEmN6thrust24THRUST_300001_SM_1000_NS8cuda_cub20__uninitialized_fill7functorINS7_10device_ptrIiEEiEEEEvT0_T1__param_0];
	mov.u32 	%r9, %ctaid.x;
	mul.wide.u32 	%rd1, %r9, 512;
	sub.s64 	%rd2, %rd5, %rd1;
	setp.lt.u64 	%p1, %rd2, 512;
	@%p1 bra 	$L__BB6_2;
	mov.u32 	%r11, %tid.x;
	cvta.to.global.u64 	%rd11, %rd4;
	cvt.u64.u32 	%rd12, %r11;
	add.s64 	%rd13, %rd1, %rd12;
	shl.b64 	%rd14, %rd13, 2;
	add.s64 	%rd15, %rd11, %rd14;
	st.global.u32 	[%rd15], %r3;
	st.global.u32 	[%rd15+1024], %r3;
	bra.uni 	$L__BB6_6;
$L__BB6_2:
	cvta.to.global.u64 	%rd6, %rd4;
	mov.u32 	%r2, %tid.x;
	cvt.u64.u32 	%rd7, %r2;
	setp.le.u64 	%p2, %rd2, %rd7;
	add.s64 	%rd8, %rd1, %rd7;
	shl.b64 	%rd9, %rd8, 2;
	add.s64 	%rd3, %rd6, %rd9;
	@%p2 bra 	$L__BB6_4;
	st.global.u32 	[%rd3], %r3;
$L__BB6_4:
	add.s32 	%r10, %r2, 256;
	cvt.u64.u32 	%rd10, %r10;
	setp.le.u64 	%p3, %rd2, %rd10;
	@%p3 bra 	$L__BB6_6;
	st.global.u32 	[%rd3+1024], %r3;
$L__BB6_6:
	ret;

}
	// .globl	_ZN3cub18CUB_300001_SM_10006detail8for_each13static_kernelINS2_12policy_hub_t12policy_500_tElN6thrust24THRUST_300001_SM_1000_NS8cuda_cub10__tabulate7functorINS7_6detail15normal_iteratorINS7_10device_ptrIiEEEENS7_6system6detail7generic6detail22compute_sequence_valueIivEElEEEEvT0_T1_
.visible .entry _ZN3cub18CUB_300001_SM_10006detail8for_each13static_kernelINS2_12policy_hub_t12policy_500_tElN6thrust24THRUST_300001_SM_1000_NS8cuda_cub10__tabulate7functorINS7_6detail15normal_iteratorINS7_10device_ptrIiEEEENS7_6system6detail7generic6detail22compute_sequence_valueIivEElEEEEvT0_T1_(
	.param .u64 _ZN3cub18CUB_300001_SM_10006detail8for_each13static_kernelINS2_12policy_hub_t12policy_500_tElN6thrust24THRUST_300001_SM_1000_NS8cuda_cub10__tabulate7functorINS7_6detail15normal_iteratorINS7_10device_ptrIiEEEENS7_6system6detail7generic6detail22compute_sequence_valueIivEElEEEEvT0_T1__param_0,
	.param .align 8 .b8 _ZN3cub18CUB_300001_SM_10006detail8for_each13static_kernelINS2_12policy_hub_t12policy_500_tElN6thrust24THRUST_300001_SM_1000_NS8cuda_cub10__tabulate7functorINS7_6detail15normal_iteratorINS7_10device_ptrIiEEEENS7_6system6detail7generic6detail22compute_sequence_valueIivEElEEEEvT0_T1__param_1[16]
)
.maxntid 256
{
	.reg .pred 	%p<4>;
	.reg .b32 	%r<18>;
	.reg .b64 	%rd<20>;

	ld.param.u64 	%rd7, [_ZN3cub18CUB_300001_SM_10006detail8for_each13static_kernelINS2_12policy_hub_t12policy_500_tElN6thrust24THRUST_300001_SM_1000_NS8cuda_cub10__tabulate7functorINS7_6detail15normal_iteratorINS7_10device_ptrIiEEEENS7_6system6detail7generic6detail22compute_sequence_valueIivEElEEEEvT0_T1__param_1];
	ld.param.u64 	%rd8, [_ZN3cub18CUB_300001_SM_10006detail8for_each13static_kernelINS2_12policy_hub_t12policy_500_tElN6thrust24THRUST_300001_SM_1000_NS8cuda_cub10__tabulate7functorINS7_6detail15normal_iteratorINS7_10device_ptrIiEEEENS7_6system6detail7generic6detail22compute_sequence_valueIivEElEEEEvT0_T1__param_0];
	ld.param.v2.u32 	{%r3, %r4}, [_ZN3cub18CUB_300001_SM_10006detail8for_each13static_kernelINS2_12policy_hub_t12policy_500_tElN6thrust24THRUST_300001_SM_1000_NS8cuda_cub10__tabulate7functorINS7_6detail15normal_iteratorINS7_10device_ptrIiEEEENS7_6system6detail7generic6detail22compute_sequence_valueIivEElEEEEvT0_T1__param_1+8];
	mov.u32 	%r5, %ctaid.x;
	mul.wide.u32 	%rd1, %r5, 512;
	sub.s64 	%rd2, %rd8, %rd1;
	setp.lt.s64 	%p1, %rd2, 512;
	@%p1 bra 	$L__BB7_2;
	mov.u32 	%r13, %tid.x;
	cvta.to.global.u64 	%rd15, %rd7;
	cvt.u64.u32 	%rd16, %r13;
	add.s64 	%rd17, %rd1, %rd16;
	cvt.u32.u64 	%r14, %rd17;
	mad.lo.s32 	%r15, %r4, %r14, %r3;
	shl.b64 	%rd18, %rd17, 2;
	add.s64 	%rd19, %rd15, %rd18;
	st.global.u32 	[%rd19], %r15;
	add.s32 	%r16, %r14, 256;
	mad.lo.s32 	%r17, %r4, %r16, %r3;
	st.global.u32 	[%rd19+1024], %r17;
	bra.uni 	$L__BB7_6;
$L__BB7_2:
	cvta.to.global.u64 	%rd3, %rd7;
	mov.u32 	%r6, %tid.x;
	cvt.s64.s32 	%rd4, %rd2;
	cvt.u64.u32 	%rd5, %r6;
	setp.le.s64 	%p2, %rd4, %rd5;
	@%p2 bra 	$L__BB7_4;
	add.s64 	%rd9, %rd1, %rd5;
	cvt.u32.u64 	%r7, %rd9;
	mad.lo.s32 	%r8, %r4, %r7, %r3;
	shl.b64 	%rd10, %rd9, 2;
	add.s64 	%rd11, %rd3, %rd10;
	st.global.u32 	[%rd11], %r8;
$L__BB7_4:
	cvt.u32.u64 	%r9, %rd5;
	add.s32 	%r10, %r9, 256;
	cvt.u64.u32 	%rd6, %r10;
	setp.le.s64 	%p3, %rd4, %rd6;
	@%p3 bra 	$L__BB7_6;
	add.s64 	%rd12, %rd1, %rd6;
	shl.b64 	%rd13, %rd12, 2;
	cvt.u32.u64 	%r11, %rd12;
	mad.lo.s32 	%r12, %r4, %r11, %r3;
	add.s64 	%rd14, %rd13, %rd3;
	st.global.u32 	[%rd14], %r12;
$L__BB7_6:
	ret;

}
	// .globl	_ZN3cub18CUB_300001_SM_10006detail8for_each13static_kernelINS2_12policy_hub_t12policy_500_tEmN6thrust24THRUST_300001_SM_1000_NS8cuda_cub20__uninitialized_fill7functorINS7_10device_ptrIlEElEEEEvT0_T1_
.visible .entry _ZN3cub18CUB_300001_SM_10006detail8for_each13static_kernelINS2_12policy_hub_t12policy_500_tEmN6thrust24THRUST_300001_SM_1000_NS8cuda_cub20__uninitialized_fill7functorINS7_10device_ptrIlEElEEEEvT0_T1_(
	.param .u64 _ZN3cub18CUB_300001_SM_10006detail8for_each13static_kernelINS2_12policy_hub_t12policy_500_tEmN6thrust24THRUST_300001_SM_1000_NS8cuda_cub20__uninitialized_fill7functorINS7_10device_ptrIlEElEEEEvT0_T1__param_0,
	.param .align 8 .b8 _ZN3cub18CUB_300001_SM_10006detail8for_each13static_kernelINS2_12policy_hub_t12policy_500_tEmN6thrust24THRUST_300001_SM_1000_NS8cuda_cub20__uninitialized_fill7functorINS7_10device_ptrIlEElEEEEvT0_T1__param_1[16]
)
.maxntid 256
{
	.reg .pred 	%p<4>;
	.reg .b32 	%r<5>;
	.reg .b64 	%rd<18>;

	ld.param.u64 	%rd6, [_ZN3cub18CUB_300001_SM_10006detail8for_each13static_kernelINS2_12policy_hub_t12policy_500_tEmN6thrust24THRUST_300001_SM_1000_NS8cuda_cub20__uninitialized_fill7functorINS7_10device_ptrIlEElEEEEvT0_T1__param_1+8];
	ld.param.u64 	%rd5, [_ZN3cub18CUB_300001_SM_10006detail8for_each13static_kernelINS2_12policy_hub_t12policy_500_tEmN6thrust24THRUST_300001_SM_1000_NS8cuda_cub20__uninitialized_fill7functorINS7_10device_ptrIlEElEEEEvT0_T1__param_1];
	ld.param.u64 	%rd7, [_ZN3cub18CUB_300001_SM_10006detail8for_each13static_kernelINS2_12policy_hub_t12policy_500_tEmN6thrust24THRUST_300001_SM_1000_NS8cuda_cub20__uninitialized_fill7functorINS7_10device_ptrIlEElEEEEvT0_T1__param_0];
	mov.u32 	%r2, %ctaid.x;
	mul.wide.u32 	%rd1, %r2, 512;
	sub.s64 	%rd2, %rd7, %rd1;
	setp.lt.u64 	%p1, %rd2, 512;
	@%p1 bra 	$L__BB8_2;
	mov.u32 	%r4, %tid.x;
	cvta.to.global.u64 	%rd13, %rd5;
	cvt.u64.u32 	%rd14, %r4;
	add.s64 	%rd15, %rd1, %rd14;
	shl.b64 	%rd16, %rd15, 3;
	add.s64 	%rd17, %rd13, %rd16;
	st.global.u64 	[%rd17], %rd6;
	st.global.u64 	[%rd17+2048], %rd6;
	bra.uni 	$L__BB8_6;
$L__BB8_2:
	cvta.to.global.u64 	%rd8, %rd5;
	mov.u32 	%r1, %tid.x;
	cvt.u64.u32 	%rd9, %r1;
	setp.le.u64 	%p2, %rd2, %rd9;
	add.s64 	%rd10, %rd1, %rd9;
	shl.b64 	%rd11, %rd10, 3;
	add.s64 	%rd4, %rd8, %rd11;
	@%p2 bra 	$L__BB8_4;
	st.global.u64 	[%rd4], %rd6;
$L__BB8_4:
	add.s32 	%r3, %r1, 256;
	cvt.u64.u32 	%rd12, %r3;
	setp.le.u64 	%p3, %rd2, %rd12;
	@%p3 bra 	$L__BB8_6;
	st.global.u64 	[%rd4+2048], %rd6;
$L__BB8_6:
	ret;

}
	// .globl	_ZN3cub18CUB_300001_SM_10006detail8for_each13static_kernelINS2_12policy_hub_t12policy_500_tElN6thrust24THRUST_300001_SM_1000_NS8cuda_cub11__transform17unary_transform_fINS7_17counting_iteratorIlNS7_11use_defaultESC_SC_EENS7_20permutation_iteratorINS7_6detail15normal_iteratorINS7_10device_ptrIlEEEESJ_EENSG_INSH_IiEEEEN4cuda3std3__410__identityESQ_EEEEvT0_T1_
.visible .entry _ZN3cub18CUB_300001_SM_10006detail8for_each13static_kernelINS2_12policy_hub_t12policy_500_tElN6thrust24THRUST_300001_SM_1000_NS8cuda_cub11__transform17unary_transform_fINS7_17counting_iteratorIlNS7_11use_defaultESC_SC_EENS7_20permutation_iteratorINS7_6detail15normal_iteratorINS7_10device_ptrIlEEEESJ_EENSG_INSH_IiEEEEN4cuda3std3__410__identityESQ_EEEEvT0_T1_(
	.param .u64 _ZN3cub18CUB_300001_SM_10006detail8for_each13static_kernelINS2_12policy_hub_t12policy_500_tElN6thrust24THRUST_300001_SM_1000_NS8cuda_cub11__transform17unary_transform_fINS7_17counting_iteratorIlNS7_11use_defaultESC_SC_EENS7_20permutation_iteratorINS7_6detail15normal_iteratorINS7_10device_ptrIlEEEESJ_EENSG_INSH_IiEEEEN4cuda3std3__410__identityESQ_EEEEvT0_T1__param_0,
	.param .align 8 .b8 _ZN3cub18CUB_300001_SM_10006detail8for_each13static_kernelINS2_12policy_hub_t12policy_500_tElN6thrust24THRUST_300001_SM_1000_NS8cuda_cub11__transform17unary_transform_fINS7_17counting_iteratorIlNS7_11use_defaultESC_SC_EENS7_20permutation_iteratorINS7_6detail15normal_iteratorINS7_10device_ptrIlEEEESJ_EENSG_INSH_IiEEEEN4cuda3std3__410__identityESQ_EEEEvT0_T1__param_1[40]
)
.maxntid 256
{
	.reg .pred 	%p<8>;
	.reg .b16 	%rs<9>;
	.reg .b32 	%r<20>;
	.reg .b64 	%rd<53>;

	ld.param.u64 	%rd21, [_ZN3cub18CUB_300001_SM_10006detail8for_each13static_kernelINS2_12policy_hub_t12policy_500_tElN6thrust24THRUST_300001_SM_1000_NS8cuda_cub11__transform17unary_transform_fINS7_17counting_iteratorIlNS7_11use_defaultESC_SC_EENS7_20permutation_iteratorINS7_6detail15normal_iteratorINS7_10device_ptrIlEEEESJ_EENSG_INSH_IiEEEEN4cuda3std3__410__identityESQ_EEEEvT0_T1__param_1+24];
	ld.param.u64 	%rd20, [_ZN3cub18CUB_300001_SM_10006detail8for_each13static_kernelINS2_12policy_hub_t12policy_500_tElN6thrust24THRUST_300001_SM_1000_NS8cuda_cub11__transform17unary_transform_fINS7_17counting_iteratorIlNS7_11use_defaultESC_SC_EENS7_20permutation_iteratorINS7_6detail15normal_iteratorINS7_10device_ptrIlEEEESJ_EENSG_INSH_IiEEEEN4cuda3std3__410__identityESQ_EEEEvT0_T1__param_1+16];
	ld.param.u64 	%rd19, [_ZN3cub18CUB_300001_SM_10006detail8for_each13static_kernelINS2_12policy_hub_t12policy_500_tElN6thrust24THRUST_300001_SM_1000_NS8cuda_cub11__transform17unary_transform_fINS7_17counting_iteratorIlNS7_11use_defaultESC_SC_EENS7_20permutation_iteratorINS7_6detail15normal_iteratorINS7_10device_ptrIlEEEESJ_EENSG_INSH_IiEEEEN4cuda3std3__410__identityESQ_EEEEvT0_T1__param_1+8];
	ld.param.u64 	%rd18, [_ZN3cub18CUB_300001_SM_10006detail8for_each13static_kernelINS2_12policy_hub_t12policy_500_tElN6thrust24THRUST_300001_SM_1000_NS8cuda_cub11__transform17unary_transform_fINS7_17counting_iteratorIlNS7_11use_defaultESC_SC_EENS7_20permutation_iteratorINS7_6detail15normal_iteratorINS7_10device_ptrIlEEEESJ_EENSG_INSH_IiEEEEN4cuda3std3__410__identityESQ_EEEEvT0_T1__param_1];
	ld.param.u64 	%rd22, [_ZN3cub18CUB_300001_SM_10006detail8for_each13static_kernelINS2_12policy_hub_t12policy_500_tElN6thrust24THRUST_300001_SM_1000_NS8cuda_cub11__transform17unary_transform_fINS7_17counting_iteratorIlNS7_11use_defaultESC_SC_EENS7_20permutation_iteratorINS7_6detail15normal_iteratorINS7_10device_ptrIlEEEESJ_EENSG_INSH_IiEEEEN4cuda3std3__410__identityESQ_EEEEvT0_T1__param_0];
	mov.u32 	%r11, %ctaid.x;
	mul.wide.u32 	%rd1, %r11, 512;
	sub.s64 	%rd2, %rd22, %rd1;
	setp.lt.s64 	%p1, %rd2, 512;
	@%p1 bra 	$L__BB9_5;
	cvta.to.global.u64 	%rd39, %rd19;
	cvta.to.global.u64 	%rd4, %rd20;
	cvta.to.global.u64 	%rd40, %rd21;
	mov.u32 	%r17, %tid.x;
	cvt.u64.u32 	%rd41, %r17;
	add.s64 	%rd5, %rd1, %rd41;
	shl.b64 	%rd42, %rd5, 2;
	add.s64 	%rd6, %rd40, %rd42;
	ld.global.u32 	%r18, [%rd6];
	setp.eq.s32 	%p6, %r18, 0;
	shl.b64 	%rd43, %rd5, 3;
	add.s64 	%rd7, %rd39, %rd43;
	@%p6 bra 	$L__BB9_3;
	add.s64 	%rd44, %rd5, %rd18;
	ld.global.u64 	%rd45, [%rd7];
	shl.b64 	%rd46, %rd45, 3;
	add.s64 	%rd47, %rd4, %rd46;
	st.global.u64 	[%rd47], %rd44;
$L__BB9_3:
	ld.global.u32 	%r19, [%rd6+1024];
	setp.eq.s32 	%p7, %r19, 0;
	@%p7 bra 	$L__BB9_11;
	add.s64 	%rd48, %rd5, %rd18;
	add.s64 	%rd49, %rd48, 256;
	ld.global.u64 	%rd50, [%rd7+2048];
	shl.b64 	%rd51, %rd50, 3;
	add.s64 	%rd52, %rd4, %rd51;
	st.global.u64 	[%rd52], %rd49;
	bra.uni 	$L__BB9_11;
$L__BB9_5:
	cvta.to.global.u64 	%rd9, %rd19;
	cvta.to.global.u64 	%rd10, %rd20;
	cvta.to.global.u64 	%rd11, %rd21;
	mov.u32 	%r12, %tid.x;
	cvt.s64.s32 	%rd12, %rd2;
	cvt.u64.u32 	%rd13, %r12;
	setp.le.s64 	%p2, %rd12, %rd13;
	@%p2 bra 	$L__BB9_8;
	add.s64 	%rd14, %rd1, %rd13;
	shl.b64 	%rd23, %rd14, 2;
	add.s64 	%rd24, %rd11, %rd23;
	ld.global.u32 	%r13, [%rd24];
	setp.eq.s32 	%p3, %r13, 0;
	@%p3 bra 	$L__BB9_8;
	add.s64 	%rd25, %rd14, %rd18;
	shl.b64 	%rd26, %rd14, 3;
	add.s64 	%rd27, %rd9, %rd26;
	ld.global.u64 	%rd28, [%rd27];
	shl.b64 	%rd29, %rd28, 3;
	add.s64 	%rd30, %rd10, %rd29;
	st.global.u64 	[%rd30], %rd25;
$L__BB9_8:
	cvt.u32.u64 	%r14, %rd13;
	add.s32 	%r15, %r14, 256;
	cvt.u64.u32 	%rd15, %r15;
	setp.le.s64 	%p4, %rd12, %rd15;
	@%p4 bra 	$L__BB9_11;
	add.s64 	%rd16, %rd1, %rd15;
	add.s64 	%rd17, %rd16, -256;
	shl.b64 	%rd31, %rd17, 2;
	add.s64 	%rd32, %rd11, %rd31;
	ld.global.u32 	%r16, [%rd32+1024];
	setp.eq.s32 	%p5, %r16, 0;
	@%p5 bra 	$L__BB9_11;
	add.s64 	%rd33, %rd16, %rd18;
	shl.b64 	%rd34, %rd17, 3;
	add.s64 	%rd35, %rd9, %rd34;
	ld.global.u64 	%rd36, [%rd35+2048];
	shl.b64 	%rd37, %rd36, 3;
	add.s64 	%rd38, %rd10, %rd37;
	st.global.u64 	[%rd38], %rd33;
$L__BB9_11:
	ret;

}
	// .globl	_ZN3cub18CUB_300001_SM_10006detail9transform16transform_kernelINS2_10policy_hubILb1EN4cuda3std3__45tupleIJN6thrust24THRUST_300001_SM_1000_NS20permutation_iteratorINSA_6detail15normal_iteratorINSA_10device_ptrIiEEEENSD_INSE_IlEEEEEEEEEE10policy1000EiNS7_10__identityESG_JSJ_EEEvT0_iT1_T2_DpNS2_10kernel_argIT3_EE
.visible .entry _ZN3cub18CUB_300001_SM_10006detail9transform16transform_kernelINS2_10policy_hubILb1EN4cuda3std3__45tupleIJN6thrust24THRUST_300001_SM_1000_NS20permutation_iteratorINSA_6detail15normal_iteratorINSA_10device_ptrIiEEEENSD_INSE_IlEEEEEEEEEE10policy1000EiNS7_10__identityESG_JSJ_EEEvT0_iT1_T2_DpNS2_10kernel_argIT3_EE(
	.param .u32 _ZN3cub18CUB_300001_SM_10006detail9transform16transform_kernelINS2_10policy_hubILb1EN4cuda3std3__45tupleIJN6thrust24THRUST_300001_SM_1000_NS20permutation_iteratorINSA_6detail15normal_iteratorINSA_10device_ptrIiEEEENSD_INSE_IlEEEEEEEEEE10policy1000EiNS7_10__identityESG_JSJ_EEEvT0_iT1_T2_DpNS2_10kernel_argIT3_EE_param_0,
	.param .u32 _ZN3cub18CUB_300001_SM_10006detail9transform16transform_kernelINS2_10policy_hubILb1EN4cuda3std3__45tupleIJN6thrust24THRUST_300001_SM_1000_NS20permutation_iteratorINSA_6detail15normal_iteratorINSA_10device_ptrIiEEEENSD_INSE_IlEEEEEEEEEE10policy1000EiNS7_10__identityESG_JSJ_EEEvT0_iT1_T2_DpNS2_10kernel_argIT3_EE_param_1,
	.param .align 1 .b8 _ZN3cub18CUB_300001_SM_10006detail9transform16transform_kernelINS2_10policy_hubILb1EN4cuda3std3__45tupleIJN6thrust24THRUST_300001_SM_1000_NS20permutation_iteratorINSA_6detail15normal_iteratorINSA_10device_ptrIiEEEENSD_INSE_IlEEEEEEEEEE10policy1000EiNS7_10__identityESG_JSJ_EEEvT0_iT1_T2_DpNS2_10kernel_argIT3_EE_param_2[1],
	.param .align 8 .b8 _ZN3cub18CUB_300001_SM_10006detail9transform16transform_kernelINS2_10policy_hubILb1EN4cuda3std3__45tupleIJN6thrust24THRUST_300001_SM_1000_NS20permutation_iteratorINSA_6detail15normal_iteratorINSA_10device_ptrIiEEEENSD_INSE_IlEEEEEEEEEE10policy1000EiNS7_10__identityESG_JSJ_EEEvT0_iT1_T2_DpNS2_10kernel_argIT3_EE_param_3[8],
	.param .align 8 .b8 _ZN3cub18CUB_300001_SM_10006detail9transform16transform_kernelINS2_10policy_hubILb1EN4cuda3std3__45tupleIJN6thrust24THRUST_300001_SM_1000_NS20permutation_iteratorINSA_6detail15normal_iteratorINSA_10device_ptrIiEEEENSD_INSE_IlEEEEEEEEEE10policy1000EiNS7_10__identityESG_JSJ_EEEvT0_iT1_T2_DpNS2_10kernel_argIT3_EE_param_4[16]
)
.maxntid 128
{
	.reg .pred 	%p<35>;
	.reg .b32 	%r<124>;
	.reg .b64 	%rd<218>;

	ld.param.u32 	%r45, [_ZN3cub18CUB_300001_SM_10006detail9transform16transform_kernelINS2_10policy_hubILb1EN4cuda3std3__45tupleIJN6thrust24THRUST_300001_SM_1000_NS20permutation_iteratorINSA_6detail15normal_iteratorINSA_10device_ptrIiEEEENSD_INSE_IlEEEEEEEEEE10policy1000EiNS7_10__identityESG_JSJ_EEEvT0_iT1_T2_DpNS2_10kernel_argIT3_EE_param_0];
	ld.param.u64 	%rd17, [_ZN3cub18CUB_300001_SM_10006detail9transform16transform_kernelINS2_10policy_hubILb1EN4cuda3std3__45tupleIJN6thrust24THRUST_300001_SM_1000_NS20permutation_iteratorINSA_6detail15normal_iteratorINSA_10device_ptrIiEEEENSD_INSE_IlEEEEEEEEEE10policy1000EiNS7_10__identityESG_JSJ_EEEvT0_iT1_T2_DpNS2_10kernel_argIT3_EE_param_4+8];
	ld.param.u64 	%rd18, [_ZN3cub18CUB_300001_SM_10006detail9transform16transform_kernelINS2_10policy_hubILb1EN4cuda3std3__45tupleIJN6thrust24THRUST_300001_SM_1000_NS20permutation_iteratorINSA_6detail15normal_iteratorINSA_10device_ptrIiEEEENSD_INSE_IlEEEEEEEEEE10policy1000EiNS7_10__identityESG_JSJ_EEEvT0_iT1_T2_DpNS2_10kernel_argIT3_EE_param_4];
	ld.param.u64 	%rd19, [_ZN3cub18CUB_300001_SM_10006detail9transform16transform_kernelINS2_10policy_hubILb1EN4cuda3std3__45tupleIJN6thrust24THRUST_300001_SM_1000_NS20permutation_iteratorINSA_6detail15normal_iteratorINSA_10device_ptrIiEEEENSD_INSE_IlEEEEEEEEEE10policy1000EiNS7_10__identityESG_JSJ_EEEvT0_iT1_T2_DpNS2_10kernel_argIT3_EE_param_3];
	ld.param.u32 	%r44, [_ZN3cub18CUB_300001_SM_10006detail9transform16transform_kernelINS2_10policy_hubILb1EN4cuda3std3__45tupleIJN6thrust24THRUST_300001_SM_1000_NS20permutation_iteratorINSA_6detail15normal_iteratorINSA_10device_ptrIiEEEENSD_INSE_IlEEEEEEEEEE10policy1000EiNS7_10__identityESG_JSJ_EEEvT0_iT1_T2_DpNS2_10kernel_argIT3_EE_param_1];
	cvta.to.global.u64 	%rd1, %rd19;
	cvta.to.global.u64 	%rd2, %rd18;
	cvta.to.global.u64 	%rd3, %rd17;
	shl.b32 	%r46, %r44, 7;
	mov.u32 	%r47, %ctaid.x;
	mul.lo.s32 	%r1, %r46, %r47;
	sub.s32 	%r48, %r45, %r1;
	min.s32 	%r2, %r46, %r48;
	mul.wide.s32 	%rd20, %r1, 8;
	add.s64 	%rd4, %rd2, %rd20;
	mul.wide.s32 	%rd21, %r1, 4;
	add.s64 	%rd5, %rd1, %rd21;
	setp.gt.s32 	%p1, %r46, %r48;
	@%p1 bra 	$L__BB10_14;
	setp.lt.s32 	%p2, %r44, 1;
	@%p2 bra 	$L__BB10_55;
	mov.u32 	%r3, %tid.x;
	and.b32  	%r4, %r44, 15;
	setp.lt.u32 	%p3, %r44, 16;
	mov.b32 	%r119, 0;
	@%p3 bra 	$L__BB10_5;
	and.b32  	%r119, %r44, 2147483632;
	neg.s32 	%r114, %r119;
	add.s32 	%r113, %r3, 1152;
	add.s64 	%rd24, %rd21, %rd1;
	add.s64 	%rd6, %rd24, 1536;
	mul.wide.u32 	%rd25, %r3, 8;
	add.s64 	%rd26, %rd20, %rd25;
	add.s64 	%rd27, %rd26, %rd2;
	add.s64 	%rd217, %rd27, 4096;
	mul.wide.u32 	%rd28, %r3, 4;
	add.s64 	%rd29, %rd24, %rd28;
	add.s64 	%rd216, %rd29, 2048;
$L__BB10_4:
	.pragma "nounroll";
	mul.wide.s32 	%rd30, %r113, 8;
	mul.wide.s32 	%rd31, %r1, 8;
	add.s64 	%rd32, %rd31, %rd2;
	add.s64 	%rd33, %rd32, %rd30;
	mul.wide.s32 	%rd34, %r113, 4;
	add.s64 	%rd35, %rd6, %rd34;
	ld.global.u64 	%rd36, [%rd217+-4096];
	shl.b64 	%rd37, %rd36, 2;
	add.s64 	%rd38, %rd3, %rd37;
	ld.global.u32 	%r50, [%rd38];
	st.global.u32 	[%rd216+-2048], %r50;
	ld.global.u64 	%rd39, [%rd217+-3072];
	shl.b64 	%rd40, %rd39, 2;
	add.s64 	%rd41, %rd3, %rd40;
	ld.global.u32 	%r51, [%rd41];
	st.global.u32 	[%rd216+-1536], %r51;
	ld.global.u64 	%rd42, [%rd217+-2048];
	shl.b64 	%rd43, %rd42, 2;
	add.s64 	%rd44, %rd3, %rd43;
	ld.global.u32 	%r52, [%rd44];
	st.global.u32 	[%rd216+-1024], %r52;
	ld.global.u64 	%rd45, [%rd217+-1024];
	shl.b64 	%rd46, %rd45, 2;
	add.s64 	%rd47, %rd3, %rd46;
	ld.global.u32 	%r53, [%rd47];
	st.global.u32 	[%rd216+-512], %r53;
	ld.global.u64 	%rd48, [%rd217];
	shl.b64 	%rd49, %rd48, 2;
	add.s64 	%rd50, %rd3, %rd49;
	ld.global.u32 	%r54, [%rd50];
	st.global.u32 	[%rd216], %r54;
	ld.global.u64 	%rd51, [%rd217+1024];
	shl.b64 	%rd52, %rd51, 2;
	add.s64 	%rd53, %rd3, %rd52;
	ld.global.u32 	%r55, [%rd53];
	st.global.u32 	[%rd216+512], %r55;
	ld.global.u64 	%rd54, [%rd217+2048];
	shl.b64 	%rd55, %rd54, 2;
	add.s64 	%rd56, %rd3, %rd55;
	ld.global.u32 	%r56, [%rd56];
	st.global.u32 	[%rd216+1024], %r56;
	ld.global.u64 	%rd57, [%rd217+3072];
	shl.b64 	%rd58, %rd57, 2;
	add.s64 	%rd59, %rd3, %rd58;
	ld.global.u32 	%r57, [%rd59];
	st.global.u32 	[%rd216+1536], %r57;
	ld.global.u64 	%rd60, [%rd217+4096];
	shl.b64 	%rd61, %rd60, 2;
	add.s64 	%rd62, %rd3, %rd61;
	ld.global.u32 	%r58, [%rd62];
	st.global.u32 	[%rd216+2048], %r58;
	ld.global.u64 	%rd63, [%rd33];
	shl.b64 	%rd64, %rd63, 2;
	add.s64 	%rd65, %rd3, %rd64;
	ld.global.u32 	%r59, [%rd65];
	st.global.u32 	[%rd35+-1536], %r59;
	ld.global.u64 	%rd66, [%rd33+1024];
	shl.b64 	%rd67, %rd66, 2;
	add.s64 	%rd68, %rd3, %rd67;
	ld.global.u32 	%r60, [%rd68];
	st.global.u32 	[%rd35+-1024], %r60;
	ld.global.u64 	%rd69, [%rd33+2048];
	shl.b64 	%rd70, %rd69, 2;
	add.s64 	%rd71, %rd3, %rd70;
	ld.global.u32 	%r61, [%rd71];
	st.global.u32 	[%rd35+-512], %r61;
	ld.global.u64 	%rd72, [%rd33+3072];
	shl.b64 	%rd73, %rd72, 2;
	add.s64 	%rd74, %rd3, %rd73;
	ld.global.u32 	%r62, [%rd74];
	st.global.u32 	[%rd35], %r62;
	ld.global.u64 	%rd75, [%rd33+4096];
	shl.b64 	%rd76, %rd75, 2;
	add.s64 	%rd77, %rd3, %rd76;
	ld.global.u32 	%r63, [%rd77];
	st.global.u32 	[%rd35+512], %r63;
	ld.global.u64 	%rd78, [%rd33+5120];
	shl.b64 	%rd79, %rd78, 2;
	add.s64 	%rd80, %rd3, %rd79;
	ld.global.u32 	%r64, [%rd80];
	st.global.u32 	[%rd35+1024], %r64;
	ld.global.u64 	%rd81, [%rd33+6144];
	shl.b64 	%rd82, %rd81, 2;
	add.s64 	%rd83, %rd3, %rd82;
	ld.global.u32 	%r65, [%rd83];
	st.global.u32 	[%rd35+1536], %r65;
	add.s32 	%r114, %r114, 16;
	add.s32 	%r113, %r113, 2048;
	add.s64 	%rd217, %rd217, 16384;
	add.s64 	%rd216, %rd216, 8192;
	setp.eq.s32 	%p4, %r114, 0;
	@%p4 bra 	$L__BB10_5;
	bra.uni 	$L__BB10_4;
$L__BB10_5:
	setp.eq.s32 	%p5, %r4, 0;
	@%p5 bra 	$L__BB10_55;
	and.b32  	%r32, %r44, 7;
	setp.lt.u32 	%p6, %r4, 8;
	@%p6 bra 	$L__BB10_8;
	shl.b32 	%r66, %r119, 7;
	add.s32 	%r67, %r66, %r3;
	mul.wide.s32 	%rd84, %r67, 8;
	add.s64 	%rd85, %rd4, %rd84;
	ld.global.u64 	%rd86, [%rd85];
	shl.b64 	%rd87, %rd86, 2;
	add.s64 	%rd88, %rd3, %rd87;
	mul.wide.s32 	%rd89, %r67, 4;
	add.s64 	%rd90, %rd5, %rd89;
	ld.global.u32 	%r68, [%rd88];
	st.global.u32 	[%rd90], %r68;
	ld.global.u64 	%rd91, [%rd85+1024];
	shl.b64 	%rd92, %rd91, 2;
	add.s64 	%rd93, %rd3, %rd92;
	ld.global.u32 	%r69, [%rd93];
	st.global.u32 	[%rd90+512], %r69;
	ld.global.u64 	%rd94, [%rd85+2048];
	shl.b64 	%rd95, %rd94, 2;
	add.s64 	%rd96, %rd3, %rd95;
	ld.global.u32 	%r70, [%rd96];
	st.global.u32 	[%rd90+1024], %r70;
	ld.global.u64 	%rd97, [%rd85+3072];
	shl.b64 	%rd98, %rd97, 2;
	add.s64 	%rd99, %rd3, %rd98;
	ld.global.u32 	%r71, [%rd99];
	st.global.u32 	[%rd90+1536], %r71;
	ld.global.u64 	%rd100, [%rd85+4096];
	shl.b64 	%rd101, %rd100, 2;
	add.s64 	%rd102, %rd3, %rd101;
	ld.global.u32 	%r72, [%rd102];
	st.global.u32 	[%rd90+2048], %r72;
	ld.global.u64 	%rd103, [%rd85+5120];
	shl.b64 	%rd104, %rd103, 2;
	add.s64 	%rd105, %rd3, %rd104;
	ld.global.u32 	%r73, [%rd105];
	st.global.u32 	[%rd90+2560], %r73;
	ld.global.u64 	%rd106, [%rd85+6144];
	shl.b64 	%rd107, %rd106, 2;
	add.s64 	%rd108, %rd3, %rd107;
	ld.global.u32 	%r74, [%rd108];
	st.global.u32 	[%rd90+3072], %r74;
	ld.global.u64 	%rd109, [%rd85+7168];
	shl.b64 	%rd110, %rd109, 2;
	add.s64 	%rd111, %rd3, %rd110;
	ld.global.u32 	%r75, [%rd111];
	st.global.u32 	[%rd90+3584], %r75;
	add.s32 	%r119, %r119, 8;
$L__BB10_8:
	setp.eq.s32 	%p7, %r32, 0;
	@%p7 bra 	$L__BB10_55;
	and.b32  	%r35, %r44, 3;
	setp.lt.u32 	%p8, %r32, 4;
	@%p8 bra 	$L__BB10_11;
	shl.b32 	%r76, %r119, 7;
	add.s32 	%r77, %r76, %r3;
	mul.wide.s32 	%rd112, %r77, 8;
	add.s64 	%rd113, %rd4, %rd112;
	ld.global.u64 	%rd114, [%rd113];
	shl.b64 	%rd115, %rd114, 2;
	add.s64 	%rd116, %rd3, %rd115;
	mul.wide.s32 	%rd117, %r77, 4;
	add.s64 	%rd118, %rd5, %rd117;
	ld.global.u32 	%r78, [%rd116];
	st.global.u32 	[%rd118], %r78;
	ld.global.u64 	%rd119, [%rd113+1024];
	shl.b64 	%rd120, %rd119, 2;
	add.s64 	%rd121, %rd3, %rd120;
	ld.global.u32 	%r79, [%rd121];
	st.global.u32 	[%rd118+512], %r79;
	ld.global.u64 	%rd122, [%rd113+2048];
	shl.b64 	%rd123, %rd122, 2;
	add.s64 	%rd124, %rd3, %rd123;
	ld.global.u32 	%r80, [%rd124];
	st.global.u32 	[%rd118+1024], %r80;
	ld.global.u64 	%rd125, [%rd113+3072];
	shl.b64 	%rd126, %rd125, 2;
	add.s64 	%rd127, %rd3, %rd126;
	ld.global.u32 	%r81, [%rd127];
	st.global.u32 	[%rd118+1536], %r81;
	add.s32 	%r119, %r119, 4;
$L__BB10_11:
	setp.eq.s32 	%p9, %r35, 0;
	@%p9 bra 	$L__BB10_55;
	mul.wide.s32 	%rd128, %r1, 4;
	add.s64 	%rd15, %rd1, %rd128;
	shl.b32 	%r82, %r119, 7;
	add.s32 	%r123, %r3, %r82;
	mul.wide.s32 	%rd129, %r1, 8;
	add.s64 	%rd16, %rd2, %rd129;
	neg.s32 	%r122, %r35;
$L__BB10_13:
	.pragma "nounroll";
	mul.wide.s32 	%rd130, %r123, 4;
	add.s64 	%rd131, %rd15, %rd130;
	mul.wide.s32 	%rd132, %r123, 8;
	add.s64 	%rd133, %rd16, %rd132;
	ld.global.u64 	%rd134, [%rd133];
	shl.b64 	%rd135, %rd134, 2;
	add.s64 	%rd136, %rd3, %rd135;
	ld.global.u32 	%r83, [%rd136];
	st.global.u32 	[%rd131], %r83;
	add.s32 	%r123, %r123, 128;
	add.s32 	%r122, %r122, 1;
	setp.ne.s32 	%p10, %r122, 0;
	@%p10 bra 	$L__BB10_13;
	bra.uni 	$L__BB10_55;
$L__BB10_14:
	setp.lt.s32 	%p11, %r44, 1;
	@%p11 bra 	$L__BB10_55;
	mov.u32 	%r8, %tid.x;
	and.b32  	%r9, %r44, 7;
	setp.lt.u32 	%p12, %r44, 8;
	mov.b32 	%r116, 0;
	@%p12 bra 	$L__BB10_34;
	and.b32  	%r116, %r44, 2147483640;
	mov.b32 	%r115, 0;
$L__BB10_17:
	.pragma "nounroll";
	shl.b32 	%r86, %r115, 7;
	add.s32 	%r16, %r86, %r8;
	setp.ge.s32 	%p13, %r16, %r2;
	@%p13 bra 	$L__BB10_19;
	mul.wide.u32 	%rd137, %r16, 8;
	add.s64 	%rd138, %rd4, %rd137;
	ld.global.u64 	%rd139, [%rd138];
	shl.b64 	%rd140, %rd139, 2;
	add.s64 	%rd141, %rd3, %rd140;
	mul.wide.u32 	%rd142, %r16, 4;
	add.s64 	%rd143, %rd5, %rd142;
	ld.global.u32 	%r87, [%rd141];
	st.global.u32 	[%rd143], %r87;
$L__BB10_19:
	add.s32 	%r88, %r16, 128;
	setp.ge.s32 	%p14, %r88, %r2;
	mul.wide.s32 	%rd144, %r88, 8;
	add.s64 	%rd13, %rd4, %rd144;
	mul.wide.s32 	%rd145, %r88, 4;
	add.s64 	%rd14, %rd5, %rd145;
	@%p14 bra 	$L__BB10_21;
	ld.global.u64 	%rd146, [%rd13];
	shl.b64 	%rd147, %rd146, 2;
	add.s64 	%rd148, %rd3, %rd147;
	ld.global.u32 	%r89, [%rd148];
	st.global.u32 	[%rd14], %r89;
$L__BB10_21:
	add.s32 	%r90, %r16, 256;
	setp.ge.s32 	%p15, %r90, %r2;
	@%p15 bra 	$L__BB10_23;
	ld.global.u64 	%rd149, [%rd13+1024];
	shl.b64 	%rd150, %rd149, 2;
	add.s64 	%rd151, %rd3, %rd150;
	ld.global.u32 	%r91, [%rd151];
	st.global.u32 	[%rd14+512], %r91;
$L__BB10_23:
	add.s32 	%r92, %r16, 384;
	setp.ge.s32 	%p16, %r92, %r2;
	@%p16 bra 	$L__BB10_25;
	ld.global.u64 	%rd152, [%rd13+2048];
	shl.b64 	%rd153, %rd152, 2;
	add.s64 	%rd154, %rd3, %rd153;
	ld.global.u32 	%r93, [%rd154];
	st.global.u32 	[%rd14+1024], %r93;
$L__BB10_25:
	add.s32 	%r94, %r16, 512;
	setp.ge.s32 	%p17, %r94, %r2;
	@%p17 bra 	$L__BB10_27;
	ld.global.u64 	%rd155, [%rd13+3072];
	shl.b64 	%rd156, %rd155, 2;
	add.s64 	%rd157, %rd3, %rd156;
	ld.global.u32 	%r95, [%rd157];
	st.global.u32 	[%rd14+1536], %r95;
$L__BB10_27:
	add.s32 	%r96, %r16, 640;
	setp.ge.s32 	%p18, %r96, %r2;
	@%p18 bra 	$L__BB10_29;
	ld.global.u64 	%rd158, [%rd13+4096];
	shl.b64 	%rd159, %rd158, 2;
	add.s64 	%rd160, %rd3, %rd159;
	ld.global.u32 	%r97, [%rd160];
	st.global.u32 	[%rd14+2048], %r97;
$L__BB10_29:
	add.s32 	%r98, %r16, 768;
	setp.ge.s32 	%p19, %r98, %r2;
	@%p19 bra 	$L__BB10_31;
	ld.global.u64 	%rd161, [%rd13+5120];
	shl.b64 	%rd162, %rd161, 2;
	add.s64 	%rd163, %rd3, %rd162;
	ld.global.u32 	%r99, [%rd163];
	st.global.u32 	[%rd14+2560], %r99;
$L__BB10_31:
	add.s32 	%r100, %r16, 896;
	setp.ge.s32 	%p20, %r100, %r2;
	@%p20 bra 	$L__BB10_33;
	ld.global.u64 	%rd164, [%rd13+6144];
	shl.b64 	%rd165, %rd164, 2;
	add.s64 	%rd166, %rd3, %rd165;
	ld.global.u32 	%r101, [%rd166];
	st.global.u32 	[%rd14+3072], %r101;
$L__BB10_33:
	add.s32 	%r115, %r115, 8;
	setp.ne.s32 	%p21, %r115, %r116;
	@%p21 bra 	$L__BB10_17;
$L__BB10_34:
	setp.eq.s32 	%p22, %r9, 0;
	@%p22 bra 	$L__BB10_55;
	and.b32  	%r19, %r44, 3;
	setp.lt.u32 	%p23, %r9, 4;
	@%p23 bra 	$L__BB10_45;
	shl.b32 	%r102, %r116, 7;
	add.s32 	%r20, %r102, %r8;
	setp.ge.s32 	%p24, %r20, %r2;
	@%p24 bra 	$L__BB10_38;
	mul.wide.s32 	%rd167, %r20, 8;
	add.s64 	%rd168, %rd4, %rd167;
	ld.global.u64 	%rd169, [%rd168];
	shl.b64 	%rd170, %rd169, 2;
	add.s64 	%rd171, %rd3, %rd170;
	mul.wide.s32 	%rd172, %r20, 4;
	add.s64 	%rd173, %rd5, %rd172;
	ld.global.u32 	%r103, [%rd171];
	st.global.u32 	[%rd173], %r103;
$L__BB10_38:
	add.s32 	%r21, %r20, 128;
	setp.ge.s32 	%p25, %r21, %r2;
	@%p25 bra 	$L__BB10_40;
	mul.wide.s32 	%rd174, %r21, 8;
	add.s64 	%rd175, %rd4, %rd174;
	ld.global.u64 	%rd176, [%rd175];
	shl.b64 	%rd177, %rd176, 2;
	add.s64 	%rd178, %rd3, %rd177;
	mul.wide.s32 	%rd179, %r21, 4;
	add.s64 	%rd180, %rd5, %rd179;
	ld.global.u32 	%r104, [%rd178];
	st.global.u32 	[%rd180], %r104;
$L__BB10_40:
	add.s32 	%r22, %r20, 256;
	setp.ge.s32 	%p26, %r22, %r2;
	@%p26 bra 	$L__BB10_42;
	mul.wide.s32 	%rd181, %r22, 8;
	add.s64 	%rd182, %rd4, %rd181;
	ld.global.u64 	%rd183, [%rd182];
	shl.b64 	%rd184, %rd183, 2;
	add.s64 	%rd185, %rd3, %rd184;
	mul.wide.s32 	%rd186, %r22, 4;
	add.s64 	%rd187, %rd5, %rd186;
	ld.global.u32 	%r105, [%rd185];
	st.global.u32 	[%rd187], %r105;
$L__BB10_42:
	add.s32 	%r23, %r20, 384;
	setp.ge.s32 	%p27, %r23, %r2;
	@%p27 bra 	$L__BB10_44;
	mul.wide.s32 	%rd188, %r23, 8;
	add.s64 	%rd189, %rd4, %rd188;
	ld.global.u64 	%rd190, [%rd189];
	shl.b64 	%rd191, %rd190, 2;
	add.s64 	%rd192, %rd3, %rd191;
	mul.wide.s32 	%rd193, %r23, 4;
	add.s64 	%rd194, %rd5, %rd193;
	ld.global.u32 	%r106, [%rd192];
	st.global.u32 	[%rd194], %r106;
$L__BB10_44:
	add.s32 	%r116, %r116, 4;
$L__BB10_45:
	setp.eq.s32 	%p28, %r19, 0;
	@%p28 bra 	$L__BB10_55;
	setp.eq.s32 	%p29, %r19, 1;
	@%p29 bra 	$L__BB10_52;
	shl.b32 	%r107, %r116, 7;
	add.s32 	%r26, %r107, %r8;
	setp.ge.s32 	%p30, %r26, %r2;
	@%p30 bra 	$L__BB10_49;
	mul.wide.s32 	%rd195, %r26, 8;
	add.s64 	%rd196, %rd4, %rd195;
	ld.global.u64 	%rd197, [%rd196];
	shl.b64 	%rd198, %rd197, 2;
	add.s64 	%rd199, %rd3, %rd198;
	mul.wide.s32 	%rd200, %r26, 4;
	add.s64 	%rd201, %rd5, %rd200;
	ld.global.u32 	%r108, [%rd199];
	st.global.u32 	[%rd201], %r108;
$L__BB10_49:
	add.s32 	%r27, %r26, 128;
	setp.ge.s32 	%p31, %r27, %r2;
	@%p31 bra 	$L__BB10_51;
	mul.wide.s32 	%rd202, %r27, 8;
	add.s64 	%rd203, %rd4, %rd202;
	ld.global.u64 	%rd204, [%rd203];
	shl.b64 	%rd205, %rd204, 2;
	add.s64 	%rd206, %rd3, %rd205;
	mul.wide.s32 	%rd207, %r27, 4;
	add.s64 	%rd208, %rd5, %rd207;
	ld.global.u32 	%r109, [%rd206];
	st.global.u32 	[%rd208], %r109;
$L__BB10_51:
	add.s32 	%r116, %r116, 2;
$L__BB10_52:
	and.b32  	%r110, %r44, 1;
	setp.eq.b32 	%p32, %r110, 1;
	not.pred 	%p33, %p32;
	@%p33 bra 	$L__BB10_55;
	shl.b32 	%r111, %r116, 7;
	add.s32 	%r30, %r111, %r8;
	setp.ge.s32 	%p34, %r30, %r2;
	@%p34 bra 	$L__BB10_55;
	mul.wide.s32 	%rd209, %r30, 8;
	add.s64 	%rd210, %rd4, %rd209;
	ld.global.u64 	%rd211, [%rd210];
	shl.b64 	%rd212, %rd211, 2;
	add.s64 	%rd213, %rd3, %rd212;
	mul.wide.s32 	%rd214, %r30, 4;
	add.s64 	%rd215, %rd5, %rd214;
	ld.global.u32 	%r112, [%rd213];
	st.global.u32 	[%rd215], %r112;
$L__BB10_55:
	ret;

}
	// .globl	_ZN3cub18CUB_300001_SM_10006detail9transform16transform_kernelINS2_10policy_hubILb1EN4cuda3std3__45tupleIJN6thrust24THRUST_300001_SM_1000_NS20permutation_iteratorINSA_6detail15normal_iteratorINSA_10device_ptrIiEEEENSD_INSE_IlEEEEEEEEEE10policy1000ElNS7_10__identityESG_JSJ_EEEvT0_iT1_T2_DpNS2_10kernel_argIT3_EE
.visible .entry _ZN3cub18CUB_300001_SM_10006detail9transform16transform_kernelINS2_10policy_hubILb1EN4cuda3std3__45tupleIJN6thrust24THRUST_300001_SM_1000_NS20permutation_iteratorINSA_6detail15normal_iteratorINSA_10device_ptrIiEEEENSD_INSE_IlEEEEEEEEEE10policy1000ElNS7_10__identityESG_JSJ_EEEvT0_iT1_T2_DpNS2_10kernel_argIT3_EE(
	.param .u64 _ZN3cub18CUB_300001_SM_10006detail9transform16transform_kernelINS2_10policy_hubILb1EN4cuda3std3__45tupleIJN6thrust24THRUST_300001_SM_1000_NS20permutation_iteratorINSA_6detail15normal_iteratorINSA_10device_ptrIiEEEENSD_INSE_IlEEEEEEEEEE10policy1000ElNS7_10__identityESG_JSJ_EEEvT0_iT1_T2_DpNS2_10kernel_argIT3_EE_param_0,
	.param .u32 _ZN3cub18CUB_300001_SM_10006detail9transform16transform_kernelINS2_10policy_hubILb1EN4cuda3std3__45tupleIJN6thrust24THRUST_300001_SM_1000_NS20permutation_iteratorINSA_6detail15normal_iteratorINSA_10device_ptrIiEEEENSD_INSE_IlEEEEEEEEEE10policy1000ElNS7_10__identityESG_JSJ_EEEvT0_iT1_T2_DpNS2_10kernel_argIT3_EE_param_1,
	.param .align 1 .b8 _ZN3cub18CUB_300001_SM_10006detail9transform16transform_kernelINS2_10policy_hubILb1EN4cuda3std3__45tupleIJN6thrust24THRUST_300001_SM_1000_NS20permutation_iteratorINSA_6detail15normal_iteratorINSA_10device_ptrIiEEEENSD_INSE_IlEEEEEEEEEE10policy1000ElNS7_10__identityESG_JSJ_EEEvT0_iT1_T2_DpNS2_10kernel_argIT3_EE_param_2[1],
	.param .align 8 .b8 _ZN3cub18CUB_300001_SM_10006detail9transform16transform_kernelINS2_10policy_hubILb1EN4cuda3std3__45tupleIJN6thrust24THRUST_300001_SM_1000_NS20permutation_iteratorINSA_6detail15normal_iteratorINSA_10device_ptrIiEEEENSD_INSE_IlEEEEEEEEEE10policy1000ElNS7_10__identityESG_JSJ_EEEvT0_iT1_T2_DpNS2_10kernel_argIT3_EE_param_3[8],
	.param .align 8 .b8 _ZN3cub18CUB_300001_SM_10006detail9transform16transform_kernelINS2_10policy_hubILb1EN4cuda3std3__45tupleIJN6thrust24THRUST_300001_SM_1000_NS20permutation_iteratorINSA_6detail15normal_iteratorINSA_10device_ptrIiEEEENSD_INSE_IlEEEEEEEEEE10policy1000ElNS7_10__identityESG_JSJ_EEEvT0_iT1_T2_DpNS2_10kernel_argIT3_EE_param_4[16]
)
.maxntid 128
{
	.reg .pred 	%p<35>;
	.reg .b32 	%r<121>;
	.reg .b64 	%rd<225>;

	ld.param.u64 	%rd17, [_ZN3cub18CUB_300001_SM_10006detail9transform16transform_kernelINS2_10policy_hubILb1EN4cuda3std3__45tupleIJN6thrust24THRUST_300001_SM_1000_NS20permutation_iteratorINSA_6detail15normal_iteratorINSA_10device_ptrIiEEEENSD_INSE_IlEEEEEEEEEE10policy1000ElNS7_10__identityESG_JSJ_EEEvT0_iT1_T2_DpNS2_10kernel_argIT3_EE_param_0];
	ld.param.u64 	%rd18, [_ZN3cub18CUB_300001_SM_10006detail9transform16transform_kernelINS2_10policy_hubILb1EN4cuda3std3__45tupleIJN6thrust24THRUST_300001_SM_1000_NS20permutation_iteratorINSA_6detail15normal_iteratorINSA_10device_ptrIiEEEENSD_INSE_IlEEEEEEEEEE10policy1000ElNS7_10__identityESG_JSJ_EEEvT0_iT1_T2_DpNS2_10kernel_argIT3_EE_param_4+8];
	ld.param.u64 	%rd19, [_ZN3cub18CUB_300001_SM_10006detail9transform16transform_kernelINS2_10policy_hubILb1EN4cuda3std3__45tupleIJN6thrust24THRUST_300001_SM_1000_NS20permutation_iteratorINSA_6detail15normal_iteratorINSA_10device_ptrIiEEEENSD_INSE_IlEEEEEEEEEE10policy1000ElNS7_10__identityESG_JSJ_EEEvT0_iT1_T2_DpNS2_10kernel_argIT3_EE_param_4];
	ld.param.u64 	%rd20, [_ZN3cub18CUB_300001_SM_10006detail9transform16transform_kernelINS2_10policy_hubILb1EN4cuda3std3__45tupleIJN6thrust24THRUST_300001_SM_1000_NS20permutation_iteratorINSA_6detail15normal_iteratorINSA_10device_ptrIiEEEENSD_INSE_IlEEEEEEEEEE10policy1000ElNS7_10__identityESG_JSJ_EEEvT0_iT1_T2_DpNS2_10kernel_argIT3_EE_param_3];
	ld.param.u32 	%r43, [_ZN3cub18CUB_300001_SM_10006detail9transform16transform_kernelINS2_10policy_hubILb1EN4cuda3std3__45tupleIJN6thrust24THRUST_300001_SM_1000_NS20permutation_iteratorINSA_6detail15normal_iteratorINSA_10device_ptrIiEEEENSD_INSE_IlEEEEEEEEEE10policy1000ElNS7_10__identityESG_JSJ_EEEvT0_iT1_T2_DpNS2_10kernel_argIT3_EE_param_1];
	cvta.to.global.u64 	%rd1, %rd20;
	cvta.to.global.u64 	%rd2, %rd19;
	cvta.to.global.u64 	%rd3, %rd18;
	shl.b32 	%r44, %r43, 7;
	mov.u32 	%r45, %ctaid.x;
	cvt.u64.u32 	%rd21, %r45;
	cvt.s64.s32 	%rd22, %r44;
	mul.lo.s64 	%rd4, %rd22, %rd21;
	sub.s64 	%rd23, %rd17, %rd4;
	min.s64 	%rd24, %rd23, %rd22;
	cvt.u32.u64 	%r1, %rd24;
	shl.b64 	%rd25, %rd4, 3;
	add.s64 	%rd5, %rd2, %rd25;
	shl.b64 	%rd26, %rd4, 2;
	add.s64 	%rd6, %rd1, %rd26;
	setp.eq.s32 	%p1, %r44, %r1;
	@%p1 bra 	$L__BB11_42;
	setp.lt.s32 	%p2, %r43, 1;
	@%p2 bra 	$L__BB11_55;
	mov.u32 	%r2, %tid.x;
	and.b32  	%r3, %r43, 7;
	setp.lt.u32 	%p3, %r43, 8;
	mov.b32 	%r118, 0;
	@%p3 bra 	$L__BB11_21;
	and.b32  	%r118, %r43, 2147483640;
	mov.b32 	%r112, 0;
$L__BB11_4:
	.pragma "nounroll";
	shl.b32 	%r48, %r112, 7;
	add.s32 	%r15, %r48, %r2;
	setp.ge.s32 	%p4, %r15, %r1;
	@%p4 bra 	$L__BB11_6;
	mul.wide.u32 	%rd27, %r15, 8;
	add.s64 	%rd28, %rd5, %rd27;
	ld.global.u64 	%rd29, [%rd28];
	shl.b64 	%rd30, %rd29, 2;
	add.s64 	%rd31, %rd3, %rd30;
	mul.wide.u32 	%rd32, %r15, 4;
	add.s64 	%rd33, %rd6, %rd32;
	ld.global.u32 	%r49, [%rd31];
	st.global.u32 	[%rd33], %r49;
$L__BB11_6:
	add.s32 	%r50, %r15, 128;
	setp.ge.s32 	%p5, %r50, %r1;
	mul.wide.s32 	%rd34, %r50, 8;
	add.s64 	%rd13, %rd5, %rd34;
	mul.wide.s32 	%rd35, %r50, 4;
	add.s64 	%rd14, %rd6, %rd35;
	@%p5 bra 	$L__BB11_8;
	ld.global.u64 	%rd36, [%rd13];
	shl.b64 	%rd37, %rd36, 2;
	add.s64 	%rd38, %rd3, %rd37;
	ld.global.u32 	%r51, [%rd38];
	st.global.u32 	[%rd14], %r51;
$L__BB11_8:
	add.s32 	%r52, %r15, 256;
	setp.ge.s32 	%p6, %r52, %r1;
	@%p6 bra 	$L__BB11_10;
	ld.global.u64 	%rd39, [%rd13+1024];
	shl.b64 	%rd40, %rd39, 2;
	add.s64 	%rd41, %rd3, %rd40;
	ld.global.u32 	%r53, [%rd41];
	st.global.u32 	[%rd14+512], %r53;
$L__BB11_10:
	add.s32 	%r54, %r15, 384;
	setp.ge.s32 	%p7, %r54, %r1;
	@%p7 bra 	$L__BB11_12;
	ld.global.u64 	%rd42, [%rd13+2048];
	shl.b64 	%rd43, %rd42, 2;
	add.s64 	%rd44, %rd3, %rd43;
	ld.global.u32 	%r55, [%rd44];
	st.global.u32 	[%rd14+1024], %r55;
$L__BB11_12:
	add.s32 	%r56, %r15, 512;
	setp.ge.s32 	%p8, %r56, %r1;
	@%p8 bra 	$L__BB11_14;
	ld.global.u64 	%rd45, [%rd13+3072];
	shl.b64 	%rd46, %rd45, 2;
	add.s64 	%rd47, %rd3, %rd46;
	ld.global.u32 	%r57, [%rd47];
	st.global.u32 	[%rd14+1536], %r57;
$L__BB11_14:
	add.s32 	%r58, %r15, 640;
	setp.ge.s32 	%p9, %r58, %r1;
	@%p9 bra 	$L__BB11_16;
	ld.global.u64 	%rd48, [%rd13+4096];
	shl.b64 	%rd49, %rd48, 2;
	add.s64 	%rd50, %rd3, %rd49;
	ld.global.u32 	%r59, [%rd50];
	st.global.u32 	[%rd14+2048], %r59;
$L__BB11_16:
	add.s32 	%r60, %r15, 768;
	setp.ge.s32 	%p10, %r60, %r1;
	@%p10 bra 	$L__BB11_18;
	ld.global.u64 	%rd51, [%rd13+5120];
	shl.b64 	%rd52, %rd51, 2;
	add.s64 	%rd53, %rd3, %rd52;
	ld.global.u32 	%r61, [%rd53];
	st.global.u32 	[%rd14+2560], %r61;
$L__BB11_18:
	add.s32 	%r62, %r15, 896;
	setp.ge.s32 	%p11, %r62, %r1;
	@%p11 bra 	$L__BB11_20;
	ld.global.u64 	%rd54, [%rd13+6144];
	shl.b64 	%rd55, %rd54, 2;
	add.s64 	%rd56, %rd3, %rd55;
	ld.global.u32 	%r63, [%rd56];
	st.global.u32 	[%rd14+3072], %r63;
$L__BB11_20:
	add.s32 	%r112, %r112, 8;
	setp.eq.s32 	%p12, %r112, %r118;
	@%p12 bra 	$L__BB11_21;
	bra.uni 	$L__BB11_4;
$L__BB11_21:
	setp.eq.s32 	%p13, %r3, 0;
	@%p13 bra 	$L__BB11_55;
	and.b32  	%r31, %r43, 3;
	setp.lt.u32 	%p14, %r3, 4;
	@%p14 bra 	$L__BB11_32;
	shl.b32 	%r64, %r118, 7;
	add.s32 	%r32, %r64, %r2;
	setp.ge.s32 	%p15, %r32, %r1;
	@%p15 bra 	$L__BB11_25;
	mul.wide.s32 	%rd57, %r32, 8;
	add.s64 	%rd58, %rd5, %rd57;
	ld.global.u64 	%rd59, [%rd58];
	shl.b64 	%rd60, %rd59, 2;
	add.s64 	%rd61, %rd3, %rd60;
	mul.wide.s32 	%rd62, %r32, 4;
	add.s64 	%rd63, %rd6, %rd62;
	ld.global.u32 	%r65, [%rd61];
	st.global.u32 	[%rd63], %r65;
$L__BB11_25:
	add.s32 	%r33, %r32, 128;
	setp.ge.s32 	%p16, %r33, %r1;
	@%p16 bra 	$L__BB11_27;
	mul.wide.s32 	%rd64, %r33, 8;
	add.s64 	%rd65, %rd5, %rd64;
	ld.global.u64 	%rd66, [%rd65];
	shl.b64 	%rd67, %rd66, 2;
	add.s64 	%rd68, %rd3, %rd67;
	mul.wide.s32 	%rd69, %r33, 4;
	add.s64 	%rd70, %rd6, %rd69;
	ld.global.u32 	%r66, [%rd68];
	st.global.u32 	[%rd70], %r66;
$L__BB11_27:
	add.s32 	%r34, %r32, 256;
	setp.ge.s32 	%p17, %r34, %r1;
	@%p17 bra 	$L__BB11_29;
	mul.wide.s32 	%rd71, %r34, 8;
	add.s64 	%rd72, %rd5, %rd71;
	ld.global.u64 	%rd73, [%rd72];
	shl.b64 	%rd74, %rd73, 2;
	add.s64 	%rd75, %rd3, %rd74;
	mul.wide.s32 	%rd76, %r34, 4;
	add.s64 	%rd77, %rd6, %rd76;
	ld.global.u32 	%r67, [%rd75];
	st.global.u32 	[%rd77], %r67;
$L__BB11_29:
	add.s32 	%r35, %r32, 384;
	setp.ge.s32 	%p18, %r35, %r1;
	@%p18 bra 	$L__BB11_31;
	mul.wide.s32 	%rd78, %r35, 8;
	add.s64 	%rd79, %rd5, %rd78;
	ld.global.u64 	%rd80, [%rd79];
	shl.b64 	%rd81, %rd80, 2;
	add.s64 	%rd82, %rd3, %rd81;
	mul.wide.s32 	%rd83, %r35, 4;
	add.s64 	%rd84, %rd6, %rd83;
	ld.global.u32 	%r68, [%rd82];
	st.global.u32 	[%rd84], %r68;
$L__BB11_31:
	add.s32 	%r118, %r118, 4;
$L__BB11_32:
	setp.eq.s32 	%p19, %r31, 0;
	@%p19 bra 	$L__BB11_55;
	setp.eq.s32 	%p20, %r31, 1;
	@%p20 bra 	$L__BB11_39;
	shl.b32 	%r69, %r118, 7;
	add.s32 	%r38, %r69, %r2;
	setp.ge.s32 	%p21, %r38, %r1;
	@%p21 bra 	$L__BB11_36;
	mul.wide.s32 	%rd85, %r38, 8;
	add.s64 	%rd86, %rd5, %rd85;
	ld.global.u64 	%rd87, [%rd86];
	shl.b64 	%rd88, %rd87, 2;
	add.s64 	%rd89, %rd3, %rd88;
	mul.wide.s32 	%rd90, %r38, 4;
	add.s64 	%rd91, %rd6, %rd90;
	ld.global.u32 	%r70, [%rd89];
	st.global.u32 	[%rd91], %r70;
$L__BB11_36:
	add.s32 	%r39, %r38, 128;
	setp.ge.s32 	%p22, %r39, %r1;
	@%p22 bra 	$L__BB11_38;
	mul.wide.s32 	%rd92, %r39, 8;
	add.s64 	%rd93, %rd5, %rd92;
	ld.global.u64 	%rd94, [%rd93];
	shl.b64 	%rd95, %rd94, 2;
	add.s64 	%rd96, %rd3, %rd95;
	mul.wide.s32 	%rd97, %r39, 4;
	add.s64 	%rd98, %rd6, %rd97;
	ld.global.u32 	%r71, [%rd96];
	st.global.u32 	[%rd98], %r71;
$L__BB11_38:
	add.s32 	%r118, %r118, 2;
$L__BB11_39:
	and.b32  	%r72, %r43, 1;
	setp.eq.b32 	%p23, %r72, 1;
	not.pred 	%p24, %p23;
	@%p24 bra 	$L__BB11_55;
	shl.b32 	%r73, %r118, 7;
	add.s32 	%r42, %r73, %r2;
	setp.ge.s32 	%p25, %r42, %r1;
	@%p25 bra 	$L__BB11_55;
	mul.wide.s32 	%rd99, %r42, 8;
	add.s64 	%rd100, %rd5, %rd99;
	ld.global.u64 	%rd101, [%rd100];
	shl.b64 	%rd102, %rd101, 2;
	add.s64 	%rd103, %rd3, %rd102;
	mul.wide.s32 	%rd104, %r42, 4;
	add.s64 	%rd105, %rd6, %rd104;
	ld.global.u32 	%r74, [%rd103];
	st.global.u32 	[%rd105], %r74;
	bra.uni 	$L__BB11_55;
$L__BB11_42:
	setp.lt.s32 	%p26, %r43, 1;
	@%p26 bra 	$L__BB11_55;
	mov.u32 	%r5, %tid.x;
	and.b32  	%r6, %r43, 15;
	setp.lt.u32 	%p27, %r43, 16;
	mov.b32 	%r114, 0;
	@%p27 bra 	$L__BB11_46;
	and.b32  	%r114, %r43, 2147483632;
	neg.s32 	%r111, %r114;
	add.s32 	%r110, %r5, 1152;
	mul.wide.u32 	%rd108, %r5, 8;
	add.s64 	%rd109, %rd25, %rd108;
	add.s64 	%rd110, %rd109, %rd2;
	add.s64 	%rd224, %rd110, 4096;
	mul.wide.u32 	%rd111, %r5, 4;
	add.s64 	%rd112, %rd26, %rd111;
	add.s64 	%rd113, %rd112, %rd1;
	add.s64 	%rd223, %rd113, 2048;
	add.s64 	%rd116, %rd25, %rd2;
$L__BB11_45:
	.pragma "nounroll";
	mul.wide.s32 	%rd114, %r110, 8;
	add.s64 	%rd117, %rd116, %rd114;
	mul.wide.s32 	%rd118, %r110, 4;
	shl.b64 	%rd119, %rd4, 2;
	add.s64 	%rd120, %rd119, %rd1;
	add.s64 	%rd121, %rd120, %rd118;
	ld.global.u64 	%rd122, [%rd224+-4096];
	shl.b64 	%rd123, %rd122, 2;
	add.s64 	%rd124, %rd3, %rd123;
	ld.global.u32 	%r76, [%rd124];
	st.global.u32 	[%rd223+-2048], %r76;
	ld.global.u64 	%rd125, [%rd224+-3072];
	shl.b64 	%rd126, %rd125, 2;
	add.s64 	%rd127, %rd3, %rd126;
	ld.global.u32 	%r77, [%rd127];
	st.global.u32 	[%rd223+-1536], %r77;
	ld.global.u64 	%rd128, [%rd224+-2048];
	shl.b64 	%rd129, %rd128, 2;
	add.s64 	%rd130, %rd3, %rd129;
	ld.global.u32 	%r78, [%rd130];
	st.global.u32 	[%rd223+-1024], %r78;
	ld.global.u64 	%rd131, [%rd224+-1024];
	shl.b64 	%rd132, %rd131, 2;
	add.s64 	%rd133, %rd3, %rd132;
	ld.global.u32 	%r79, [%rd133];
	st.global.u32 	[%rd223+-512], %r79;
	ld.global.u64 	%rd134, [%rd224];
	shl.b64 	%rd135, %rd134, 2;
	add.s64 	%rd136, %rd3, %rd135;
	ld.global.u32 	%r80, [%rd136];
	st.global.u32 	[%rd223], %r80;
	ld.global.u64 	%rd137, [%rd224+1024];
	shl.b64 	%rd138, %rd137, 2;
	add.s64 	%rd139, %rd3, %rd138;
	ld.global.u32 	%r81, [%rd139];
	st.global.u32 	[%rd223+512], %r81;
	ld.global.u64 	%rd140, [%rd224+2048];
	shl.b64 	%rd141, %rd140, 2;
	add.s64 	%rd142, %rd3, %rd141;
	ld.global.u32 	%r82, [%rd142];
	st.global.u32 	[%rd223+1024], %r82;
	ld.global.u64 	%rd143, [%rd224+3072];
	shl.b64 	%rd144, %rd143, 2;
	add.s64 	%rd145, %rd3, %rd144;
	ld.global.u32 	%r83, [%rd145];
	st.global.u32 	[%rd223+1536], %r83;
	ld.global.u64 	%rd146, [%rd224+4096];
	shl.b64 	%rd147, %rd146, 2;
	add.s64 	%rd148, %rd3, %rd147;
	ld.global.u32 	%r84, [%rd148];
	st.global.u32 	[%rd223+2048], %r84;
	ld.global.u64 	%rd149, [%rd117];
	shl.b64 	%rd150, %rd149, 2;
	add.s64 	%rd151, %rd3, %rd150;
	ld.global.u32 	%r85, [%rd151];
	st.global.u32 	[%rd121], %r85;
	ld.global.u64 	%rd152, [%rd117+1024];
	shl.b64 	%rd153, %rd152, 2;
	add.s64 	%rd154, %rd3, %rd153;
	ld.global.u32 	%r86, [%rd154];
	st.global.u32 	[%rd121+512], %r86;
	ld.global.u64 	%rd155, [%rd117+2048];
	shl.b64 	%rd156, %rd155, 2;
	add.s64 	%rd157, %rd3, %rd156;
	ld.global.u32 	%r87, [%rd157];
	st.global.u32 	[%rd121+1024], %r87;
	ld.global.u64 	%rd158, [%rd117+3072];
	shl.b64 	%rd159, %rd158, 2;
	add.s64 	%rd160, %rd3, %rd159;
	ld.global.u32 	%r88, [%rd160];
	st.global.u32 	[%rd121+1536], %r88;
	ld.global.u64 	%rd161, [%rd117+4096];
	shl.b64 	%rd162, %rd161, 2;
	add.s64 	%rd163, %rd3, %rd162;
	ld.global.u32 	%r89, [%rd163];
	st.global.u32 	[%rd121+2048], %r89;
	ld.global.u64 	%rd164, [%rd117+5120];
	shl.b64 	%rd165, %rd164, 2;
	add.s64 	%rd166, %rd3, %rd165;
	ld.global.u32 	%r90, [%rd166];
	st.global.u32 	[%rd121+2560], %r90;
	ld.global.u64 	%rd167, [%rd117+6144];
	shl.b64 	%rd168, %rd167, 2;
	add.s64 	%rd169, %rd3, %rd168;
	ld.global.u32 	%r91, [%rd169];
	st.global.u32 	[%rd121+3072], %r91;
	add.s32 	%r111, %r111, 16;
	add.s32 	%r110, %r110, 2048;
	add.s64 	%rd224, %rd224, 16384;
	add.s64 	%rd223, %rd223, 8192;
	setp.eq.s32 	%p28, %r111, 0;
	@%p28 bra 	$L__BB11_46;
	bra.uni 	$L__BB11_45;
$L__BB11_46:
	setp.eq.s32 	%p29, %r6, 0;
	@%p29 bra 	$L__BB11_55;
	and.b32  	%r18, %r43, 7;
	setp.lt.u32 	%p30, %r6, 8;
	@%p30 bra 	$L__BB11_49;
	shl.b32 	%r92, %r114, 7;
	add.s32 	%r93, %r92, %r5;
	mul.wide.s32 	%rd170, %r93, 8;
	add.s64 	%rd171, %rd5, %rd170;
	ld.global.u64 	%rd172, [%rd171];
	shl.b64 	%rd173, %rd172, 2;
	add.s64 	%rd174, %rd3, %rd173;
	mul.wide.s32 	%rd175, %r93, 4;
	add.s64 	%rd176, %rd6, %rd175;
	ld.global.u32 	%r94, [%rd174];
	st.global.u32 	[%rd176], %r94;
	ld.global.u64 	%rd177, [%rd171+1024];
	shl.b64 	%rd178, %rd177, 2;
	add.s64 	%rd179, %rd3, %rd178;
	ld.global.u32 	%r95, [%rd179];
	st.global.u32 	[%rd176+512], %r95;
	ld.global.u64 	%rd180, [%rd171+2048];
	shl.b64 	%rd181, %rd180, 2;
	add.s64 	%rd182, %rd3, %rd181;
	ld.global.u32 	%r96, [%rd182];
	st.global.u32 	[%rd176+1024], %r96;
	ld.global.u64 	%rd183, [%rd171+3072];
	shl.b64 	%rd184, %rd183, 2;
	add.s64 	%rd185, %rd3, %rd184;
	ld.global.u32 	%r97, [%rd185];
	st.global.u32 	[%rd176+1536], %r97;
	ld.global.u64 	%rd186, [%rd171+4096];
	shl.b64 	%rd187, %rd186, 2;
	add.s64 	%rd188, %rd3, %rd187;
	ld.global.u32 	%r98, [%rd188];
	st.global.u32 	[%rd176+2048], %r98;
	ld.global.u64 	%rd189, [%rd171+5120];
	shl.b64 	%rd190, %rd189, 2;
	add.s64 	%rd191, %rd3, %rd190;
	ld.global.u32 	%r99, [%rd191];
	st.global.u32 	[%rd176+2560], %r99;
	ld.global.u64 	%rd192, [%rd171+6144];
	shl.b64 	%rd193, %rd192, 2;
	add.s64 	%rd194, %rd3, %rd193;
	ld.global.u32 	%r100, [%rd194];
	st.global.u32 	[%rd176+3072], %r100;
	ld.global.u64 	%rd195, [%rd171+7168];
	shl.b64 	%rd196, %rd195, 2;
	add.s64 	%rd197, %rd3, %rd196;
	ld.global.u32 	%r101, [%rd197];
	st.global.u32 	[%rd176+3584], %r101;
	add.s32 	%r114, %r114, 8;
$L__BB11_49:
	setp.eq.s32 	%p31, %r18, 0;
	@%p31 bra 	$L__BB11_55;
	and.b32  	%r21, %r43, 3;
	setp.lt.u32 	%p32, %r18, 4;
	@%p32 bra 	$L__BB11_52;
	shl.b32 	%r102, %r114, 7;
	add.s32 	%r103, %r102, %r5;
	mul.wide.s32 	%rd198, %r103, 8;
	add.s64 	%rd199, %rd5, %rd198;
	ld.global.u64 	%rd200, [%rd199];
	shl.b64 	%rd201, %rd200, 2;
	add.s64 	%rd202, %rd3, %rd201;
	mul.wide.s32 	%rd203, %r103, 4;
	add.s64 	%rd204, %rd6, %rd203;
	ld.global.u32 	%r104, [%rd202];
	st.global.u32 	[%rd204], %r104;
	ld.global.u64 	%rd205, [%rd199+1024];
	shl.b64 	%rd206, %rd205, 2;
	add.s64 	%rd207, %rd3, %rd206;
	ld.global.u32 	%r105, [%rd207];
	st.global.u32 	[%rd204+512], %r105;
	ld.global.u64 	%rd208, [%rd199+2048];
	shl.b64 	%rd209, %rd208, 2;
	add.s64 	%rd210, %rd3, %rd209;
	ld.global.u32 	%r106, [%rd210];
	st.global.u32 	[%rd204+1024], %r106;
	ld.global.u64 	%rd211, [%rd199+3072];
	shl.b64 	%rd212, %rd211, 2;
	add.s64 	%rd213, %rd3, %rd212;
	ld.global.u32 	%r107, [%rd213];
	st.global.u32 	[%rd204+1536], %r107;
	add.s32 	%r114, %r114, 4;
$L__BB11_52:
	setp.eq.s32 	%p33, %r21, 0;
	@%p33 bra 	$L__BB11_55;
	shl.b64 	%rd214, %rd4, 2;
	add.s64 	%rd15, %rd1, %rd214;
	shl.b32 	%r108, %r114, 7;
	add.s32 	%r117, %r5, %r108;
	shl.b64 	%rd215, %rd4, 3;
	add.s64 	%rd16, %rd2, %rd215;
	neg.s32 	%r116, %r21;
$L__BB11_54:
	.pragma "nounroll";
	mul.wide.s32 	%rd216, %r117, 4;
	add.s64 	%rd217, %rd15, %rd216;
	mul.wide.s32 	%rd218, %r117, 8;
	add.s64 	%rd219, %rd16, %rd218;
	ld.global.u64 	%rd220, [%rd219];
	shl.b64 	%rd221, %rd220, 2;
	add.s64 	%rd222, %rd3, %rd221;
	ld.global.u32 	%r109, [%rd222];
	st.global.u32 	[%rd217], %r109;
	add.s32 	%r117, %r117, 128;
	add.s32 	%r116, %r116, 1;
	setp.eq.s32 	%p34, %r116, 0;
	@%p34 bra 	$L__BB11_55;
	bra.uni 	$L__BB11_54;
$L__BB11_55:
	ret;

}
	// .globl	_ZN3cub18CUB_300001_SM_10006detail9transform16transform_kernelINS2_10policy_hubILb1EN4cuda3std3__45tupleIJN6thrust24THRUST_300001_SM_1000_NS6detail15normal_iteratorINSA_10device_ptrIfEEEESF_EEEE10policy1000Ei15PowerDifferenceSF_JPfSK_EEEvT0_iT1_T2_DpNS2_10kernel_argIT3_EE
.visible .entry _ZN3cub18CUB_300001_SM_10006detail9transform16transform_kernelINS2_10policy_hubILb1EN4cuda3std3__45tupleIJN6thrust24THRUST_300001_SM_1000_NS6detail15normal_iteratorINSA_10device_ptrIfEEEESF_EEEE10policy1000Ei15PowerDifferenceSF_JPfSK_EEEvT0_iT1_T2_DpNS2_10kernel_argIT3_EE(
	.param .u32 _ZN3cub18CUB_300001_SM_10006detail9transform16transform_kernelINS2_10policy_hubILb1EN4cuda3std3__45tupleIJN6thrust24THRUST_300001_SM_1000_NS6detail15normal_iteratorINSA_10device_ptrIfEEEESF_EEEE10policy1000Ei15PowerDifferenceSF_JPfSK_EEEvT0_iT1_T2_DpNS2_10kernel_argIT3_EE_param_0,
	.param .u32 _ZN3cub18CUB_300001_SM_10006detail9transform16transform_kernelINS2_10policy_hubILb1EN4cuda3std3__45tupleIJN6thrust24THRUST_300001_SM_1000_NS6detail15normal_iteratorINSA_10device_ptrIfEEEESF_EEEE10policy1000Ei15PowerDifferenceSF_JPfSK_EEEvT0_iT1_T2_DpNS2_10kernel_argIT3_EE_param_1,
	.param .align 1 .b8 _ZN3cub18CUB_300001_SM_10006detail9transform16transform_kernelINS2_10policy_hubILb1EN4cuda3std3__45tupleIJN6thrust24THRUST_300001_SM_1000_NS6detail15normal_iteratorINSA_10device_ptrIfEEEESF_EEEE10policy1000Ei15PowerDifferenceSF_JPfSK_EEEvT0_iT1_T2_DpNS2_10kernel_argIT3_EE_param_2[1],
	.param .align 8 .b8 _ZN3cub18CUB_300001_SM_10006detail9transform16transform_kernelINS2_10policy_hubILb1EN4cuda3std3__45tupleIJN6thrust24THRUST_300001_SM_1000_NS6detail15normal_iteratorINSA_10device_ptrIfEEEESF_EEEE10policy1000Ei15PowerDifferenceSF_JPfSK_EEEvT0_iT1_T2_DpNS2_10kernel_argIT3_EE_param_3[8],
	.param .align 8 .b8 _ZN3cub18CUB_300001_SM_10006detail9transform16transform_kernelINS2_10policy_hubILb1EN4cuda3std3__45tupleIJN6thrust24THRUST_300001_SM_1000_NS6detail15normal_iteratorINSA_10device_ptrIfEEEESF_EEEE10policy1000Ei15PowerDifferenceSF_JPfSK_EEEvT0_iT1_T2_DpNS2_10kernel_argIT3_EE_param_4[16],
	.param .align 8 .b8 _ZN3cub18CUB_300001_SM_10006detail9transform16transform_kernelINS2_10policy_hubILb1EN4cuda3std3__45tupleIJN6thrust24THRUST_300001_SM_1000_NS6detail15normal_iteratorINSA_10device_ptrIfEEEESF_EEEE10policy1000Ei15PowerDifferenceSF_JPfSK_EEEvT0_iT1_T2_DpNS2_10kernel_argIT3_EE_param_5[16]
)
.maxntid 128
{
	.reg .pred 	%p<98>;
	.reg .b32 	%r<118>;
	.reg .b32 	%f<61>;
	.reg .b64 	%rd<54>;
	.reg .b64 	%fd<93>;

	ld.param.u32 	%r44, [_ZN3cub18CUB_300001_SM_10006detail9transform16transform_kernelINS2_10policy_hubILb1EN4cuda3std3__45tupleIJN6thrust24THRUST_300001_SM_1000_NS6detail15normal_iteratorINSA_10device_ptrIfEEEESF_EEEE10policy1000Ei15PowerDifferenceSF_JPfSK_EEEvT0_iT1_T2_DpNS2_10kernel_argIT3_EE_param_0];
	ld.param.u64 	%rd22, [_ZN3cub18CUB_300001_SM_10006detail9transform16transform_kernelINS2_10policy_hubILb1EN4cuda3std3__45tupleIJN6thrust24THRUST_300001_SM_1000_NS6detail15normal_iteratorINSA_10device_ptrIfEEEESF_EEEE10policy1000Ei15PowerDifferenceSF_JPfSK_EEEvT0_iT1_T2_DpNS2_10kernel_argIT3_EE_param_5];
	ld.param.u64 	%rd23, [_ZN3cub18CUB_300001_SM_10006detail9transform16transform_kernelINS2_10policy_hubILb1EN4cuda3std3__45tupleIJN6thrust24THRUST_300001_SM_1000_NS6detail15normal_iteratorINSA_10device_ptrIfEEEESF_EEEE10policy1000Ei15PowerDifferenceSF_JPfSK_EEEvT0_iT1_T2_DpNS2_10kernel_argIT3_EE_param_4];
	ld.param.u64 	%rd24, [_ZN3cub18CUB_300001_SM_10006detail9transform16transform_kernelINS2_10policy_hubILb1EN4cuda3std3__45tupleIJN6thrust24THRUST_300001_SM_1000_NS6detail15normal_iteratorINSA_10device_ptrIfEEEESF_EEEE10policy1000Ei15PowerDifferenceSF_JPfSK_EEEvT0_iT1_T2_DpNS2_10kernel_argIT3_EE_param_3];
	ld.param.u32 	%r43, [_ZN3cub18CUB_300001_SM_10006detail9transform16transform_kernelINS2_10policy_hubILb1EN4cuda3std3__45tupleIJN6thrust24THRUST_300001_SM_1000_NS6detail15normal_iteratorINSA_10device_ptrIfEEEESF_EEEE10policy1000Ei15PowerDifferenceSF_JPfSK_EEEvT0_iT1_T2_DpNS2_10kernel_argIT3_EE_param_1];
	cvta.to.global.u64 	%rd1, %rd24;
	cvta.to.global.u64 	%rd2, %rd23;
	cvta.to.global.u64 	%rd3, %rd22;
	shl.b32 	%r1, %r43, 7;
	mov.u32 	%r45, %ctaid.x;
	mul.lo.s32 	%r2, %r1, %r45;
	sub.s32 	%r3, %r44, %r2;
	min.s32 	%r4, %r1, %r3;
	shl.b32 	%r5, %r4, 2;
	mov.u32 	%r6, %tid.x;
	shl.b32 	%r111, %r6, 7;
	setp.ge.s32 	%p3, %r111, %r5;
	@%p3 bra 	$L__BB12_5;
	mul.wide.u32 	%rd4, %r6, 128;
	add.s64 	%rd25, %rd2, %rd4;
	mul.wide.s32 	%rd5, %r2, 4;
	add.s64 	%rd52, %rd25, %rd5;
	mov.u32 	%r110, %r111;
$L__BB12_2:
	.pragma "nounroll";
	// begin inline asm
	prefetch.global.L2 [%rd52];
	// end inline asm
	add.s32 	%r110, %r110, 16384;
	add.s64 	%rd52, %rd52, 16384;
	setp.lt.s32 	%p4, %r110, %r5;
	@%p4 bra 	$L__BB12_2;
	add.s64 	%rd27, %rd3, %rd4;
	add.s64 	%rd53, %rd27, %rd5;
$L__BB12_4:
	.pragma "nounroll";
	// begin inline asm
	prefetch.global.L2 [%rd53];
	// end inline asm
	add.s32 	%r111, %r111, 16384;
	add.s64 	%rd53, %rd53, 16384;
	setp.lt.s32 	%p5, %r111, %r5;
	@%p5 bra 	$L__BB12_4;
$L__BB12_5:
	mul.wide.s32 	%rd29, %r2, 4;
	add.s64 	%rd12, %rd2, %rd29;
	add.s64 	%rd13, %rd3, %rd29;
	add.s64 	%rd14, %rd1, %rd29;
	setp.gt.s32 	%p6, %r1, %r3;
	@%p6 bra 	$L__BB12_14;
	setp.lt.s32 	%p7, %r43, 1;
	@%p7 bra 	$L__BB12_73;
	mov.f64 	%fd37, 0d4000000000000000;
	{
	.reg .b32 %temp; 
	mov.b64 	{%temp, %r12}, %fd37;
	}
	and.b32  	%r13, %r12, 2146435072;
	setp.eq.s32 	%p8, %r13, 1062207488;
	setp.lt.s32 	%p9, %r12, 0;
	selp.b32 	%r14, 0, 2146435072, %p9;
	and.b32  	%r47, %r12, 2147483647;
	setp.ne.s32 	%p10, %r47, 1071644672;
	and.pred  	%p1, %p8, %p10;
	or.b32  	%r15, %r14, -2147483648;
	setp.eq.s32 	%p11, %r43, 1;
	mov.b32 	%r117, 0;
	@%p11 bra 	$L__BB12_36;
	and.b32  	%r48, %r43, 2147483646;
	neg.s32 	%r113, %r48;
	mov.u32 	%r112, %r6;
$L__BB12_9:
	mul.wide.s32 	%rd30, %r112, 4;
	add.s64 	%rd15, %rd12, %rd30;
	add.s64 	%rd16, %rd13, %rd30;
	ld.global.f32 	%f1, [%rd15];
	setp.eq.f32 	%p12, %f1, 0f00000000;
	mov.f32 	%f55, 0f00000000;
	@%p12 bra 	$L__BB12_26;
	ld.global.f32 	%f2, [%rd16];
	setp.eq.f32 	%p13, %f2, 0f00000000;
	@%p13 bra 	$L__BB12_26;
	setp.lt.s32 	%p14, %r12, 0;
	setp.eq.s32 	%p15, %r13, 1062207488;
	sub.f32 	%f3, %f1, %f2;
	cvt.f64.f32 	%fd1, %f3;
	{
	.reg .b32 %temp; 
	mov.b64 	{%temp, %r24}, %fd1;
	}
	abs.f64 	%fd2, %fd1;
	{ // callseq 0, 0
	.param .b64 param0;
	st.param.f64 	[param0], %fd2;
	.param .b64 retval0;
	call.uni (retval0), 
	__internal_accurate_pow, 
	(
	param0
	);
	ld.param.f64 	%fd38, [retval0];
	} // callseq 0
	setp.lt.s32 	%p17, %r24, 0;
	neg.f64 	%fd40, %fd38;
	selp.f64 	%fd41, %fd40, %fd38, %p15;
	selp.f64 	%fd42, %fd41, %fd38, %p17;
	setp.eq.f32 	%p18, %f3, 0f00000000;
	selp.b32 	%r49, %r24, 0, %p15;
	or.b32  	%r50, %r49, 2146435072;
	selp.b32 	%r51, %r50, %r49, %p14;
	mov.b32 	%r52, 0;
	mov.b64 	%fd43, {%r52, %r51};
	selp.f64 	%fd87, %fd43, %fd42, %p18;
	add.f64 	%fd44, %fd1, 0d4000000000000000;
	{
	.reg .b32 %temp; 
	mov.b64 	{%temp, %r53}, %fd44;
	}
	and.b32  	%r54, %r53, 2146435072;
	setp.ne.s32 	%p19, %r54, 2146435072;
	@%p19 bra 	$L__BB12_25;
	setp.num.f32 	%p20, %f3, %f3;
	@%p20 bra 	$L__BB12_23;
	mov.f64 	%fd45, 0d4000000000000000;
	add.rn.f64 	%fd87, %fd1, %fd45;
	bra.uni 	$L__BB12_25;
$L__BB12_14:
	setp.lt.s32 	%p51, %r43, 1;
	@%p51 bra 	$L__BB12_73;
	mov.f64 	%fd62, 0d4000000000000000;
	{
	.reg .b32 %temp; 
	mov.b64 	{%temp, %r17}, %fd62;
	}
	and.b32  	%r18, %r17, 2146435072;
	setp.eq.s32 	%p52, %r18, 1062207488;
	setp.lt.s32 	%p53, %r17, 0;
	selp.b32 	%r19, 0, 2146435072, %p53;
	and.b32  	%r79, %r17, 2147483647;
	setp.ne.s32 	%p54, %r79, 1071644672;
	and.pred  	%p2, %p52, %p54;
	or.b32  	%r20, %r19, -2147483648;
	setp.eq.s32 	%p55, %r43, 1;
	mov.b32 	%r116, 0;
	@%p55 bra 	$L__BB12_59;
	and.b32  	%r80, %r43, 2147483646;
	neg.s32 	%r115, %r80;
	mov.u32 	%r114, %r6;
$L__BB12_17:
	add.s32 	%r30, %r114, 128;
	setp.ge.s32 	%p56, %r114, %r4;
	mov.f32 	%f57, 0f00000000;
	@%p56 bra 	$L__BB12_47;
	cvt.s64.s32 	%rd18, %r114;
	mul.wide.s32 	%rd36, %r114, 4;
	add.s64 	%rd37, %rd12, %rd36;
	ld.global.f32 	%f11, [%rd37];
	setp.eq.f32 	%p57, %f11, 0f00000000;
	@%p57 bra 	$L__BB12_46;
	shl.b64 	%rd38, %rd18, 2;
	add.s64 	%rd39, %rd13, %rd38;
	ld.global.f32 	%f12, [%rd39];
	setp.eq.f32 	%p58, %f12, 0f00000000;
	@%p58 bra 	$L__BB12_46;
	setp.lt.s32 	%p59, %r17, 0;
	setp.eq.s32 	%p60, %r18, 1062207488;
	sub.f32 	%f13, %f11, %f12;
	cvt.f64.f32 	%fd13, %f13;
	{
	.reg .b32 %temp; 
	mov.b64 	{%temp, %r31}, %fd13;
	}
	abs.f64 	%fd14, %fd13;
	{ // callseq 3, 0
	.param .b64 param0;
	st.param.f64 	[param0], %fd14;
	.param .b64 retval0;
	call.uni (retval0), 
	__internal_accurate_pow, 
	(
	param0
	);
	ld.param.f64 	%fd63, [retval0];
	} // callseq 3
	setp.lt.s32 	%p62, %r31, 0;
	neg.f64 	%fd65, %fd63;
	selp.f64 	%fd66, %fd65, %fd63, %p60;
	selp.f64 	%fd67, %fd66, %fd63, %p62;
	setp.eq.f32 	%p63, %f13, 0f00000000;
	selp.b32 	%r81, %r31, 0, %p60;
	or.b32  	%r82, %r81, 2146435072;
	selp.b32 	%r83, %r82, %r81, %p59;
	mov.b32 	%r84, 0;
	mov.b64 	%fd68, {%r84, %r83};
	selp.f64 	%fd89, %fd68, %fd67, %p63;
	add.f64 	%fd69, %fd13, 0d4000000000000000;
	{
	.reg .b32 %temp; 
	mov.b64 	{%temp, %r85}, %fd69;
	}
	and.b32  	%r86, %r85, 2146435072;
	setp.ne.s32 	%p64, %r86, 2146435072;
	@%p64 bra 	$L__BB12_45;
	setp.num.f32 	%p65, %f13, %f13;
	@%p65 bra 	$L__BB12_43;
	mov.f64 	%fd70, 0d4000000000000000;
	add.rn.f64 	%fd89, %fd13, %fd70;
	bra.uni 	$L__BB12_45;
$L__BB12_23:
	setp.neu.f64 	%p21, %fd2, 0d7FF0000000000000;
	@%p21 bra 	$L__BB12_25;
	setp.lt.s32 	%p22, %r24, 0;
	selp.b32 	%r55, %r15, %r14, %p1;
	selp.b32 	%r56, %r55, %r14, %p22;
	mov.b32 	%r57, 0;
	mov.b64 	%fd87, {%r57, %r56};
$L__BB12_25:
	setp.eq.f32 	%p23, %f3, 0f3F800000;
	cvt.rn.f32.f64 	%f33, %fd87;
	selp.f32 	%f55, 0f3F800000, %f33, %p23;
$L__BB12_26:
	add.s64 	%rd17, %rd14, %rd30;
	st.global.f32 	[%rd17], %f55;
	ld.global.f32 	%f6, [%rd15+512];
	setp.eq.f32 	%p24, %f6, 0f00000000;
	mov.f32 	%f56, 0f00000000;
	@%p24 bra 	$L__BB12_34;
	ld.global.f32 	%f7, [%rd16+512];
	setp.eq.f32 	%p25, %f7, 0f00000000;
	@%p25 bra 	$L__BB12_34;
	setp.lt.s32 	%p26, %r12, 0;
	setp.eq.s32 	%p27, %r13, 1062207488;
	sub.f32 	%f8, %f6, %f7;
	cvt.f64.f32 	%fd7, %f8;
	{
	.reg .b32 %temp; 
	mov.b64 	{%temp, %r25}, %fd7;
	}
	abs.f64 	%fd8, %fd7;
	{ // callseq 1, 0
	.param .b64 param0;
	st.param.f64 	[param0], %fd8;
	.param .b64 retval0;
	call.uni (retval0), 
	__internal_accurate_pow, 
	(
	param0
	);
	ld.param.f64 	%fd46, [retval0];
	} // callseq 1
	setp.lt.s32 	%p29, %r25, 0;
	neg.f64 	%fd48, %fd46;
	selp.f64 	%fd49, %fd48, %fd46, %p27;
	selp.f64 	%fd50, %fd49, %fd46, %p29;
	setp.eq.f32 	%p30, %f8, 0f00000000;
	selp.b32 	%r58, %r25, 0, %p27;
	or.b32  	%r59, %r58, 2146435072;
	selp.b32 	%r60, %r59, %r58, %p26;
	mov.b32 	%r61, 0;
	mov.b64 	%fd51, {%r61, %r60};
	selp.f64 	%fd88, %fd51, %fd50, %p30;
	add.f64 	%fd52, %fd7, 0d4000000000000000;
	{
	.reg .b32 %temp; 
	mov.b64 	{%temp, %r62}, %fd52;
	}
	and.b32  	%r63, %r62, 2146435072;
	setp.ne.s32 	%p31, %r63, 2146435072;
	@%p31 bra 	$L__BB12_33;
	setp.nan.f32 	%p32, %f8, %f8;
	@%p32 bra 	$L__BB12_32;
	setp.neu.f64 	%p33, %fd8, 0d7FF0000000000000;
	@%p33 bra 	$L__BB12_33;
	setp.lt.s32 	%p34, %r25, 0;
	selp.b32 	%r64, %r15, %r14, %p1;
	selp.b32 	%r65, %r64, %r14, %p34;
	mov.b32 	%r66, 0;
	mov.b64 	%fd88, {%r66, %r65};
	bra.uni 	$L__BB12_33;
$L__BB12_32:
	mov.f64 	%fd53, 0d4000000000000000;
	add.rn.f64 	%fd88, %fd7, %fd53;
$L__BB12_33:
	setp.eq.f32 	%p35, %f8, 0f3F800000;
	cvt.rn.f32.f64 	%f36, %fd88;
	selp.f32 	%f56, 0f3F800000, %f36, %p35;
$L__BB12_34:
	st.global.f32 	[%rd17+512], %f56;
	add.s32 	%r113, %r113, 2;
	add.s32 	%r112, %r112, 256;
	setp.eq.s32 	%p36, %r113, 0;
	@%p36 bra 	$L__BB12_35;
	bra.uni 	$L__BB12_9;
$L__BB12_35:
	shl.b32 	%r67, %r43, 7;
	and.b32  	%r117, %r67, -256;
$L__BB12_36:
	and.b32  	%r68, %r43, 1;
	setp.eq.b32 	%p37, %r68, 1;
	not.pred 	%p38, %p37;
	mov.f32 	%f60, 0f00000000;
	@%p38 bra 	$L__BB12_73;
	add.s32 	%r41, %r117, %r6;
	mul.wide.s32 	%rd32, %r41, 4;
	add.s64 	%rd33, %rd12, %rd32;
	add.s64 	%rd21, %rd13, %rd32;
	ld.global.f32 	%f26, [%rd33];
	setp.eq.f32 	%p39, %f26, 0f00000000;
	@%p39 bra 	$L__BB12_72;
	ld.global.f32 	%f27, [%rd21];
	setp.eq.f32 	%p40, %f27, 0f00000000;
	@%p40 bra 	$L__BB12_72;
	setp.lt.s32 	%p41, %r12, 0;
	setp.eq.s32 	%p42, %r13, 1062207488;
	sub.f32 	%f28, %f26, %f27;
	cvt.f64.f32 	%fd31, %f28;
	{
	.reg .b32 %temp; 
	mov.b64 	{%temp, %r42}, %fd31;
	}
	abs.f64 	%fd32, %fd31;
	{ // callseq 2, 0
	.param .b64 param0;
	st.param.f64 	[param0], %fd32;
	.param .b64 retval0;
	call.uni (retval0), 
	__internal_accurate_pow, 
	(
	param0
	);
	ld.param.f64 	%fd54, [retval0];
	} // callseq 2
	setp.lt.s32 	%p44, %r42, 0;
	neg.f64 	%fd56, %fd54;
	selp.f64 	%fd57, %fd56, %fd54, %p42;
	selp.f64 	%fd58, %fd57, %fd54, %p44;
	setp.eq.f32 	%p45, %f28, 0f00000000;
	selp.b32 	%r69, %r42, 0, %p42;
	or.b32  	%r70, %r69, 2146435072;
	selp.b32 	%r71, %r70, %r69, %p41;
	mov.b32 	%r72, 0;
	mov.b64 	%fd59, {%r72, %r71};
	selp.f64 	%fd92, %fd59, %fd58, %p45;
	add.f64 	%fd60, %fd31, 0d4000000000000000;
	{
	.reg .b32 %temp; 
	mov.b64 	{%temp, %r73}, %fd60;
	}
	and.b32  	%r74, %r73, 2146435072;
	setp.ne.s32 	%p46, %r74, 2146435072;
	@%p46 bra 	$L__BB12_71;
	setp.nan.f32 	%p47, %f28, %f28;
	@%p47 bra 	$L__BB12_70;
	setp.neu.f64 	%p48, %fd32, 0d7FF0000000000000;
	@%p48 bra 	$L__BB12_71;
	setp.lt.s32 	%p49, %r42, 0;
	selp.b32 	%r75, %r15, %r14, %p1;
	selp.b32 	%r76, %r75, %r14, %p49;
	mov.b32 	%r77, 0;
	mov.b64 	%fd92, {%r77, %r76};
	bra.uni 	$L__BB12_71;
$L__BB12_43:
	setp.neu.f64 	%p66, %fd14, 0d7FF0000000000000;
	@%p66 bra 	$L__BB12_45;
	setp.lt.s32 	%p67, %r31, 0;
	selp.b32 	%r87, %r20, %r19, %p2;
	selp.b32 	%r88, %r87, %r19, %p67;
	mov.b32 	%r89, 0;
	mov.b64 	%fd89, {%r89, %r88};
$L__BB12_45:
	setp.eq.f32 	%p68, %f13, 0f3F800000;
	cvt.rn.f32.f64 	%f42, %fd89;
	selp.f32 	%f57, 0f3F800000, %f42, %p68;
$L__BB12_46:
	add.s64 	%rd41, %rd14, %rd36;
	st.global.f32 	[%rd41], %f57;
$L__BB12_47:
	setp.ge.s32 	%p69, %r30, %r4;
	mov.f32 	%f58, 0f00000000;
	@%p69 bra 	$L__BB12_57;
	cvt.s64.s32 	%rd19, %r30;
	mul.wide.s32 	%rd42, %r30, 4;
	add.s64 	%rd43, %rd12, %rd42;
	ld.global.f32 	%f16, [%rd43];
	setp.eq.f32 	%p70, %f16, 0f00000000;
	@%p70 bra 	$L__BB12_56;
	shl.b64 	%rd44, %rd19, 2;
	add.s64 	%rd45, %rd13, %rd44;
	ld.global.f32 	%f17, [%rd45];
	setp.eq.f32 	%p71, %f17, 0f00000000;
	@%p71 bra 	$L__BB12_56;
	setp.lt.s32 	%p72, %r17, 0;
	setp.eq.s32 	%p73, %r18, 1062207488;
	sub.f32 	%f18, %f16, %f17;
	cvt.f64.f32 	%fd19, %f18;
	{
	.reg .b32 %temp; 
	mov.b64 	{%temp, %r32}, %fd19;
	}
	abs.f64 	%fd20, %fd19;
	{ // callseq 4, 0
	.param .b64 param0;
	st.param.f64 	[param0], %fd20;
	.param .b64 retval0;
	call.uni (retval0), 
	__internal_accurate_pow, 
	(
	param0
	);
	ld.param.f64 	%fd71, [retval0];
	} // callseq 4
	setp.lt.s32 	%p75, %r32, 0;
	neg.f64 	%fd73, %fd71;
	selp.f64 	%fd74, %fd73, %fd71, %p73;
	selp.f64 	%fd75, %fd74, %fd71, %p75;
	setp.eq.f32 	%p76, %f18, 0f00000000;
	selp.b32 	%r90, %r32, 0, %p73;
	or.b32  	%r91, %r90, 2146435072;
	selp.b32 	%r92, %r91, %r90, %p72;
	mov.b32 	%r93, 0;
	mov.b64 	%fd76, {%r93, %r92};
	selp.f64 	%fd90, %fd76, %fd75, %p76;
	add.f64 	%fd77, %fd19, 0d4000000000000000;
	{
	.reg .b32 %temp; 
	mov.b64 	{%temp, %r94}, %fd77;
	}
	and.b32  	%r95, %r94, 2146435072;
	setp.ne.s32 	%p77, %r95, 2146435072;
	@%p77 bra 	$L__BB12_55;
	setp.nan.f32 	%p78, %f18, %f18;
	@%p78 bra 	$L__BB12_54;
	setp.neu.f64 	%p79, %fd20, 0d7FF0000000000000;
	@%p79 bra 	$L__BB12_55;
	setp.lt.s32 	%p80, %r32, 0;
	selp.b32 	%r96, %r20, %r19, %p2;
	selp.b32 	%r97, %r96, %r19, %p80;
	mov.b32 	%r98, 0;
	mov.b64 	%fd90, {%r98, %r97};
	bra.uni 	$L__BB12_55;
$L__BB12_54:
	mov.f64 	%fd78, 0d4000000000000000;
	add.rn.f64 	%fd90, %fd19, %fd78;
$L__BB12_55:
	setp.eq.f32 	%p81, %f18, 0f3F800000;
	cvt.rn.f32.f64 	%f45, %fd90;
	selp.f32 	%f58, 0f3F800000, %f45, %p81;
$L__BB12_56:
	add.s64 	%rd47, %rd14, %rd42;
	st.global.f32 	[%rd47], %f58;
$L__BB12_57:
	add.s32 	%r115, %r115, 2;
	add.s32 	%r114, %r114, 256;
	setp.ne.s32 	%p82, %r115, 0;
	@%p82 bra 	$L__BB12_17;
	and.b32  	%r116, %r1, -256;
$L__BB12_59:
	and.b32  	%r100, %r43, 1;
	setp.eq.b32 	%p83, %r100, 1;
	not.pred 	%p84, %p83;
	@%p84 bra 	$L__BB12_73;
	add.s32 	%r37, %r116, %r6;
	setp.ge.s32 	%p85, %r37, %r4;
	mov.f32 	%f59, 0f00000000;
	@%p85 bra 	$L__BB12_73;
	mul.wide.s32 	%rd48, %r37, 4;
	add.s64 	%rd49, %rd12, %rd48;
	add.s64 	%rd20, %rd13, %rd48;
	ld.global.f32 	%f21, [%rd49];
	setp.eq.f32 	%p86, %f21, 0f00000000;
	@%p86 bra 	$L__BB12_69;
	ld.global.f32 	%f22, [%rd20];
	setp.eq.f32 	%p87, %f22, 0f00000000;
	@%p87 bra 	$L__BB12_69;
	setp.lt.s32 	%p88, %r17, 0;
	setp.eq.s32 	%p89, %r18, 1062207488;
	sub.f32 	%f23, %f21, %f22;
	cvt.f64.f32 	%fd25, %f23;
	{
	.reg .b32 %temp; 
	mov.b64 	{%temp, %r38}, %fd25;
	}
	abs.f64 	%fd26, %fd25;
	{ // callseq 5, 0
	.param .b64 param0;
	st.param.f64 	[param0], %fd26;
	.param .b64 retval0;
	call.uni (retval0), 
	__internal_accurate_pow, 
	(
	param0
	);
	ld.param.f64 	%fd79, [retval0];
	} // callseq 5
	setp.lt.s32 	%p91, %r38, 0;
	neg.f64 	%fd81, %fd79;
	selp.f64 	%fd82, %fd81, %fd79, %p89;
	selp.f64 	%fd83, %fd82, %fd79, %p91;
	setp.eq.f32 	%p92, %f23, 0f00000000;
	selp.b32 	%r101, %r38, 0, %p89;
	or.b32  	%r102, %r101, 2146435072;
	selp.b32 	%r103, %r102, %r101, %p88;
	mov.b32 	%r104, 0;
	mov.b64 	%fd84, {%r104, %r103};
	selp.f64 	%fd91, %fd84, %fd83, %p92;
	add.f64 	%fd85, %fd25, 0d4000000000000000;
	{
	.reg .b32 %temp; 
	mov.b64 	{%temp, %r105}, %fd85;
	}
	and.b32  	%r106, %r105, 2146435072;
	setp.ne.s32 	%p93, %r106, 2146435072;
	@%p93 bra 	$L__BB12_68;
	setp.nan.f32 	%p94, %f23, %f23;
	@%p94 bra 	$L__BB12_67;
	setp.neu.f64 	%p95, %fd26, 0d7FF0000000000000;
	@%p95 bra 	$L__BB12_68;
	setp.lt.s32 	%p96, %r38, 0;
	selp.b32 	%r107, %r20, %r19, %p2;
	selp.b32 	%r108, %r107, %r19, %p96;
	mov.b32 	%r109, 0;
	mov.b64 	%fd91, {%r109, %r108};
	bra.uni 	$L__BB12_68;
$L__BB12_67:
	mov.f64 	%fd86, 0d4000000000000000;
	add.rn.f64 	%fd91, %fd25, %fd86;
$L__BB12_68:
	setp.eq.f32 	%p97, %f23, 0f3F800000;
	cvt.rn.f32.f64 	%f48, %fd91;
	selp.f32 	%f59, 0f3F800000, %f48, %p97;
$L__BB12_69:
	add.s64 	%rd51, %rd14, %rd48;
	st.global.f32 	[%rd51], %f59;
	bra.uni 	$L__BB12_73;
$L__BB12_70:
	mov.f64 	%fd61, 0d4000000000000000;
	add.rn.f64 	%fd92, %fd31, %fd61;
$L__BB12_71:
	setp.eq.f32 	%p50, %f28, 0f3F800000;
	cvt.rn.f32.f64 	%f39, %fd92;
	selp.f32 	%f60, 0f3F800000, %f39, %p50;
$L__BB12_72:
	add.s64 	%rd35, %rd14, %rd32;
	st.global.f32 	[%rd35], %f60;
$L__BB12_73:
	ret;

}
	// .globl	_ZN3cub18CUB_300001_SM_10006detail9transform16transform_kernelINS2_10policy_hubILb1EN4cuda3std3__45tupleIJN6thrust24THRUST_300001_SM_1000_NS6detail15normal_iteratorINSA_10device_ptrIfEEEESF_EEEE10policy1000El15PowerDifferenceSF_JPfSK_EEEvT0_iT1_T2_DpNS2_10kernel_argIT3_EE
.visible .entry _ZN3cub18CUB_300001_SM_10006detail9transform16transform_kernelINS2_10policy_hubILb1EN4cuda3std3__45tupleIJN6thrust24THRUST_300001_SM_1000_NS6detail15normal_iteratorINSA_10device_ptrIfEEEESF_EEEE10policy1000El15PowerDifferenceSF_JPfSK_EEEvT0_iT1_T2_DpNS2_10kernel_argIT3_EE(
	.param .u64 _ZN3cub18CUB_300001_SM_10006detail9transform16transform_kernelINS2_10policy_hubILb1EN4cuda3std3__45tupleIJN6thrust24THRUST_300001_SM_1000_NS6detail15normal_iteratorINSA_10device_ptrIfEEEESF_EEEE10policy1000El15PowerDifferenceSF_JPfSK_EEEvT0_iT1_T2_DpNS2_10kernel_argIT3_EE_param_0,
	.param .u32 _ZN3cub18CUB_300001_SM_10006detail9transform16transform_kernelINS2_10policy_hubILb1EN4cuda3std3__45tupleIJN6thrust24THRUST_300001_SM_1000_NS6detail15normal_iteratorINSA_10device_ptrIfEEEESF_EEEE10policy1000El15PowerDifferenceSF_JPfSK_EEEvT0_iT1_T2_DpNS2_10kernel_argIT3_EE_param_1,
	.param .align 1 .b8 _ZN3cub18CUB_300001_SM_10006detail9transform16transform_kernelINS2_10policy_hubILb1EN4cuda3std3__45tupleIJN6thrust24THRUST_300001_SM_1000_NS6detail15normal_iteratorINSA_10device_ptrIfEEEESF_EEEE10policy1000El15PowerDifferenceSF_JPfSK_EEEvT0_iT1_T2_DpNS2_10kernel_argIT3_EE_param_2[1],
	.param .align 8 .b8 _ZN3cub18CUB_300001_SM_10006detail9transform16transform_kernelINS2_10policy_hubILb1EN4cuda3std3__45tupleIJN6thrust24THRUST_300001_SM_1000_NS6detail15normal_iteratorINSA_10device_ptrIfEEEESF_EEEE10policy1000El15PowerDifferenceSF_JPfSK_EEEvT0_iT1_T2_DpNS2_10kernel_argIT3_EE_param_3[8],
	.param .align 8 .b8 _ZN3cub18CUB_300001_SM_10006detail9transform16transform_kernelINS2_10policy_hubILb1EN4cuda3std3__45tupleIJN6thrust24THRUST_300001_SM_1000_NS6detail15normal_iteratorINSA_10device_ptrIfEEEESF_EEEE10policy1000El15PowerDifferenceSF_JPfSK_EEEvT0_iT1_T2_DpNS2_10kernel_argIT3_EE_param_4[16],
	.param .align 8 .b8 _ZN3cub18CUB_300001_SM_10006detail9transform16transform_kernelINS2_10policy_hubILb1EN4cuda3std3__45tupleIJN6thrust24THRUST_300001_SM_1000_NS6detail15normal_iteratorINSA_10device_ptrIfEEEESF_EEEE10policy1000El15PowerDifferenceSF_JPfSK_EEEvT0_iT1_T2_DpNS2_10kernel_argIT3_EE_param_5[16]
)
.maxntid 128
{
	.reg .pred 	%p<98>;
	.reg .b32 	%r<115>;
	.reg .b32 	%f<61>;
	.reg .b64 	%rd<60>;
	.reg .b64 	%fd<93>;

	ld.param.u64 	%rd23, [_ZN3cub18CUB_300001_SM_10006detail9transform16transform_kernelINS2_10policy_hubILb1EN4cuda3std3__45tupleIJN6thrust24THRUST_300001_SM_1000_NS6detail15normal_iteratorINSA_10device_ptrIfEEEESF_EEEE10policy1000El15PowerDifferenceSF_JPfSK_EEEvT0_iT1_T2_DpNS2_10kernel_argIT3_EE_param_0];
	ld.param.u64 	%rd24, [_ZN3cub18CUB_300001_SM_10006detail9transform16transform_kernelINS2_10policy_hubILb1EN4cuda3std3__45tupleIJN6thrust24THRUST_300001_SM_1000_NS6detail15normal_iteratorINSA_10device_ptrIfEEEESF_EEEE10policy1000El15PowerDifferenceSF_JPfSK_EEEvT0_iT1_T2_DpNS2_10kernel_argIT3_EE_param_5];
	ld.param.u64 	%rd25, [_ZN3cub18CUB_300001_SM_10006detail9transform16transform_kernelINS2_10policy_hubILb1EN4cuda3std3__45tupleIJN6thrust24THRUST_300001_SM_1000_NS6detail15normal_iteratorINSA_10device_ptrIfEEEESF_EEEE10policy1000El15PowerDifferenceSF_JPfSK_EEEvT0_iT1_T2_DpNS2_10kernel_argIT3_EE_param_4];
	ld.param.u64 	%rd26, [_ZN3cub18CUB_300001_SM_10006detail9transform16transform_kernelINS2_10policy_hubILb1EN4cuda3std3__45tupleIJN6thrust24THRUST_300001_SM_1000_NS6detail15normal_iteratorINSA_10device_ptrIfEEEESF_EEEE10policy1000El15PowerDifferenceSF_JPfSK_EEEvT0_iT1_T2_DpNS2_10kernel_argIT3_EE_param_3];
	ld.param.u32 	%r41, [_ZN3cub18CUB_300001_SM_10006detail9transform16transform_kernelINS2_10policy_hubILb1EN4cuda3std3__45tupleIJN6thrust24THRUST_300001_SM_1000_NS6detail15normal_iteratorINSA_10device_ptrIfEEEESF_EEEE10policy1000El15PowerDifferenceSF_JPfSK_EEEvT0_iT1_T2_DpNS2_10kernel_argIT3_EE_param_1];
	cvta.to.global.u64 	%rd1, %rd26;
	cvta.to.global.u64 	%rd2, %rd25;
	cvta.to.global.u64 	%rd3, %rd24;
	shl.b32 	%r1, %r41, 7;
	mov.u32 	%r42, %ctaid.x;
	cvt.u64.u32 	%rd27, %r42;
	cvt.s64.s32 	%rd28, %r1;
	mul.lo.s64 	%rd4, %rd28, %rd27;
	sub.s64 	%rd29, %rd23, %rd4;
	min.s64 	%rd30, %rd29, %rd28;
	cvt.u32.u64 	%r2, %rd30;
	shl.b32 	%r3, %r2, 2;
	mov.u32 	%r4, %tid.x;
	shl.b32 	%r108, %r4, 7;
	setp.ge.s32 	%p3, %r108, %r3;
	@%p3 bra 	$L__BB13_5;
	shl.b64 	%rd5, %rd4, 2;
	add.s64 	%rd31, %rd2, %rd5;
	mul.wide.u32 	%rd6, %r4, 128;
	add.s64 	%rd58, %rd31, %rd6;
	mov.u32 	%r107, %r108;
$L__BB13_2:
	.pragma "nounroll";
	// begin inline asm
	prefetch.global.L2 [%rd58];
	// end inline asm
	add.s32 	%r107, %r107, 16384;
	add.s64 	%rd58, %rd58, 16384;
	setp.lt.s32 	%p4, %r107, %r3;
	@%p4 bra 	$L__BB13_2;
	add.s64 	%rd33, %rd3, %rd5;
	add.s64 	%rd59, %rd33, %rd6;
$L__BB13_4:
	.pragma "nounroll";
	// begin inline asm
	prefetch.global.L2 [%rd59];
	// end inline asm
	add.s32 	%r108, %r108, 16384;
	add.s64 	%rd59, %rd59, 16384;
	setp.lt.s32 	%p5, %r108, %r3;
	@%p5 bra 	$L__BB13_4;
$L__BB13_5:
	shl.b64 	%rd35, %rd4, 2;
	add.s64 	%rd13, %rd2, %rd35;
	add.s64 	%rd14, %rd3, %rd35;
	add.s64 	%rd15, %rd1, %rd35;
	setp.eq.s32 	%p6, %r1, %r2;
	@%p6 bra 	$L__BB13_15;
	setp.lt.s32 	%p7, %r41, 1;
	@%p7 bra 	$L__BB13_73;
	mov.f64 	%fd37, 0d4000000000000000;
	{
	.reg .b32 %temp; 
	mov.b64 	{%temp, %r10}, %fd37;
	}
	and.b32  	%r11, %r10, 2146435072;
	setp.eq.s32 	%p8, %r11, 1062207488;
	setp.lt.s32 	%p9, %r10, 0;
	selp.b32 	%r12, 0, 2146435072, %p9;
	and.b32  	%r44, %r10, 2147483647;
	setp.ne.s32 	%p10, %r44, 1071644672;
	and.pred  	%p1, %p8, %p10;
	or.b32  	%r13, %r12, -2147483648;
	setp.eq.s32 	%p11, %r41, 1;
	mov.b32 	%r114, 0;
	@%p11 bra 	$L__BB13_59;
	and.b32  	%r45, %r41, 2147483646;
	neg.s32 	%r112, %r45;
	mov.u32 	%r111, %r4;
$L__BB13_9:
	add.s32 	%r28, %r111, 128;
	setp.ge.s32 	%p12, %r111, %r2;
	mov.f32 	%f57, 0f00000000;
	@%p12 bra 	$L__BB13_47;
	cvt.s64.s32 	%rd19, %r111;
	mul.wide.s32 	%rd36, %r111, 4;
	add.s64 	%rd37, %rd13, %rd36;
	ld.global.f32 	%f11, [%rd37];
	setp.eq.f32 	%p13, %f11, 0f00000000;
	@%p13 bra 	$L__BB13_46;
	shl.b64 	%rd38, %rd19, 2;
	add.s64 	%rd39, %rd14, %rd38;
	ld.global.f32 	%f12, [%rd39];
	setp.eq.f32 	%p14, %f12, 0f00000000;
	@%p14 bra 	$L__BB13_46;
	setp.lt.s32 	%p15, %r10, 0;
	setp.eq.s32 	%p16, %r11, 1062207488;
	sub.f32 	%f13, %f11, %f12;
	cvt.f64.f32 	%fd13, %f13;
	{
	.reg .b32 %temp; 
	mov.b64 	{%temp, %r29}, %fd13;
	}
	abs.f64 	%fd14, %fd13;
	{ // callseq 6, 0
	.param .b64 param0;
	st.param.f64 	[param0], %fd14;
	.param .b64 retval0;
	call.uni (retval0), 
	__internal_accurate_pow, 
	(
	param0
	);
	ld.param.f64 	%fd38, [retval0];
	} // callseq 6
	setp.lt.s32 	%p18, %r29, 0;
	neg.f64 	%fd40, %fd38;
	selp.f64 	%fd41, %fd40, %fd38, %p16;
	selp.f64 	%fd42, %fd41, %fd38, %p18;
	setp.eq.f32 	%p19, %f13, 0f00000000;
	selp.b32 	%r46, %r29, 0, %p16;
	or.b32  	%r47, %r46, 2146435072;
	selp.b32 	%r48, %r47, %r46, %p15;
	mov.b32 	%r49, 0;
	mov.b64 	%fd43, {%r49, %r48};
	selp.f64 	%fd89, %fd43, %fd42, %p19;
	add.f64 	%fd44, %fd13, 0d4000000000000000;
	{
	.reg .b32 %temp; 
	mov.b64 	{%temp, %r50}, %fd44;
	}
	and.b32  	%r51, %r50, 2146435072;
	setp.ne.s32 	%p20, %r51, 2146435072;
	@%p20 bra 	$L__BB13_45;
	setp.num.f32 	%p21, %f13, %f13;
	@%p21 bra 	$L__BB13_43;
	mov.f64 	%fd45, 0d4000000000000000;
	add.rn.f64 	%fd89, %fd13, %fd45;
	bra.uni 	$L__BB13_45;
$L__BB13_15:
	setp.lt.s32 	%p54, %r41, 1;
	@%p54 bra 	$L__BB13_73;
	mov.f64 	%fd62, 0d4000000000000000;
	{
	.reg .b32 %temp; 
	mov.b64 	{%temp, %r15}, %fd62;
	}
	and.b32  	%r16, %r15, 2146435072;
	setp.eq.s32 	%p55, %r16, 1062207488;
	setp.lt.s32 	%p56, %r15, 0;
	selp.b32 	%r17, 0, 2146435072, %p56;
	and.b32  	%r76, %r15, 2147483647;
	setp.ne.s32 	%p57, %r76, 1071644672;
	and.pred  	%p2, %p55, %p57;
	or.b32  	%r18, %r17, -2147483648;
	setp.eq.s32 	%p58, %r41, 1;
	mov.b32 	%r113, 0;
	@%p58 bra 	$L__BB13_36;
	and.b32  	%r77, %r41, 2147483646;
	neg.s32 	%r110, %r77;
	mov.u32 	%r109, %r4;
$L__BB13_18:
	mul.wide.s32 	%rd52, %r109, 4;
	add.s64 	%rd16, %rd13, %rd52;
	add.s64 	%rd17, %rd14, %rd52;
	ld.global.f32 	%f1, [%rd16];
	setp.eq.f32 	%p59, %f1, 0f00000000;
	mov.f32 	%f55, 0f00000000;
	@%p59 bra 	$L__BB13_26;
	ld.global.f32 	%f2, [%rd17];
	setp.eq.f32 	%p60, %f2, 0f00000000;
	@%p60 bra 	$L__BB13_26;
	setp.lt.s32 	%p61, %r15, 0;
	setp.eq.s32 	%p62, %r16, 1062207488;
	sub.f32 	%f3, %f1, %f2;
	cvt.f64.f32 	%fd1, %f3;
	{
	.reg .b32 %temp; 
	mov.b64 	{%temp, %r22}, %fd1;
	}
	abs.f64 	%fd2, %fd1;
	{ // callseq 9, 0
	.param .b64 param0;
	st.param.f64 	[param0], %fd2;
	.param .b64 retval0;
	call.uni (retval0), 
	__internal_accurate_pow, 
	(
	param0
	);
	ld.param.f64 	%fd63, [retval0];
	} // callseq 9
	setp.lt.s32 	%p64, %r22, 0;
	neg.f64 	%fd65, %fd63;
	selp.f64 	%fd66, %fd65, %fd63, %p62;
	selp.f64 	%fd67, %fd66, %fd63, %p64;
	setp.eq.f32 	%p65, %f3, 0f00000000;
	selp.b32 	%r78, %r22, 0, %p62;
	or.b32  	%r79, %r78, 2146435072;
	selp.b32 	%r80, %r79, %r78, %p61;
	mov.b32 	%r81, 0;
	mov.b64 	%fd68, {%r81, %r80};
	selp.f64 	%fd87, %fd68, %fd67, %p65;
	add.f64 	%fd69, %fd1, 0d4000000000000000;
	{
	.reg .b32 %temp; 
	mov.b64 	{%temp, %r82}, %fd69;
	}
	and.b32  	%r83, %r82, 2146435072;
	setp.ne.s32 	%p66, %r83, 2146435072;
	@%p66 bra 	$L__BB13_25;
	setp.num.f32 	%p67, %f3, %f3;
	@%p67 bra 	$L__BB13_23;
	mov.f64 	%fd70, 0d4000000000000000;
	add.rn.f64 	%fd87, %fd1, %fd70;
	bra.uni 	$L__BB13_25;
$L__BB13_23:
	setp.neu.f64 	%p68, %fd2, 0d7FF0000000000000;
	@%p68 bra 	$L__BB13_25;
	setp.lt.s32 	%p69, %r22, 0;
	selp.b32 	%r84, %r18, %r17, %p2;
	selp.b32 	%r85, %r84, %r17, %p69;
	mov.b32 	%r86, 0;
	mov.b64 	%fd87, {%r86, %r85};
$L__BB13_25:
	setp.eq.f32 	%p70, %f3, 0f3F800000;
	cvt.rn.f32.f64 	%f42, %fd87;
	selp.f32 	%f55, 0f3F800000, %f42, %p70;
$L__BB13_26:
	add.s64 	%rd18, %rd15, %rd52;
	st.global.f32 	[%rd18], %f55;
	ld.global.f32 	%f6, [%rd16+512];
	setp.eq.f32 	%p71, %f6, 0f00000000;
	mov.f32 	%f56, 0f00000000;
	@%p71 bra 	$L__BB13_34;
	ld.global.f32 	%f7, [%rd17+512];
	setp.eq.f32 	%p72, %f7, 0f00000000;
	@%p72 bra 	$L__BB13_34;
	setp.lt.s32 	%p73, %r15, 0;
	setp.eq.s32 	%p74, %r16, 1062207488;
	sub.f32 	%f8, %f6, %f7;
	cvt.f64.f32 	%fd7, %f8;
	{
	.reg .b32 %temp; 
	mov.b64 	{%temp, %r23}, %fd7;
	}
	abs.f64 	%fd8, %fd7;
	{ // callseq 10, 0
	.param .b64 param0;
	st.param.f64 	[param0], %fd8;
	.param .b64 retval0;
	call.uni (retval0), 
	__internal_accurate_pow, 
	(
	param0
	);
	ld.param.f64 	%fd71, [retval0];
	} // callseq 10
	setp.lt.s32 	%p76, %r23, 0;
	neg.f64 	%fd73, %fd71;
	selp.f64 	%fd74, %fd73, %fd71, %p74;
	selp.f64 	%fd75, %fd74, %fd71, %p76;
	setp.eq.f32 	%p77, %f8, 0f00000000;
	selp.b32 	%r87, %r23, 0, %p74;
	or.b32  	%r88, %r87, 2146435072;
	selp.b32 	%r89, %r88, %r87, %p73;
	mov.b32 	%r90, 0;
	mov.b64 	%fd76, {%r90, %r89};
	selp.f64 	%fd88, %fd76, %fd75, %p77;
	add.f64 	%fd77, %fd7, 0d4000000000000000;
	{
	.reg .b32 %temp; 
	mov.b64 	{%temp, %r91}, %fd77;
	}
	and.b32  	%r92, %r91, 2146435072;
	setp.ne.s32 	%p78, %r92, 2146435072;
	@%p78 bra 	$L__BB13_33;
	setp.nan.f32 	%p79, %f8, %f8;
	@%p79 bra 	$L__BB13_32;
	setp.neu.f64 	%p80, %fd8, 0d7FF0000000000000;
	@%p80 bra 	$L__BB13_33;
	setp.lt.s32 	%p81, %r23, 0;
	selp.b32 	%r93, %r18, %r17, %p2;
	selp.b32 	%r94, %r93, %r17, %p81;
	mov.b32 	%r95, 0;
	mov.b64 	%fd88, {%r95, %r94};
	bra.uni 	$L__BB13_33;
$L__BB13_32:
	mov.f64 	%fd78, 0d4000000000000000;
	add.rn.f64 	%fd88, %fd7, %fd78;
$L__BB13_33:
	setp.eq.f32 	%p82, %f8, 0f3F800000;
	cvt.rn.f32.f64 	%f45, %fd88;
	selp.f32 	%f56, 0f3F800000, %f45, %p82;
$L__BB13_34:
	st.global.f32 	[%rd18+512], %f56;
	add.s32 	%r110, %r110, 2;
	add.s32 	%r109, %r109, 256;
	setp.eq.s32 	%p83, %r110, 0;
	@%p83 bra 	$L__BB13_35;
	bra.uni 	$L__BB13_18;
$L__BB13_35:
	shl.b32 	%r96, %r41, 7;
	and.b32  	%r113, %r96, -256;
$L__BB13_36:
	and.b32  	%r97, %r41, 1;
	setp.eq.b32 	%p84, %r97, 1;
	not.pred 	%p85, %p84;
	mov.f32 	%f59, 0f00000000;
	@%p85 bra 	$L__BB13_73;
	add.s32 	%r35, %r113, %r4;
	mul.wide.s32 	%rd54, %r35, 4;
	add.s64 	%rd55, %rd13, %rd54;
	add.s64 	%rd21, %rd14, %rd54;
	ld.global.f32 	%f21, [%rd55];
	setp.eq.f32 	%p86, %f21, 0f00000000;
	@%p86 bra 	$L__BB13_69;
	ld.global.f32 	%f22, [%rd21];
	setp.eq.f32 	%p87, %f22, 0f00000000;
	@%p87 bra 	$L__BB13_69;
	setp.lt.s32 	%p88, %r15, 0;
	setp.eq.s32 	%p89, %r16, 1062207488;
	sub.f32 	%f23, %f21, %f22;
	cvt.f64.f32 	%fd25, %f23;
	{
	.reg .b32 %temp; 
	mov.b64 	{%temp, %r36}, %fd25;
	}
	abs.f64 	%fd26, %fd25;
	{ // callseq 11, 0
	.param .b64 param0;
	st.param.f64 	[param0], %fd26;
	.param .b64 retval0;
	call.uni (retval0), 
	__internal_accurate_pow, 
	(
	param0
	);
	ld.param.f64 	%fd79, [retval0];
	} // callseq 11
	setp.lt.s32 	%p91, %r36, 0;
	neg.f64 	%fd81, %fd79;
	selp.f64 	%fd82, %fd81, %fd79, %p89;
	selp.f64 	%fd83, %fd82, %fd79, %p91;
	setp.eq.f32 	%p92, %f23, 0f00000000;
	selp.b32 	%r98, %r36, 0, %p89;
	or.b32  	%r99, %r98, 2146435072;
	selp.b32 	%r100, %r99, %r98, %p88;
	mov.b32 	%r101, 0;
	mov.b64 	%fd84, {%r101, %r100};
	selp.f64 	%fd91, %fd84, %fd83, %p92;
	add.f64 	%fd85, %fd25, 0d4000000000000000;
	{
	.reg .b32 %temp; 
	mov.b64 	{%temp, %r102}, %fd85;
	}
	and.b32  	%r103, %r102, 2146435072;
	setp.ne.s32 	%p93, %r103, 2146435072;
	@%p93 bra 	$L__BB13_68;
	setp.nan.f32 	%p94, %f23, %f23;
	@%p94 bra 	$L__BB13_67;
	setp.neu.f64 	%p95, %fd26, 0d7FF0000000000000;
	@%p95 bra 	$L__BB13_68;
	setp.lt.s32 	%p96, %r36, 0;
	selp.b32 	%r104, %r18, %r17, %p2;
	selp.b32 	%r105, %r104, %r17, %p96;
	mov.b32 	%r106, 0;
	mov.b64 	%fd91, {%r106, %r105};
	bra.uni 	$L__BB13_68;
$L__BB13_43:
	setp.neu.f64 	%p22, %fd14, 0d7FF0000000000000;
	@%p22 bra 	$L__BB13_45;
	setp.lt.s32 	%p23, %r29, 0;
	selp.b32 	%r52, %r13, %r12, %p1;
	selp.b32 	%r53, %r52, %r12, %p23;
	mov.b32 	%r54, 0;
	mov.b64 	%fd89, {%r54, %r53};
$L__BB13_45:
	setp.eq.f32 	%p24, %f13, 0f3F800000;
	cvt.rn.f32.f64 	%f33, %fd89;
	selp.f32 	%f57, 0f3F800000, %f33, %p24;
$L__BB13_46:
	add.s64 	%rd41, %rd15, %rd36;
	st.global.f32 	[%rd41], %f57;
$L__BB13_47:
	setp.ge.s32 	%p25, %r28, %r2;
	mov.f32 	%f58, 0f00000000;
	@%p25 bra 	$L__BB13_57;
	cvt.s64.s32 	%rd20, %r28;
	mul.wide.s32 	%rd42, %r28, 4;
	add.s64 	%rd43, %rd13, %rd42;
	ld.global.f32 	%f16, [%rd43];
	setp.eq.f32 	%p26, %f16, 0f00000000;
	@%p26 bra 	$L__BB13_56;
	shl.b64 	%rd44, %rd20, 2;
	add.s64 	%rd45, %rd14, %rd44;
	ld.global.f32 	%f17, [%rd45];
	setp.eq.f32 	%p27, %f17, 0f00000000;
	@%p27 bra 	$L__BB13_56;
	setp.lt.s32 	%p28, %r10, 0;
	setp.eq.s32 	%p29, %r11, 1062207488;
	sub.f32 	%f18, %f16, %f17;
	cvt.f64.f32 	%fd19, %f18;
	{
	.reg .b32 %temp; 
	mov.b64 	{%temp, %r30}, %fd19;
	}
	abs.f64 	%fd20, %fd19;
	{ // callseq 7, 0
	.param .b64 param0;
	st.param.f64 	[param0], %fd20;
	.param .b64 retval0;
	call.uni (retval0), 
	__internal_accurate_pow, 
	(
	param0
	);
	ld.param.f64 	%fd46, [retval0];
	} // callseq 7
	setp.lt.s32 	%p31, %r30, 0;
	neg.f64 	%fd48, %fd46;
	selp.f64 	%fd49, %fd48, %fd46, %p29;
	selp.f64 	%fd50, %fd49, %fd46, %p31;
	setp.eq.f32 	%p32, %f18, 0f00000000;
	selp.b32 	%r55, %r30, 0, %p29;
	or.b32  	%r56, %r55, 2146435072;
	selp.b32 	%r57, %r56, %r55, %p28;
	mov.b32 	%r58, 0;
	mov.b64 	%fd51, {%r58, %r57};
	selp.f64 	%fd90, %fd51, %fd50, %p32;
	add.f64 	%fd52, %fd19, 0d4000000000000000;
	{
	.reg .b32 %temp; 
	mov.b64 	{%temp, %r59}, %fd52;
	}
	and.b32  	%r60, %r59, 2146435072;
	setp.ne.s32 	%p33, %r60, 2146435072;
	@%p33 bra 	$L__BB13_55;
	setp.nan.f32 	%p34, %f18, %f18;
	@%p34 bra 	$L__BB13_54;
	setp.neu.f64 	%p35, %fd20, 0d7FF0000000000000;
	@%p35 bra 	$L__BB13_55;
	setp.lt.s32 	%p36, %r30, 0;
	selp.b32 	%r61, %r13, %r12, %p1;
	selp.b32 	%r62, %r61, %r12, %p36;
	mov.b32 	%r63, 0;
	mov.b64 	%fd90, {%r63, %r62};
	bra.uni 	$L__BB13_55;
$L__BB13_54:
	mov.f64 	%fd53, 0d4000000000000000;
	add.rn.f64 	%fd90, %fd19, %fd53;
$L__BB13_55:
	setp.eq.f32 	%p37, %f18, 0f3F800000;
	cvt.rn.f32.f64 	%f36, %fd90;
	selp.f32 	%f58, 0f3F800000, %f36, %p37;
$L__BB13_56:
	add.s64 	%rd47, %rd15, %rd42;
	st.global.f32 	[%rd47], %f58;
$L__BB13_57:
	add.s32 	%r112, %r112, 2;
	add.s32 	%r111, %r111, 256;
	setp.eq.s32 	%p38, %r112, 0;
	@%p38 bra 	$L__BB13_58;
	bra.uni 	$L__BB13_9;
$L__BB13_58:
	and.b32  	%r114, %r1, -256;
$L__BB13_59:
	and.b32  	%r65, %r41, 1;
	setp.eq.b32 	%p39, %r65, 1;
	not.pred 	%p40, %p39;
	@%p40 bra 	$L__BB13_73;
	add.s32 	%r39, %r114, %r4;
	setp.ge.s32 	%p41, %r39, %r2;
	mov.f32 	%f60, 0f00000000;
	@%p41 bra 	$L__BB13_73;
	mul.wide.s32 	%rd48, %r39, 4;
	add.s64 	%rd49, %rd13, %rd48;
	add.s64 	%rd22, %rd14, %rd48;
	ld.global.f32 	%f26, [%rd49];
	setp.eq.f32 	%p42, %f26, 0f00000000;
	@%p42 bra 	$L__BB13_72;
	ld.global.f32 	%f27, [%rd22];
	setp.eq.f32 	%p43, %f27, 0f00000000;
	@%p43 bra 	$L__BB13_72;
	setp.lt.s32 	%p44, %r10, 0;
	setp.eq.s32 	%p45, %r11, 1062207488;
	sub.f32 	%f28, %f26, %f27;
	cvt.f64.f32 	%fd31, %f28;
	{
	.reg .b32 %temp; 
	mov.b64 	{%temp, %r40}, %fd31;
	}
	abs.f64 	%fd32, %fd31;
	{ // callseq 8, 0
	.param .b64 param0;
	st.param.f64 	[param0], %fd32;
	.param .b64 retval0;
	call.uni (retval0), 
	__internal_accurate_pow, 
	(
	param0
	);
	ld.param.f64 	%fd54, [retval0];
	} // callseq 8
	setp.lt.s32 	%p47, %r40, 0;
	neg.f64 	%fd56, %fd54;
	selp.f64 	%fd57, %fd56, %fd54, %p45;
	selp.f64 	%fd58, %fd57, %fd54, %p47;
	setp.eq.f32 	%p48, %f28, 0f00000000;
	selp.b32 	%r66, %r40, 0, %p45;
	or.b32  	%r67, %r66, 2146435072;
	selp.b32 	%r68, %r67, %r66, %p44;
	mov.b32 	%r69, 0;
	mov.b64 	%fd59, {%r69, %r68};
	selp.f64 	%fd92, %fd59, %fd58, %p48;
	add.f64 	%fd60, %fd31, 0d4000000000000000;
	{
	.reg .b32 %temp; 
	mov.b64 	{%temp, %r70}, %fd60;
	}
	and.b32  	%r71, %r70, 2146435072;
	setp.ne.s32 	%p49, %r71, 2146435072;
	@%p49 bra 	$L__BB13_71;
	setp.nan.f32 	%p50, %f28, %f28;
	@%p50 bra 	$L__BB13_70;
	setp.neu.f64 	%p51, %fd32, 0d7FF0000000000000;
	@%p51 bra 	$L__BB13_71;
	setp.lt.s32 	%p52, %r40, 0;
	selp.b32 	%r72, %r13, %r12, %p1;
	selp.b32 	%r73, %r72, %r12, %p52;
	mov.b32 	%r74, 0;
	mov.b64 	%fd92, {%r74, %r73};
	bra.uni 	$L__BB13_71;
$L__BB13_67:
	mov.f64 	%fd86, 0d4000000000000000;
	add.rn.f64 	%fd91, %fd25, %fd86;
$L__BB13_68:
	setp.eq.f32 	%p97, %f23, 0f3F800000;
	cvt.rn.f32.f64 	%f48, %fd91;
	selp.f32 	%f59, 0f3F800000, %f48, %p97;
$L__BB13_69:
	add.s64 	%rd57, %rd15, %rd54;
	st.global.f32 	[%rd57], %f59;
	bra.uni 	$L__BB13_73;
$L__BB13_70:
	mov.f64 	%fd61, 0d4000000000000000;
	add.rn.f64 	%fd92, %fd31, %fd61;
$L__BB13_71:
	setp.eq.f32 	%p53, %f28, 0f3F800000;
	cvt.rn.f32.f64 	%f39, %fd92;
	selp.f32 	%f60, 0f3F800000, %f39, %p53;
$L__BB13_72:
	add.s64 	%rd51, %rd15, %rd48;
	st.global.f32 	[%rd51], %f60;
$L__BB13_73:
	ret;

}
	// .globl	_ZN3cub18CUB_300001_SM_10006detail9transform16transform_kernelINS2_10policy_hubILb1EN4cuda3std3__45tupleIJN6thrust24THRUST_300001_SM_1000_NS6detail15normal_iteratorINSA_10device_ptrIfEEEESF_EEEE10policy1000Ei14countIfNoZerosSF_JPfSK_EEEvT0_iT1_T2_DpNS2_10kernel_argIT3_EE
.visible .entry _ZN3cub18CUB_300001_SM_10006detail9transform16transform_kernelINS2_10policy_hubILb1EN4cuda3std3__45tupleIJN6thrust24THRUST_300001_SM_1000_NS6detail15normal_iteratorINSA_10device_ptrIfEEEESF_EEEE10policy1000Ei14countIfNoZerosSF_JPfSK_EEEvT0_iT1_T2_DpNS2_10kernel_argIT3_EE(
	.param .u32 _ZN3cub18CUB_300001_SM_10006detail9transform16transform_kernelINS2_10policy_hubILb1EN4cuda3std3__45tupleIJN6thrust24THRUST_300001_SM_1000_NS6detail15normal_iteratorINSA_10device_ptrIfEEEESF_EEEE10policy1000Ei14countIfNoZerosSF_JPfSK_EEEvT0_iT1_T2_DpNS2_10kernel_argIT3_EE_param_0,
	.param .u32 _ZN3cub18CUB_300001_SM_10006detail9transform16transform_kernelINS2_10policy_hubILb1EN4cuda3std3__45tupleIJN6thrust24THRUST_300001_SM_1000_NS6detail15normal_iteratorINSA_10device_ptrIfEEEESF_EEEE10policy1000Ei14countIfNoZerosSF_JPfSK_EEEvT0_iT1_T2_DpNS2_10kernel_argIT3_EE_param_1,
	.param .align 1 .b8 _ZN3cub18CUB_300001_SM_10006detail9transform16transform_kernelINS2_10policy_hubILb1EN4cuda3std3__45tupleIJN6thrust24THRUST_300001_SM_1000_NS6detail15normal_iteratorINSA_10device_ptrIfEEEESF_EEEE10policy1000Ei14countIfNoZerosSF_JPfSK_EEEvT0_iT1_T2_DpNS2_10kernel_argIT3_EE_param_2[1],
	.param .align 8 .b8 _ZN3cub18CUB_300001_SM_10006detail9transform16transform_kernelINS2_10policy_hubILb1EN4cuda3std3__45tupleIJN6thrust24THRUST_300001_SM_1000_NS6detail15normal_iteratorINSA_10device_ptrIfEEEESF_EEEE10policy1000Ei14countIfNoZerosSF_JPfSK_EEEvT0_iT1_T2_DpNS2_10kernel_argIT3_EE_param_3[8],
	.param .align 8 .b8 _ZN3cub18CUB_300001_SM_10006detail9transform16transform_kernelINS2_10policy_hubILb1EN4cuda3std3__45tupleIJN6thrust24THRUST_300001_SM_1000_NS6detail15normal_iteratorINSA_10device_ptrIfEEEESF_EEEE10policy1000Ei14countIfNoZerosSF_JPfSK_EEEvT0_iT1_T2_DpNS2_10kernel_argIT3_EE_param_4[16],
	.param .align 8 .b8 _ZN3cub18CUB_300001_SM_10006detail9transform16transform_kernelINS2_10policy_hubILb1EN4cuda3std3__45tupleIJN6thrust24THRUST_300001_SM_1000_NS6detail15normal_iteratorINSA_10device_ptrIfEEEESF_EEEE10policy1000Ei14countIfNoZerosSF_JPfSK_EEEvT0_iT1_T2_DpNS2_10kernel_argIT3_EE_param_5[16]
)
.maxntid 128
{
	.reg .pred 	%p<64>;
	.reg .b32 	%r<67>;
	.reg .b32 	%f<121>;
	.reg .b64 	%rd<101>;

	ld.param.u32 	%r45, [_ZN3cub18CUB_300001_SM_10006detail9transform16transform_kernelINS2_10policy_hubILb1EN4cuda3std3__45tupleIJN6thrust24THRUST_300001_SM_1000_NS6detail15normal_iteratorINSA_10device_ptrIfEEEESF_EEEE10policy1000Ei14countIfNoZerosSF_JPfSK_EEEvT0_iT1_T2_DpNS2_10kernel_argIT3_EE_param_0];
	ld.param.u64 	%rd44, [_ZN3cub18CUB_300001_SM_10006detail9transform16transform_kernelINS2_10policy_hubILb1EN4cuda3std3__45tupleIJN6thrust24THRUST_300001_SM_1000_NS6detail15normal_iteratorINSA_10device_ptrIfEEEESF_EEEE10policy1000Ei14countIfNoZerosSF_JPfSK_EEEvT0_iT1_T2_DpNS2_10kernel_argIT3_EE_param_5];
	ld.param.u64 	%rd42, [_ZN3cub18CUB_300001_SM_10006detail9transform16transform_kernelINS2_10policy_hubILb1EN4cuda3std3__45tupleIJN6thrust24THRUST_300001_SM_1000_NS6detail15normal_iteratorINSA_10device_ptrIfEEEESF_EEEE10policy1000Ei14countIfNoZerosSF_JPfSK_EEEvT0_iT1_T2_DpNS2_10kernel_argIT3_EE_param_4];
	ld.param.u64 	%rd46, [_ZN3cub18CUB_300001_SM_10006detail9transform16transform_kernelINS2_10policy_hubILb1EN4cuda3std3__45tupleIJN6thrust24THRUST_300001_SM_1000_NS6detail15normal_iteratorINSA_10device_ptrIfEEEESF_EEEE10policy1000Ei14countIfNoZerosSF_JPfSK_EEEvT0_iT1_T2_DpNS2_10kernel_argIT3_EE_param_3];
	ld.param.u32 	%r44, [_ZN3cub18CUB_300001_SM_10006detail9transform16transform_kernelINS2_10policy_hubILb1EN4cuda3std3__45tupleIJN6thrust24THRUST_300001_SM_1000_NS6detail15normal_iteratorINSA_10device_ptrIfEEEESF_EEEE10policy1000Ei14countIfNoZerosSF_JPfSK_EEEvT0_iT1_T2_DpNS2_10kernel_argIT3_EE_param_1];
	cvta.to.global.u64 	%rd1, %rd46;
	cvta.to.global.u64 	%rd2, %rd42;
	cvta.to.global.u64 	%rd3, %rd44;
	shl.b32 	%r1, %r44, 7;
	mov.u32 	%r46, %ctaid.x;
	mul.lo.s32 	%r2, %r1, %r46;
	sub.s32 	%r3, %r45, %r2;
	min.s32 	%r4, %r1, %r3;
	shl.b32 	%r5, %r4, 2;
	mov.u32 	%r6, %tid.x;
	shl.b32 	%r57, %r6, 7;
	setp.ge.s32 	%p1, %r57, %r5;
	@%p1 bra 	$L__BB14_5;
	mul.wide.u32 	%rd4, %r6, 128;
	add.s64 	%rd47, %rd2, %rd4;
	mul.wide.s32 	%rd5, %r2, 4;
	add.s64 	%rd98, %rd47, %rd5;
	mov.u32 	%r56, %r57;
$L__BB14_2:
	.pragma "nounroll";
	// begin inline asm
	prefetch.global.L2 [%rd98];
	// end inline asm
	add.s32 	%r56, %r56, 16384;
	add.s64 	%rd98, %rd98, 16384;
	setp.lt.s32 	%p2, %r56, %r5;
	@%p2 bra 	$L__BB14_2;
	add.s64 	%rd49, %rd3, %rd4;
	add.s64 	%rd99, %rd49, %rd5;
$L__BB14_4:
	.pragma "nounroll";
	// begin inline asm
	prefetch.global.L2 [%rd99];
	// end inline asm
	add.s32 	%r57, %r57, 16384;
	add.s64 	%rd99, %rd99, 16384;
	setp.lt.s32 	%p3, %r57, %r5;
	@%p3 bra 	$L__BB14_4;
$L__BB14_5:
	mul.wide.s32 	%rd100, %r2, 4;
	add.s64 	%rd12, %rd2, %rd100;
	add.s64 	%rd13, %rd3, %rd100;
	add.s64 	%rd14, %rd1, %rd100;
	setp.gt.s32 	%p4, %r1, %r3;
	@%p4 bra 	$L__BB14_48;
	setp.lt.s32 	%p5, %r44, 1;
	@%p5 bra 	$L__BB14_75;
	and.b32  	%r12, %r44, 7;
	setp.lt.u32 	%p6, %r44, 8;
	mov.b32 	%r64, 0;
	@%p6 bra 	$L__BB14_26;
	and.b32  	%r64, %r44, 2147483640;
	neg.s32 	%r59, %r64;
	mul.wide.u32 	%rd52, %r6, 4;
	add.s64 	%rd15, %rd1, %rd52;
	add.s64 	%rd53, %rd100, 1536;
	add.s64 	%rd17, %rd2, %rd53;
	add.s32 	%r58, %r6, 128;
	add.s64 	%rd18, %rd3, %rd53;
	add.s64 	%rd19, %rd1, %rd53;
$L__BB14_9:
	.pragma "nounroll";
	mul.wide.s32 	%rd21, %r58, 4;
	cvta.to.global.u64 	%rd54, %rd42;
	mul.wide.u32 	%rd55, %r6, 4;
	add.s64 	%rd56, %rd54, %rd55;
	add.s64 	%rd57, %rd56, %rd100;
	ld.global.f32 	%f42, [%rd57];
	setp.leu.f32 	%p7, %f42, 0f00000000;
	mov.f32 	%f101, 0f00000000;
	@%p7 bra 	$L__BB14_11;
	cvta.to.global.u64 	%rd58, %rd44;
	mul.wide.u32 	%rd59, %r6, 4;
	add.s64 	%rd60, %rd58, %rd59;
	add.s64 	%rd61, %rd60, %rd100;
	ld.global.f32 	%f43, [%rd61];
	setp.gt.f32 	%p8, %f43, 0f00000000;
	selp.f32 	%f101, 0f3F800000, 0f00000000, %p8;
$L__BB14_11:
	add.s64 	%rd22, %rd17, %rd21;
	add.s64 	%rd23, %rd18, %rd21;
	add.s64 	%rd62, %rd15, %rd100;
	st.global.f32 	[%rd62], %f101;
	ld.global.f32 	%f45, [%rd22+-1536];
	setp.leu.f32 	%p9, %f45, 0f00000000;
	mov.f32 	%f102, 0f00000000;
	@%p9 bra 	$L__BB14_13;
	ld.global.f32 	%f46, [%rd23+-1536];
	setp.gt.f32 	%p10, %f46, 0f00000000;
	selp.f32 	%f102, 0f3F800000, 0f00000000, %p10;
$L__BB14_13:
	add.s64 	%rd24, %rd19, %rd21;
	st.global.f32 	[%rd24+-1536], %f102;
	ld.global.f32 	%f48, [%rd22+-1024];
	setp.leu.f32 	%p11, %f48, 0f00000000;
	mov.f32 	%f103, 0f00000000;
	@%p11 bra 	$L__BB14_15;
	ld.global.f32 	%f49, [%rd23+-1024];
	setp.gt.f32 	%p12, %f49, 0f00000000;
	selp.f32 	%f103, 0f3F800000, 0f00000000, %p12;
$L__BB14_15:
	st.global.f32 	[%rd24+-1024], %f103;
	ld.global.f32 	%f51, [%rd22+-512];
	setp.leu.f32 	%p13, %f51, 0f00000000;
	mov.f32 	%f104, 0f00000000;
	@%p13 bra 	$L__BB14_17;
	ld.global.f32 	%f52, [%rd23+-512];
	setp.gt.f32 	%p14, %f52, 0f00000000;
	selp.f32 	%f104, 0f3F800000, 0f00000000, %p14;
$L__BB14_17:
	st.global.f32 	[%rd24+-512], %f104;
	ld.global.f32 	%f54, [%rd22];
	setp.leu.f32 	%p15, %f54, 0f00000000;
	mov.f32 	%f105, 0f00000000;
	@%p15 bra 	$L__BB14_19;
	ld.global.f32 	%f55, [%rd23];
	setp.gt.f32 	%p16, %f55, 0f00000000;
	selp.f32 	%f105, 0f3F800000, 0f00000000, %p16;
$L__BB14_19:
	st.global.f32 	[%rd24], %f105;
	ld.global.f32 	%f57, [%rd22+512];
	setp.leu.f32 	%p17, %f57, 0f00000000;
	mov.f32 	%f106, 0f00000000;
	@%p17 bra 	$L__BB14_21;
	ld.global.f32 	%f58, [%rd23+512];
	setp.gt.f32 	%p18, %f58, 0f00000000;
	selp.f32 	%f106, 0f3F800000, 0f00000000, %p18;
$L__BB14_21:
	st.global.f32 	[%rd24+512], %f106;
	ld.global.f32 	%f60, [%rd22+1024];
	setp.leu.f32 	%p19, %f60, 0f00000000;
	mov.f32 	%f107, 0f00000000;
	@%p19 bra 	$L__BB14_23;
	ld.global.f32 	%f61, [%rd23+1024];
	setp.gt.f32 	%p20, %f61, 0f00000000;
	selp.f32 	%f107, 0f3F800000, 0f00000000, %p20;
$L__BB14_23:
	st.global.f32 	[%rd24+1024], %f107;
	ld.global.f32 	%f63, [%rd22+1536];
	setp.leu.f32 	%p21, %f63, 0f00000000;
	mov.f32 	%f108, 0f00000000;
	@%p21 bra 	$L__BB14_25;
	ld.global.f32 	%f64, [%rd23+1536];
	setp.gt.f32 	%p22, %f64, 0f00000000;
	selp.f32 	%f108, 0f3F800000, 0f00000000, %p22;
$L__BB14_25:
	st.global.f32 	[%rd24+1536], %f108;
	add.s32 	%r59, %r59, 8;
	add.s64 	%rd100, %rd100, 4096;
	add.s32 	%r58, %r58, 1024;
	setp.eq.s32 	%p23, %r59, 0;
	@%p23 bra 	$L__BB14_26;
	bra.uni 	$L__BB14_9;
$L__BB14_26:
	setp.eq.s32 	%p24, %r12, 0;
	@%p24 bra 	$L__BB14_75;
	and.b32  	%r36, %r44, 3;
	setp.lt.u32 	%p25, %r12, 4;
	@%p25 bra 	$L__BB14_37;
	shl.b32 	%r48, %r64, 7;
	add.s32 	%r37, %r48, %r6;
	mul.wide.s32 	%rd63, %r37, 4;
	add.s64 	%rd35, %rd12, %rd63;
	add.s64 	%rd36, %rd13, %rd63;
	ld.global.f32 	%f66, [%rd35];
	setp.leu.f32 	%p26, %f66, 0f00000000;
	mov.f32 	%f114, 0f00000000;
	@%p26 bra 	$L__BB14_30;
	ld.global.f32 	%f67, [%rd36];
	setp.gt.f32 	%p27, %f67, 0f00000000;
	selp.f32 	%f114, 0f3F800000, 0f00000000, %p27;
$L__BB14_30:
	add.s64 	%rd37, %rd14, %rd63;
	st.global.f32 	[%rd37], %f114;
	ld.global.f32 	%f69, [%rd35+512];
	setp.leu.f32 	%p28, %f69, 0f00000000;
	mov.f32 	%f115, 0f00000000;
	@%p28 bra 	$L__BB14_32;
	ld.global.f32 	%f70, [%rd36+512];
	setp.gt.f32 	%p29, %f70, 0f00000000;
	selp.f32 	%f115, 0f3F800000, 0f00000000, %p29;
$L__BB14_32:
	st.global.f32 	[%rd37+512], %f115;
	ld.global.f32 	%f72, [%rd35+1024];
	setp.leu.f32 	%p30, %f72, 0f00000000;
	mov.f32 	%f116, 0f00000000;
	@%p30 bra 	$L__BB14_34;
	ld.global.f32 	%f73, [%rd36+1024];
	setp.gt.f32 	%p31, %f73, 0f00000000;
	selp.f32 	%f116, 0f3F800000, 0f00000000, %p31;
$L__BB14_34:
	st.global.f32 	[%rd37+1024], %f116;
	ld.global.f32 	%f75, [%rd35+1536];
	setp.leu.f32 	%p32, %f75, 0f00000000;
	mov.f32 	%f117, 0f00000000;
	@%p32 bra 	$L__BB14_36;
	ld.global.f32 	%f76, [%rd36+1536];
	setp.gt.f32 	%p33, %f76, 0f00000000;
	selp.f32 	%f117, 0f3F800000, 0f00000000, %p33;
$L__BB14_36:
	st.global.f32 	[%rd37+1536], %f117;
	add.s32 	%r64, %r64, 4;
$L__BB14_37:
	setp.eq.s32 	%p34, %r36, 0;
	@%p34 bra 	$L__BB14_75;
	setp.eq.s32 	%p35, %r36, 1;
	@%p35 bra 	$L__BB14_44;
	shl.b32 	%r49, %r64, 7;
	add.s32 	%r40, %r49, %r6;
	mul.wide.s32 	%rd65, %r40, 4;
	add.s64 	%rd38, %rd12, %rd65;
	add.s64 	%rd39, %rd13, %rd65;
	ld.global.f32 	%f78, [%rd38];
	setp.leu.f32 	%p36, %f78, 0f00000000;
	mov.f32 	%f118, 0f00000000;
	@%p36 bra 	$L__BB14_41;
	ld.global.f32 	%f79, [%rd39];
	setp.gt.f32 	%p37, %f79, 0f00000000;
	selp.f32 	%f118, 0f3F800000, 0f00000000, %p37;
$L__BB14_41:
	add.s64 	%rd40, %rd14, %rd65;
	st.global.f32 	[%rd40], %f118;
	ld.global.f32 	%f81, [%rd38+512];
	setp.leu.f32 	%p38, %f81, 0f00000000;
	mov.f32 	%f119, 0f00000000;
	@%p38 bra 	$L__BB14_43;
	ld.global.f32 	%f82, [%rd39+512];
	setp.gt.f32 	%p39, %f82, 0f00000000;
	selp.f32 	%f119, 0f3F800000, 0f00000000, %p39;
$L__BB14_43:
	st.global.f32 	[%rd40+512], %f119;
	add.s32 	%r64, %r64, 2;
$L__BB14_44:
	and.b32  	%r50, %r44, 1;
	setp.eq.b32 	%p40, %r50, 1;
	not.pred 	%p41, %p40;
	@%p41 bra 	$L__BB14_75;
	shl.b32 	%r51, %r64, 7;
	add.s32 	%r43, %r51, %r6;
	mul.wide.s32 	%rd67, %r43, 4;
	add.s64 	%rd68, %rd12, %rd67;
	add.s64 	%rd41, %rd13, %rd67;
	ld.global.f32 	%f84, [%rd68];
	setp.leu.f32 	%p42, %f84, 0f00000000;
	mov.f32 	%f120, 0f00000000;
	@%p42 bra 	$L__BB14_47;
	ld.global.f32 	%f85, [%rd41];
	setp.gt.f32 	%p43, %f85, 0f00000000;
	selp.f32 	%f120, 0f3F800000, 0f00000000, %p43;
$L__BB14_47:
	add.s64 	%rd70, %rd14, %rd67;
	st.global.f32 	[%rd70], %f120;
	bra.uni 	$L__BB14_75;
$L__BB14_48:
	setp.lt.s32 	%p44, %r44, 1;
	@%p44 bra 	$L__BB14_75;
	and.b32  	%r16, %r44, 3;
	setp.lt.u32 	%p45, %r44, 4;
	mov.b32 	%r61, 0;
	@%p45 bra 	$L__BB14_68;
	and.b32  	%r61, %r44, 2147483644;
	mov.b32 	%r60, 0;
$L__BB14_51:
	shl.b32 	%r54, %r60, 7;
	add.s32 	%r23, %r54, %r6;
	setp.ge.s32 	%p46, %r23, %r4;
	@%p46 bra 	$L__BB14_55;
	cvt.s64.s32 	%rd26, %r23;
	mul.wide.s32 	%rd71, %r23, 4;
	add.s64 	%rd72, %rd12, %rd71;
	ld.global.f32 	%f87, [%rd72];
	setp.leu.f32 	%p47, %f87, 0f00000000;
	mov.f32 	%f109, 0f00000000;
	@%p47 bra 	$L__BB14_54;
	shl.b64 	%rd73, %rd26, 2;
	add.s64 	%rd74, %rd13, %rd73;
	ld.global.f32 	%f88, [%rd74];
	setp.gt.f32 	%p48, %f88, 0f00000000;
	selp.f32 	%f109, 0f3F800000, 0f00000000, %p48;
$L__BB14_54:
	add.s64 	%rd76, %rd14, %rd71;
	st.global.f32 	[%rd76], %f109;
$L__BB14_55:
	add.s32 	%r24, %r23, 128;
	setp.ge.s32 	%p49, %r24, %r4;
	@%p49 bra 	$L__BB14_59;
	cvt.s64.s32 	%rd27, %r24;
	mul.wide.s32 	%rd77, %r24, 4;
	add.s64 	%rd78, %rd12, %rd77;
	ld.global.f32 	%f90, [%rd78];
	setp.leu.f32 	%p50, %f90, 0f00000000;
	mov.f32 	%f110, 0f00000000;
	@%p50 bra 	$L__BB14_58;
	shl.b64 	%rd79, %rd27, 2;
	add.s64 	%rd80, %rd13, %rd79;
	ld.global.f32 	%f91, [%rd80];
	setp.gt.f32 	%p51, %f91, 0f00000000;
	selp.f32 	%f110, 0f3F800000, 0f00000000, %p51;
$L__BB14_58:
	add.s64 	%rd82, %rd14, %rd77;
	st.global.f32 	[%rd82], %f110;
$L__BB14_59:
	add.s32 	%r25, %r23, 256;
	setp.ge.s32 	%p52, %r25, %r4;
	@%p52 bra 	$L__BB14_63;
	cvt.s64.s32 	%rd28, %r25;
	mul.wide.s32 	%rd83, %r25, 4;
	add.s64 	%rd84, %rd12, %rd83;
	ld.global.f32 	%f93, [%rd84];
	setp.leu.f32 	%p53, %f93, 0f00000000;
	mov.f32 	%f111, 0f00000000;
	@%p53 bra 	$L__BB14_62;
	shl.b64 	%rd85, %rd28, 2;
	add.s64 	%rd86, %rd13, %rd85;
	ld.global.f32 	%f94, [%rd86];
	setp.gt.f32 	%p54, %f94, 0f00000000;
	selp.f32 	%f111, 0f3F800000, 0f00000000, %p54;
$L__BB14_62:
	add.s64 	%rd88, %rd14, %rd83;
	st.global.f32 	[%rd88], %f111;
$L__BB14_63:
	add.s32 	%r26, %r23, 384;
	setp.ge.s32 	%p55, %r26, %r4;
	@%p55 bra 	$L__BB14_67;
	cvt.s64.s32 	%rd29, %r26;
	mul.wide.s32 	%rd89, %r26, 4;
	add.s64 	%rd90, %rd12, %rd89;
	ld.global.f32 	%f96, [%rd90];
	setp.leu.f32 	%p56, %f96, 0f00000000;
	mov.f32 	%f112, 0f00000000;
	@%p56 bra 	$L__BB14_66;
	shl.b64 	%rd91, %rd29, 2;
	add.s64 	%rd92, %rd13, %rd91;
	ld.global.f32 	%f97, [%rd92];
	setp.gt.f32 	%p57, %f97, 0f00000000;
	selp.f32 	%f112, 0f3F800000, 0f00000000, %p57;
$L__BB14_66:
	add.s64 	%rd94, %rd14, %rd89;
	st.global.f32 	[%rd94], %f112;
$L__BB14_67:
	add.s32 	%r60, %r60, 4;
	setp.ne.s32 	%p58, %r60, %r61;
	@%p58 bra 	$L__BB14_51;
$L__BB14_68:
	setp.eq.s32 	%p59, %r16, 0;
	@%p59 bra 	$L__BB14_75;
	mul.wide.s32 	%rd95, %r2, 4;
	add.s64 	%rd30, %rd1, %rd95;
	shl.b32 	%r55, %r61, 7;
	add.s32 	%r63, %r6, %r55;
	add.s64 	%rd31, %rd3, %rd95;
	add.s64 	%rd32, %rd2, %rd95;
	neg.s32 	%r62, %r16;
$L__BB14_70:
	.pragma "nounroll";
	mul.wide.s32 	%rd33, %r63, 4;
	add.s64 	%rd34, %rd30, %rd33;
	setp.ge.s32 	%p60, %r63, %r4;
	@%p60 bra 	$L__BB14_74;
	add.s64 	%rd96, %rd32, %rd33;
	ld.global.f32 	%f99, [%rd96];
	setp.leu.f32 	%p61, %f99, 0f00000000;
	mov.f32 	%f113, 0f00000000;
	@%p61 bra 	$L__BB14_73;
	add.s64 	%rd97, %rd31, %rd33;
	ld.global.f32 	%f100, [%rd97];
	setp.gt.f32 	%p62, %f100, 0f00000000;
	selp.f32 	%f113, 0f3F800000, 0f00000000, %p62;
$L__BB14_73:
	st.global.f32 	[%rd34], %f113;
$L__BB14_74:
	add.s32 	%r63, %r63, 128;
	add.s32 	%r62, %r62, 1;
	setp.eq.s32 	%p63, %r62, 0;
	@%p63 bra 	$L__BB14_75;
	bra.uni 	$L__BB14_70;
$L__BB14_75:
	ret;

}
	// .globl	_ZN3cub18CUB_300001_SM_10006detail9transform16transform_kernelINS2_10policy_hubILb1EN4cuda3std3__45tupleIJN6thrust24THRUST_300001_SM_1000_NS6detail15normal_iteratorINSA_10device_ptrIfEEEESF_EEEE10policy1000El14countIfNoZerosSF_JPfSK_EEEvT0_iT1_T2_DpNS2_10kernel_argIT3_EE
.visible .entry _ZN3cub18CUB_300001_SM_10006detail9transform16transform_kernelINS2_10policy_hubILb1EN4cuda3std3__45tupleIJN6thrust24THRUST_300001_SM_1000_NS6detail15normal_iteratorINSA_10device_ptrIfEEEESF_EEEE10policy1000El14countIfNoZerosSF_JPfSK_EEEvT0_iT1_T2_DpNS2_10kernel_argIT3_EE(
	.param .u64 _ZN3cub18CUB_300001_SM_10006detail9transform16transform_kernelINS2_10policy_hubILb1EN4cuda3std3__45tupleIJN6thrust24THRUST_300001_SM_1000_NS6detail15normal_iteratorINSA_10device_ptrIfEEEESF_EEEE10policy1000El14countIfNoZerosSF_JPfSK_EEEvT0_iT1_T2_DpNS2_10kernel_argIT3_EE_param_0,
	.param .u32 _ZN3cub18CUB_300001_SM_10006detail9transform16transform_kernelINS2_10policy_hubILb1EN4cuda3std3__45tupleIJN6thrust24THRUST_300001_SM_1000_NS6detail15normal_iteratorINSA_10device_ptrIfEEEESF_EEEE10policy1000El14countIfNoZerosSF_JPfSK_EEEvT0_iT1_T2_DpNS2_10kernel_argIT3_EE_param_1,
	.param .align 1 .b8 _ZN3cub18CUB_300001_SM_10006detail9transform16transform_kernelINS2_10policy_hubILb1EN4cuda3std3__45tupleIJN6thrust24THRUST_300001_SM_1000_NS6detail15normal_iteratorINSA_10device_ptrIfEEEESF_EEEE10policy1000El14countIfNoZerosSF_JPfSK_EEEvT0_iT1_T2_DpNS2_10kernel_argIT3_EE_param_2[1],
	.param .align 8 .b8 _ZN3cub18CUB_300001_SM_10006detail9transform16transform_kernelINS2_10policy_hubILb1EN4cuda3std3__45tupleIJN6thrust24THRUST_300001_SM_1000_NS6detail15normal_iteratorINSA_10device_ptrIfEEEESF_EEEE10policy1000El14countIfNoZerosSF_JPfSK_EEEvT0_iT1_T2_DpNS2_10kernel_argIT3_EE_param_3[8],
	.param .align 8 .b8 _ZN3cub18CUB_300001_SM_10006detail9transform16transform_kernelINS2_10policy_hubILb1EN4cuda3std3__45tupleIJN6thrust24THRUST_300001_SM_1000_NS6detail15normal_iteratorINSA_10device_ptrIfEEEESF_EEEE10policy1000El14countIfNoZerosSF_JPfSK_EEEvT0_iT1_T2_DpNS2_10kernel_argIT3_EE_param_4[16],
	.param .align 8 .b8 _ZN3cub18CUB_300001_SM_10006detail9transform16transform_kernelINS2_10policy_hubILb1EN4cuda3std3__45tupleIJN6thrust24THRUST_300001_SM_1000_NS6detail15normal_iteratorINSA_10device_ptrIfEEEESF_EEEE10policy1000El14countIfNoZerosSF_JPfSK_EEEvT0_iT1_T2_DpNS2_10kernel_argIT3_EE_param_5[16]
)
.maxntid 128
{
	.reg .pred 	%p<64>;
	.reg .b32 	%r<64>;
	.reg .b32 	%f<121>;
	.reg .b64 	%rd<107>;

	ld.param.u64 	%rd47, [_ZN3cub18CUB_300001_SM_10006detail9transform16transform_kernelINS2_10policy_hubILb1EN4cuda3std3__45tupleIJN6thrust24THRUST_300001_SM_1000_NS6detail15normal_iteratorINSA_10device_ptrIfEEEESF_EEEE10policy1000El14countIfNoZerosSF_JPfSK_EEEvT0_iT1_T2_DpNS2_10kernel_argIT3_EE_param_0];
	ld.param.u64 	%rd45, [_ZN3cub18CUB_300001_SM_10006detail9transform16transform_kernelINS2_10policy_hubILb1EN4cuda3std3__45tupleIJN6thrust24THRUST_300001_SM_1000_NS6detail15normal_iteratorINSA_10device_ptrIfEEEESF_EEEE10policy1000El14countIfNoZerosSF_JPfSK_EEEvT0_iT1_T2_DpNS2_10kernel_argIT3_EE_param_5];
	ld.param.u64 	%rd43, [_ZN3cub18CUB_300001_SM_10006detail9transform16transform_kernelINS2_10policy_hubILb1EN4cuda3std3__45tupleIJN6thrust24THRUST_300001_SM_1000_NS6detail15normal_iteratorINSA_10device_ptrIfEEEESF_EEEE10policy1000El14countIfNoZerosSF_JPfSK_EEEvT0_iT1_T2_DpNS2_10kernel_argIT3_EE_param_4];
	ld.param.u64 	%rd48, [_ZN3cub18CUB_300001_SM_10006detail9transform16transform_kernelINS2_10policy_hubILb1EN4cuda3std3__45tupleIJN6thrust24THRUST_300001_SM_1000_NS6detail15normal_iteratorINSA_10device_ptrIfEEEESF_EEEE10policy1000El14countIfNoZerosSF_JPfSK_EEEvT0_iT1_T2_DpNS2_10kernel_argIT3_EE_param_3];
	ld.param.u32 	%r42, [_ZN3cub18CUB_300001_SM_10006detail9transform16transform_kernelINS2_10policy_hubILb1EN4cuda3std3__45tupleIJN6thrust24THRUST_300001_SM_1000_NS6detail15normal_iteratorINSA_10device_ptrIfEEEESF_EEEE10policy1000El14countIfNoZerosSF_JPfSK_EEEvT0_iT1_T2_DpNS2_10kernel_argIT3_EE_param_1];
	cvta.to.global.u64 	%rd1, %rd48;
	cvta.to.global.u64 	%rd2, %rd43;
	cvta.to.global.u64 	%rd3, %rd45;
	shl.b32 	%r1, %r42, 7;
	mov.u32 	%r43, %ctaid.x;
	cvt.u64.u32 	%rd49, %r43;
	cvt.s64.s32 	%rd50, %r1;
	mul.lo.s64 	%rd4, %rd50, %rd49;
	sub.s64 	%rd51, %rd47, %rd4;
	min.s64 	%rd52, %rd51, %rd50;
	cvt.u32.u64 	%r2, %rd52;
	shl.b32 	%r3, %r2, 2;
	mov.u32 	%r4, %tid.x;
	shl.b32 	%r54, %r4, 7;
	setp.ge.s32 	%p1, %r54, %r3;
	@%p1 bra 	$L__BB15_5;
	shl.b64 	%rd5, %rd4, 2;
	add.s64 	%rd53, %rd2, %rd5;
	mul.wide.u32 	%rd6, %r4, 128;
	add.s64 	%rd104, %rd53, %rd6;
	mov.u32 	%r53, %r54;
$L__BB15_2:
	.pragma "nounroll";
	// begin inline asm
	prefetch.global.L2 [%rd104];
	// end inline asm
	add.s32 	%r53, %r53, 16384;
	add.s64 	%rd104, %rd104, 16384;
	setp.lt.s32 	%p2, %r53, %r3;
	@%p2 bra 	$L__BB15_2;
	add.s64 	%rd55, %rd3, %rd5;
	add.s64 	%rd105, %rd55, %rd6;
$L__BB15_4:
	.pragma "nounroll";
	// begin inline asm
	prefetch.global.L2 [%rd105];
	// end inline asm
	add.s32 	%r54, %r54, 16384;
	add.s64 	%rd105, %rd105, 16384;
	setp.lt.s32 	%p3, %r54, %r3;
	@%p3 bra 	$L__BB15_4;
$L__BB15_5:
	shl.b64 	%rd106, %rd4, 2;
	add.s64 	%rd13, %rd2, %rd106;
	add.s64 	%rd14, %rd3, %rd106;
	add.s64 	%rd15, %rd1, %rd106;
	setp.eq.s32 	%p4, %r1, %r2;
	@%p4 bra 	$L__BB15_33;
	setp.lt.s32 	%p5, %r42, 1;
	@%p5 bra 	$L__BB15_75;
	and.b32  	%r10, %r42, 3;
	setp.lt.u32 	%p6, %r42, 4;
	mov.b32 	%r61, 0;
	@%p6 bra 	$L__BB15_26;
	and.b32  	%r61, %r42, 2147483644;
	mov.b32 	%r57, 0;
$L__BB15_9:
	shl.b32 	%r46, %r57, 7;
	add.s32 	%r21, %r46, %r4;
	setp.ge.s32 	%p7, %r21, %r2;
	@%p7 bra 	$L__BB15_13;
	cvt.s64.s32 	%rd27, %r21;
	mul.wide.s32 	%rd58, %r21, 4;
	add.s64 	%rd59, %rd13, %rd58;
	ld.global.f32 	%f42, [%rd59];
	setp.leu.f32 	%p8, %f42, 0f00000000;
	mov.f32 	%f109, 0f00000000;
	@%p8 bra 	$L__BB15_12;
	shl.b64 	%rd60, %rd27, 2;
	add.s64 	%rd61, %rd14, %rd60;
	ld.global.f32 	%f43, [%rd61];
	setp.gt.f32 	%p9, %f43, 0f00000000;
	selp.f32 	%f109, 0f3F800000, 0f00000000, %p9;
$L__BB15_12:
	add.s64 	%rd63, %rd15, %rd58;
	st.global.f32 	[%rd63], %f109;
$L__BB15_13:
	add.s32 	%r22, %r21, 128;
	setp.ge.s32 	%p10, %r22, %r2;
	@%p10 bra 	$L__BB15_17;
	cvt.s64.s32 	%rd28, %r22;
	mul.wide.s32 	%rd64, %r22, 4;
	add.s64 	%rd65, %rd13, %rd64;
	ld.global.f32 	%f45, [%rd65];
	setp.leu.f32 	%p11, %f45, 0f00000000;
	mov.f32 	%f110, 0f00000000;
	@%p11 bra 	$L__BB15_16;
	shl.b64 	%rd66, %rd28, 2;
	add.s64 	%rd67, %rd14, %rd66;
	ld.global.f32 	%f46, [%rd67];
	setp.gt.f32 	%p12, %f46, 0f00000000;
	selp.f32 	%f110, 0f3F800000, 0f00000000, %p12;
$L__BB15_16:
	add.s64 	%rd69, %rd15, %rd64;
	st.global.f32 	[%rd69], %f110;
$L__BB15_17:
	add.s32 	%r23, %r21, 256;
	setp.ge.s32 	%p13, %r23, %r2;
	@%p13 bra 	$L__BB15_21;
	cvt.s64.s32 	%rd29, %r23;
	mul.wide.s32 	%rd70, %r23, 4;
	add.s64 	%rd71, %rd13, %rd70;
	ld.global.f32 	%f48, [%rd71];
	setp.leu.f32 	%p14, %f48, 0f00000000;
	mov.f32 	%f111, 0f00000000;
	@%p14 bra 	$L__BB15_20;
	shl.b64 	%rd72, %rd29, 2;
	add.s64 	%rd73, %rd14, %rd72;
	ld.global.f32 	%f49, [%rd73];
	setp.gt.f32 	%p15, %f49, 0f00000000;
	selp.f32 	%f111, 0f3F800000, 0f00000000, %p15;
$L__BB15_20:
	add.s64 	%rd75, %rd15, %rd70;
	st.global.f32 	[%rd75], %f111;
$L__BB15_21:
	add.s32 	%r24, %r21, 384;
	setp.ge.s32 	%p16, %r24, %r2;
	@%p16 bra 	$L__BB15_25;
	cvt.s64.s32 	%rd30, %r24;
	mul.wide.s32 	%rd76, %r24, 4;
	add.s64 	%rd77, %rd13, %rd76;
	ld.global.f32 	%f51, [%rd77];
	setp.leu.f32 	%p17, %f51, 0f00000000;
	mov.f32 	%f112, 0f00000000;
	@%p17 bra 	$L__BB15_24;
	shl.b64 	%rd78, %rd30, 2;
	add.s64 	%rd79, %rd14, %rd78;
	ld.global.f32 	%f52, [%rd79];
	setp.gt.f32 	%p18, %f52, 0f00000000;
	selp.f32 	%f112, 0f3F800000, 0f00000000, %p18;
$L__BB15_24:
	add.s64 	%rd81, %rd15, %rd76;
	st.global.f32 	[%rd81], %f112;
$L__BB15_25:
	add.s32 	%r57, %r57, 4;
	setp.eq.s32 	%p19, %r57, %r61;
	@%p19 bra 	$L__BB15_26;
	bra.uni 	$L__BB15_9;
$L__BB15_26:
	setp.eq.s32 	%p20, %r10, 0;
	@%p20 bra 	$L__BB15_75;
	shl.b32 	%r47, %r61, 7;
	add.s32 	%r63, %r4, %r47;
	add.s64 	%rd40, %rd2, %rd106;
	neg.s32 	%r62, %r10;
$L__BB15_28:
	.pragma "nounroll";
	mul.wide.s32 	%rd41, %r63, 4;
	add.s64 	%rd42, %rd15, %rd41;
	setp.ge.s32 	%p21, %r63, %r2;
	@%p21 bra 	$L__BB15_32;
	add.s64 	%rd83, %rd40, %rd41;
	ld.global.f32 	%f54, [%rd83];
	setp.leu.f32 	%p22, %f54, 0f00000000;
	mov.f32 	%f120, 0f00000000;
	@%p22 bra 	$L__BB15_31;
	add.s64 	%rd84, %rd14, %rd41;
	ld.global.f32 	%f55, [%rd84];
	setp.gt.f32 	%p23, %f55, 0f00000000;
	selp.f32 	%f120, 0f3F800000, 0f00000000, %p23;
$L__BB15_31:
	st.global.f32 	[%rd42], %f120;
$L__BB15_32:
	add.s32 	%r63, %r63, 128;
	add.s32 	%r62, %r62, 1;
	setp.ne.s32 	%p24, %r62, 0;
	@%p24 bra 	$L__BB15_28;
	bra.uni 	$L__BB15_75;
$L__BB15_33:
	setp.lt.s32 	%p25, %r42, 1;
	@%p25 bra 	$L__BB15_75;
	and.b32  	%r12, %r42, 7;
	setp.lt.u32 	%p26, %r42, 8;
	mov.b32 	%r59, 0;
	@%p26 bra 	$L__BB15_53;
	and.b32  	%r59, %r42, 2147483640;
	neg.s32 	%r56, %r59;
	mul.wide.u32 	%rd85, %r4, 4;
	add.s64 	%rd16, %rd1, %rd85;
	add.s64 	%rd86, %rd106, 1536;
	add.s64 	%rd18, %rd2, %rd86;
	add.s32 	%r55, %r4, 128;
	add.s64 	%rd19, %rd3, %rd86;
	add.s64 	%rd20, %rd1, %rd86;
$L__BB15_36:
	.pragma "nounroll";
	mul.wide.s32 	%rd22, %r55, 4;
	cvta.to.global.u64 	%rd87, %rd43;
	mul.wide.u32 	%rd88, %r4, 4;
	add.s64 	%rd89, %rd87, %rd88;
	add.s64 	%rd90, %rd89, %rd106;
	ld.global.f32 	%f57, [%rd90];
	setp.leu.f32 	%p27, %f57, 0f00000000;
	mov.f32 	%f101, 0f00000000;
	@%p27 bra 	$L__BB15_38;
	cvta.to.global.u64 	%rd91, %rd45;
	mul.wide.u32 	%rd92, %r4, 4;
	add.s64 	%rd93, %rd91, %rd92;
	add.s64 	%rd94, %rd93, %rd106;
	ld.global.f32 	%f58, [%rd94];
	setp.gt.f32 	%p28, %f58, 0f00000000;
	selp.f32 	%f101, 0f3F800000, 0f00000000, %p28;
$L__BB15_38:
	add.s64 	%rd23, %rd18, %rd22;
	add.s64 	%rd24, %rd19, %rd22;
	add.s64 	%rd95, %rd16, %rd106;
	st.global.f32 	[%rd95], %f101;
	ld.global.f32 	%f60, [%rd23+-1536];
	setp.leu.f32 	%p29, %f60, 0f00000000;
	mov.f32 	%f102, 0f00000000;
	@%p29 bra 	$L__BB15_40;
	ld.global.f32 	%f61, [%rd24+-1536];
	setp.gt.f32 	%p30, %f61, 0f00000000;
	selp.f32 	%f102, 0f3F800000, 0f00000000, %p30;
$L__BB15_40:
	add.s64 	%rd25, %rd20, %rd22;
	st.global.f32 	[%rd25+-1536], %f102;
	ld.global.f32 	%f63, [%rd23+-1024];
	setp.leu.f32 	%p31, %f63, 0f00000000;
	mov.f32 	%f103, 0f00000000;
	@%p31 bra 	$L__BB15_42;
	ld.global.f32 	%f64, [%rd24+-1024];
	setp.gt.f32 	%p32, %f64, 0f00000000;
	selp.f32 	%f103, 0f3F800000, 0f00000000, %p32;
$L__BB15_42:
	st.global.f32 	[%rd25+-1024], %f103;
	ld.global.f32 	%f66, [%rd23+-512];
	setp.leu.f32 	%p33, %f66, 0f00000000;
	mov.f32 	%f104, 0f00000000;
	@%p33 bra 	$L__BB15_44;
	ld.global.f32 	%f67, [%rd24+-512];
	setp.gt.f32 	%p34, %f67, 0f00000000;
	selp.f32 	%f104, 0f3F800000, 0f00000000, %p34;
$L__BB15_44:
	st.global.f32 	[%rd25+-512], %f104;
	ld.global.f32 	%f69, [%rd23];
	setp.leu.f32 	%p35, %f69, 0f00000000;
	mov.f32 	%f105, 0f00000000;
	@%p35 bra 	$L__BB15_46;
	ld.global.f32 	%f70, [%rd24];
	setp.gt.f32 	%p36, %f70, 0f00000000;
	selp.f32 	%f105, 0f3F800000, 0f00000000, %p36;
$L__BB15_46:
	st.global.f32 	[%rd25], %f105;
	ld.global.f32 	%f72, [%rd23+512];
	setp.leu.f32 	%p37, %f72, 0f00000000;
	mov.f32 	%f106, 0f00000000;
	@%p37 bra 	$L__BB15_48;
	ld.global.f32 	%f73, [%rd24+512];
	setp.gt.f32 	%p38, %f73, 0f00000000;
	selp.f32 	%f106, 0f3F800000, 0f00000000, %p38;
$L__BB15_48:
	st.global.f32 	[%rd25+512], %f106;
	ld.global.f32 	%f75, [%rd23+1024];
	setp.leu.f32 	%p39, %f75, 0f00000000;
	mov.f32 	%f107, 0f00000000;
	@%p39 bra 	$L__BB15_50;
	ld.global.f32 	%f76, [%rd24+1024];
	setp.gt.f32 	%p40, %f76, 0f00000000;
	selp.f32 	%f107, 0f3F800000, 0f00000000, %p40;
$L__BB15_50:
	st.global.f32 	[%rd25+1024], %f107;
	ld.global.f32 	%f78, [%rd23+1536];
	setp.leu.f32 	%p41, %f78, 0f00000000;
	mov.f32 	%f108, 0f00000000;
	@%p41 bra 	$L__BB15_52;
	ld.global.f32 	%f79, [%rd24+1536];
	setp.gt.f32 	%p42, %f79, 0f00000000;
	selp.f32 	%f108, 0f3F800000, 0f00000000, %p42;
$L__BB15_52:
	st.global.f32 	[%rd25+1536], %f108;
	add.s32 	%r56, %r56, 8;
	add.s64 	%rd106, %rd106, 4096;
	add.s32 	%r55, %r55, 1024;
	setp.eq.s32 	%p43, %r56, 0;
	@%p43 bra 	$L__BB15_53;
	bra.uni 	$L__BB15_36;
$L__BB15_53:
	setp.eq.s32 	%p44, %r12, 0;
	@%p44 bra 	$L__BB15_75;
	and.b32  	%r27, %r42, 3;
	setp.lt.u32 	%p45, %r12, 4;
	@%p45 bra 	$L__BB15_64;
	shl.b32 	%r49, %r59, 7;
	add.s32 	%r28, %r49, %r4;
	mul.wide.s32 	%rd96, %r28, 4;
	add.s64 	%rd31, %rd13, %rd96;
	add.s64 	%rd32, %rd14, %rd96;
	ld.global.f32 	%f81, [%rd31];
	setp.leu.f32 	%p46, %f81, 0f00000000;
	mov.f32 	%f113, 0f00000000;
	@%p46 bra 	$L__BB15_57;
	ld.global.f32 	%f82, [%rd32];
	setp.gt.f32 	%p47, %f82, 0f00000000;
	selp.f32 	%f113, 0f3F800000, 0f00000000, %p47;
$L__BB15_57:
	add.s64 	%rd33, %rd15, %rd96;
	st.global.f32 	[%rd33], %f113;
	ld.global.f32 	%f84, [%rd31+512];
	setp.leu.f32 	%p48, %f84, 0f00000000;
	mov.f32 	%f114, 0f00000000;
	@%p48 bra 	$L__BB15_59;
	ld.global.f32 	%f85, [%rd32+512];
	setp.gt.f32 	%p49, %f85, 0f00000000;
	selp.f32 	%f114, 0f3F800000, 0f00000000, %p49;
$L__BB15_59:
	st.global.f32 	[%rd33+512], %f114;
	ld.global.f32 	%f87, [%rd31+1024];
	setp.leu.f32 	%p50, %f87, 0f00000000;
	mov.f32 	%f115, 0f00000000;
	@%p50 bra 	$L__BB15_61;
	ld.global.f32 	%f88, [%rd32+1024];
	setp.gt.f32 	%p51, %f88, 0f00000000;
	selp.f32 	%f115, 0f3F800000, 0f00000000, %p51;
$L__BB15_61:
	st.global.f32 	[%rd33+1024], %f115;
	ld.global.f32 	%f90, [%rd31+1536];
	setp.leu.f32 	%p52, %f90, 0f00000000;
	mov.f32 	%f116, 0f00000000;
	@%p52 bra 	$L__BB15_63;
	ld.global.f32 	%f91, [%rd32+1536];
	setp.gt.f32 	%p53, %f91, 0f00000000;
	selp.f32 	%f116, 0f3F800000, 0f00000000, %p53;
$L__BB15_63:
	st.global.f32 	[%rd33+1536], %f116;
	add.s32 	%r59, %r59, 4;
$L__BB15_64:
	setp.eq.s32 	%p54, %r27, 0;
	@%p54 bra 	$L__BB15_75;
	setp.eq.s32 	%p55, %r27, 1;
	@%p55 bra 	$L__BB15_71;
	shl.b32 	%r50, %r59, 7;
	add.s32 	%r31, %r50, %r4;
	mul.wide.s32 	%rd98, %r31, 4;
	add.s64 	%rd34, %rd13, %rd98;
	add.s64 	%rd35, %rd14, %rd98;
	ld.global.f32 	%f93, [%rd34];
	setp.leu.f32 	%p56, %f93, 0f00000000;
	mov.f32 	%f117, 0f00000000;
	@%p56 bra 	$L__BB15_68;
	ld.global.f32 	%f94, [%rd35];
	setp.gt.f32 	%p57, %f94, 0f00000000;
	selp.f32 	%f117, 0f3F800000, 0f00000000, %p57;
$L__BB15_68:
	add.s64 	%rd36, %rd15, %rd98;
	st.global.f32 	[%rd36], %f117;
	ld.global.f32 	%f96, [%rd34+512];
	setp.leu.f32 	%p58, %f96, 0f00000000;
	mov.f32 	%f118, 0f00000000;
	@%p58 bra 	$L__BB15_70;
	ld.global.f32 	%f97, [%rd35+512];
	setp.gt.f32 	%p59, %f97, 0f00000000;
	selp.f32 	%f118, 0f3F800000, 0f00000000, %p59;
$L__BB15_70:
	st.global.f32 	[%rd36+512], %f118;
	add.s32 	%r59, %r59, 2;
$L__BB15_71:
	and.b32  	%r51, %r42, 1;
	setp.eq.b32 	%p60, %r51, 1;
	not.pred 	%p61, %p60;
	@%p61 bra 	$L__BB15_75;
	shl.b32 	%r52, %r59, 7;
	add.s32 	%r34, %r52, %r4;
	mul.wide.s32 	%rd100, %r34, 4;
	add.s64 	%rd101, %rd13, %rd100;
	add.s64 	%rd37, %rd14, %rd100;
	ld.global.f32 	%f99, [%rd101];
	setp.leu.f32 	%p62, %f99, 0f00000000;
	mov.f32 	%f119, 0f00000000;
	@%p62 bra 	$L__BB15_74;
	ld.global.f32 	%f100, [%rd37];
	setp.gt.f32 	%p63, %f100, 0f00000000;
	selp.f32 	%f119, 0f3F800000, 0f00000000, %p63;
$L__BB15_74:
	add.s64 	%rd103, %rd15, %rd100;
	st.global.f32 	[%rd103], %f119;
$L__BB15_75:
	ret;

}
	// .globl	_ZN3cub18CUB_300001_SM_10006detail9transform16transform_kernelINS2_10policy_hubILb0EN4cuda3std3__45tupleIJN6thrust24THRUST_300001_SM_1000_NS6detail15normal_iteratorINSA_10device_ptrIfEEEESF_EEEE10policy1000EiNS7_7dividesIfEESF_JPfSL_EEEvT0_iT1_T2_DpNS2_10kernel_argIT3_EE
.visible .entry _ZN3cub18CUB_300001_SM_10006detail9transform16transform_kernelINS2_10policy_hubILb0EN4cuda3std3__45tupleIJN6thrust24THRUST_300001_SM_1000_NS6detail15normal_iteratorINSA_10device_ptrIfEEEESF_EEEE10policy1000EiNS7_7dividesIfEESF_JPfSL_EEEvT0_iT1_T2_DpNS2_10kernel_argIT3_EE(
	.param .u32 _ZN3cub18CUB_300001_SM_10006detail9transform16transform_kernelINS2_10policy_hubILb0EN4cuda3std3__45tupleIJN6thrust24THRUST_300001_SM_1000_NS6detail15normal_iteratorINSA_10device_ptrIfEEEESF_EEEE10policy1000EiNS7_7dividesIfEESF_JPfSL_EEEvT0_iT1_T2_DpNS2_10kernel_argIT3_EE_param_0,
	.param .u32 _ZN3cub18CUB_300001_SM_10006detail9transform16transform_kernelINS2_10policy_hubILb0EN4cuda3std3__45tupleIJN6thrust24THRUST_300001_SM_1000_NS6detail15normal_iteratorINSA_10device_ptrIfEEEESF_EEEE10policy1000EiNS7_7dividesIfEESF_JPfSL_EEEvT0_iT1_T2_DpNS2_10kernel_argIT3_EE_param_1,
	.param .align 1 .b8 _ZN3cub18CUB_300001_SM_10006detail9transform16transform_kernelINS2_10policy_hubILb0EN4cuda3std3__45tupleIJN6thrust24THRUST_300001_SM_1000_NS6detail15normal_iteratorINSA_10device_ptrIfEEEESF_EEEE10policy1000EiNS7_7dividesIfEESF_JPfSL_EEEvT0_iT1_T2_DpNS2_10kernel_argIT3_EE_param_2[1],
	.param .align 8 .b8 _ZN3cub18CUB_300001_SM_10006detail9transform16transform_kernelINS2_10policy_hubILb0EN4cuda3std3__45tupleIJN6thrust24THRUST_300001_SM_1000_NS6detail15normal_iteratorINSA_10device_ptrIfEEEESF_EEEE10policy1000EiNS7_7dividesIfEESF_JPfSL_EEEvT0_iT1_T2_DpNS2_10kernel_argIT3_EE_param_3[8],
	.param .align 8 .b8 _ZN3cub18CUB_300001_SM_10006detail9transform16transform_kernelINS2_10policy_hubILb0EN4cuda3std3__45tupleIJN6thrust24THRUST_300001_SM_1000_NS6detail15normal_iteratorINSA_10device_ptrIfEEEESF_EEEE10policy1000EiNS7_7dividesIfEESF_JPfSL_EEEvT0_iT1_T2_DpNS2_10kernel_argIT3_EE_param_4[16],
	.param .align 8 .b8 _ZN3cub18CUB_300001_SM_10006detail9transform16transform_kernelINS2_10policy_hubILb0EN4cuda3std3__45tupleIJN6thrust24THRUST_300001_SM_1000_NS6detail15normal_iteratorINSA_10device_ptrIfEEEESF_EEEE10policy1000EiNS7_7dividesIfEESF_JPfSL_EEEvT0_iT1_T2_DpNS2_10kernel_argIT3_EE_param_5[16]
)
.maxntid 128
{
	.reg .pred 	%p<28>;
	.reg .b32 	%r<188>;
	.reg .b32 	%f<7>;
	.reg .b64 	%rd<143>;
	// demoted variable
	.shared .align 8 .u64 _ZZN3cub18CUB_300001_SM_10006detail9transform23transform_kernel_ublkcpINS2_19async_copy_policy_tILi128EEEiN4cuda3std3__47dividesIfEEN6thrust24THRUST_300001_SM_1000_NS6detail15normal_iteratorINSC_10device_ptrIfEEEEJffEEEvT0_iT1_T2_DpNS2_16aligned_base_ptrIT3_EEE3bar;
	ld.param.u64 	%rd66, [_ZN3cub18CUB_300001_SM_10006detail9transform16transform_kernelINS2_10policy_hubILb0EN4cuda3std3__45tupleIJN6thrust24THRUST_300001_SM_1000_NS6detail15normal_iteratorINSA_10device_ptrIfEEEESF_EEEE10policy1000EiNS7_7dividesIfEESF_JPfSL_EEEvT0_iT1_T2_DpNS2_10kernel_argIT3_EE_param_5];
	ld.param.u64 	%rd64, [_ZN3cub18CUB_300001_SM_10006detail9transform16transform_kernelINS2_10policy_hubILb0EN4cuda3std3__45tupleIJN6thrust24THRUST_300001_SM_1000_NS6detail15normal_iteratorINSA_10device_ptrIfEEEESF_EEEE10policy1000EiNS7_7dividesIfEESF_JPfSL_EEEvT0_iT1_T2_DpNS2_10kernel_argIT3_EE_param_4];
	ld.param.u32 	%r71, [_ZN3cub18CUB_300001_SM_10006detail9transform16transform_kernelINS2_10policy_hubILb0EN4cuda3std3__45tupleIJN6thrust24THRUST_300001_SM_1000_NS6detail15normal_iteratorINSA_10device_ptrIfEEEESF_EEEE10policy1000EiNS7_7dividesIfEESF_JPfSL_EEEvT0_iT1_T2_DpNS2_10kernel_argIT3_EE_param_0];
	ld.param.u64 	%rd67, [_ZN3cub18CUB_300001_SM_10006detail9transform16transform_kernelINS2_10policy_hubILb0EN4cuda3std3__45tupleIJN6thrust24THRUST_300001_SM_1000_NS6detail15normal_iteratorINSA_10device_ptrIfEEEESF_EEEE10policy1000EiNS7_7dividesIfEESF_JPfSL_EEEvT0_iT1_T2_DpNS2_10kernel_argIT3_EE_param_5+8];
	ld.param.u64 	%rd65, [_ZN3cub18CUB_300001_SM_10006detail9transform16transform_kernelINS2_10policy_hubILb0EN4cuda3std3__45tupleIJN6thrust24THRUST_300001_SM_1000_NS6detail15normal_iteratorINSA_10device_ptrIfEEEESF_EEEE10policy1000EiNS7_7dividesIfEESF_JPfSL_EEEvT0_iT1_T2_DpNS2_10kernel_argIT3_EE_param_4+8];
	ld.param.u64 	%rd68, [_ZN3cub18CUB_300001_SM_10006detail9transform16transform_kernelINS2_10policy_hubILb0EN4cuda3std3__45tupleIJN6thrust24THRUST_300001_SM_1000_NS6detail15normal_iteratorINSA_10device_ptrIfEEEESF_EEEE10policy1000EiNS7_7dividesIfEESF_JPfSL_EEEvT0_iT1_T2_DpNS2_10kernel_argIT3_EE_param_3];
	ld.param.u32 	%r70, [_ZN3cub18CUB_300001_SM_10006detail9transform16transform_kernelINS2_10policy_hubILb0EN4cuda3std3__45tupleIJN6thrust24THRUST_300001_SM_1000_NS6detail15normal_iteratorINSA_10device_ptrIfEEEESF_EEEE10policy1000EiNS7_7dividesIfEESF_JPfSL_EEEvT0_iT1_T2_DpNS2_10kernel_argIT3_EE_param_1];
	cvta.to.global.u64 	%rd1, %rd68;
	cvt.u32.u64 	%r1, %rd65;
	cvt.u32.u64 	%r2, %rd67;
	shl.b32 	%r3, %r70, 7;
	mov.u32 	%r72, %ctaid.x;
	mul.lo.s32 	%r4, %r3, %r72;
	sub.s32 	%r5, %r71, %r4;
	min.s32 	%r6, %r3, %r5;
	setp.eq.s32 	%p1, %r72, 0;
	add.s32 	%r74, %r72, 2;
	mov.u32 	%r75, %nctaid.x;
	setp.ge.u32 	%p2, %r74, %r75;
	shl.b32 	%r7, %r70, 9;
	or.pred  	%p3, %p1, %p2;
	@%p3 bra 	$L__BB16_5;
	mov.b32 	%r139, -1;
	// begin inline asm
	{
	 .reg .pred P_OUT; 
	elect.sync _|P_OUT, %r139;
	selp.b32 %r138, 1, 0, P_OUT; 
}
	// end inline asm
	mov.u32 	%r140, %tid.x;
	setp.gt.u32 	%p18, %r140, 31;
	setp.eq.s32 	%p19, %r138, 0;
	or.pred  	%p20, %p18, %p19;
	@%p20 bra 	$L__BB16_3;
	mov.u32 	%r141, _ZZN3cub18CUB_300001_SM_10006detail9transform23transform_kernel_ublkcpINS2_19async_copy_policy_tILi128EEEiN4cuda3std3__47dividesIfEEN6thrust24THRUST_300001_SM_1000_NS6detail15normal_iteratorINSC_10device_ptrIfEEEEJffEEEvT0_iT1_T2_DpNS2_16aligned_base_ptrIT3_EEE3bar;
	mov.b32 	%r142, 1;
	// begin inline asm
	mbarrier.init.shared.b64 [%r141], %r142;
	// end inline asm
	// begin inline asm
	fence.proxy.async.shared::cta; // 6.
	// end inline asm
	mul.wide.s32 	%rd120, %r4, 4;
	add.s32 	%r151, %r7, 15;
	add.s32 	%r152, %r151, %r1;
	and.b32  	%r144, %r152, -16;
	cvta.to.global.u64 	%rd121, %rd64;
	add.s64 	%rd117, %rd121, %rd120;
	mov.u32 	%r143, _ZN3cub18CUB_300001_SM_10006detail9transform4smemE;
	// begin inline asm
	cp.async.bulk.shared::cluster.global.mbarrier::complete_tx::bytes [%r143], [%rd117], %r144, [%r141];
	// end inline asm
	add.s32 	%r153, %r151, %r2;
	and.b32  	%r147, %r153, -16;
	add.s32 	%r154, %r143, %r7;
	add.s32 	%r146, %r154, 128;
	cvta.to.global.u64 	%rd122, %rd66;
	add.s64 	%rd118, %rd122, %rd120;
	// begin inline asm
	cp.async.bulk.shared::cluster.global.mbarrier::complete_tx::bytes [%r146], [%rd118], %r147, [%r141];
	// end inline asm
	add.s32 	%r150, %r147, %r144;
	// begin inline asm
	mbarrier.arrive.expect_tx.release.cta.shared::cta.b64 %rd119, [%r141], %r150; // 8. 
	// end inline asm
$L__BB16_3:
	bar.sync 	0;
	mov.u32 	%r156, _ZZN3cub18CUB_300001_SM_10006detail9transform23transform_kernel_ublkcpINS2_19async_copy_policy_tILi128EEEiN4cuda3std3__47dividesIfEEN6thrust24THRUST_300001_SM_1000_NS6detail15normal_iteratorINSC_10device_ptrIfEEEEJffEEEvT0_iT1_T2_DpNS2_16aligned_base_ptrIT3_EEE3bar;
$L__BB16_4:
	mov.b32 	%r157, 0;
	// begin inline asm
	{
	 .reg .pred P_OUT; 
	mbarrier.try_wait.parity.shared::cta.b64  P_OUT, [%r156], %r157;                                // 7a. 
	selp.b32 %r155, 1, 0, P_OUT; 
}
	// end inline asm
	setp.eq.s32 	%p21, %r155, 0;
	@%p21 bra 	$L__BB16_4;
	bra.uni 	$L__BB16_26;
$L__BB16_5:
	cvt.s64.s32 	%rd4, %r1;
	cvt.s64.s32 	%rd5, %r4;
	shl.b32 	%r77, %r6, 2;
	cvt.s64.s32 	%rd69, %r77;
	shr.u64 	%rd6, %rd69, 2;
	mov.u32 	%r8, %ntid.x;
	mov.u32 	%r9, %ntid.y;
	mul.lo.s32 	%r78, %r8, %r9;
	mov.u32 	%r10, %ntid.z;
	mul.lo.s32 	%r11, %r78, %r10;
	mov.u32 	%r79, %tid.x;
	mov.u32 	%r80, %tid.y;
	mov.u32 	%r81, %tid.z;
	mad.lo.s32 	%r82, %r81, %r9, %r80;
	mad.lo.s32 	%r83, %r82, %r8, %r79;
	cvt.u64.u32 	%rd140, %r83;
	setp.le.u64 	%p4, %rd6, %rd140;
	@%p4 bra 	$L__BB16_15;
	cvt.u32.u64 	%r84, %rd140;
	cvt.u64.u32 	%rd8, %r11;
	add.s32 	%r85, %r84, %r11;
	cvt.u64.u32 	%rd70, %r85;
	max.u64 	%rd71, %rd6, %rd70;
	setp.gt.u64 	%p5, %rd6, %rd70;
	selp.u64 	%rd9, 1, 0, %p5;
	add.s64 	%rd72, %rd9, %rd70;
	sub.s64 	%rd10, %rd71, %rd72;
	and.b64  	%rd73, %rd10, -4294967296;
	setp.ne.s64 	%p6, %rd73, 0;
	@%p6 bra 	$L__BB16_8;
	cvt.u32.u64 	%r86, %rd8;
	cvt.u32.u64 	%r87, %rd10;
	div.u32 	%r88, %r87, %r86;
	cvt.u64.u32 	%rd129, %r88;
	bra.uni 	$L__BB16_9;
$L__BB16_8:
	div.u64 	%rd129, %rd10, %rd8;
$L__BB16_9:
	add.s64 	%rd14, %rd129, %rd9;
	and.b64  	%rd74, %rd14, 3;
	setp.eq.s64 	%p7, %rd74, 3;
	mov.u64 	%rd133, %rd140;
	@%p7 bra 	$L__BB16_12;
	shl.b64 	%rd75, %rd140, 2;
	shl.b64 	%rd76, %rd5, 2;
	add.s64 	%rd77, %rd75, %rd76;
	add.s64 	%rd78, %rd77, %rd4;
	add.s64 	%rd131, %rd64, %rd78;
	mov.u32 	%r90, _ZN3cub18CUB_300001_SM_10006detail9transform4smemE;
	add.s32 	%r91, %r1, %r90;
	shl.b32 	%r92, %r84, 2;
	add.s32 	%r170, %r91, %r92;
	mul.lo.s32 	%r93, %r10, %r9;
	mul.lo.s32 	%r94, %r93, %r8;
	shl.b32 	%r13, %r94, 2;
	add.s64 	%rd79, %rd14, 1;
	and.b64  	%rd80, %rd79, 3;
	neg.s64 	%rd130, %rd80;
	mov.u64 	%rd133, %rd140;
$L__BB16_11:
	.pragma "nounroll";
	// begin inline asm
	cp.async.ca.shared.global [%r170], [%rd131], 4, 4;
	// end inline asm
	add.s64 	%rd133, %rd133, %rd8;
	shl.b64 	%rd82, %rd8, 2;
	add.s64 	%rd131, %rd131, %rd82;
	add.s32 	%r170, %r170, %r13;
	add.s64 	%rd130, %rd130, 1;
	setp.ne.s64 	%p8, %rd130, 0;
	@%p8 bra 	$L__BB16_11;
$L__BB16_12:
	setp.lt.u64 	%p9, %rd14, 3;
	@%p9 bra 	$L__BB16_15;
	shl.b64 	%rd24, %rd8, 2;
	shl.b64 	%rd83, %rd133, 2;
	shl.b64 	%rd84, %rd5, 2;
	add.s64 	%rd25, %rd83, %rd84;
	shl.b64 	%rd85, %rd8, 3;
	add.s64 	%rd26, %rd25, %rd85;
	add.s64 	%rd86, %rd133, %rd5;
	shl.b64 	%rd87, %rd86, 2;
	mad.lo.s64 	%rd27, %rd8, 12, %rd87;
	cvt.u32.u64 	%r96, %rd65;
	mov.u32 	%r97, _ZN3cub18CUB_300001_SM_10006detail9transform4smemE;
	add.s32 	%r98, %r96, %r97;
	mul.lo.s32 	%r99, %r10, %r9;
	mul.lo.s32 	%r100, %r99, %r8;
	shl.b32 	%r101, %r100, 2;
	cvt.u32.u64 	%r102, %rd133;
	shl.b32 	%r103, %r102, 2;
	add.s32 	%r171, %r98, %r103;
	add.s32 	%r174, %r171, %r101;
	shl.b32 	%r104, %r100, 3;
	add.s32 	%r173, %r171, %r104;
	mad.lo.s32 	%r172, %r100, 12, %r171;
	cvt.s64.s32 	%rd88, %rd65;
	add.s64 	%rd134, %rd64, %rd88;
$L__BB16_14:
	add.s64 	%rd89, %rd134, %rd25;
	// begin inline asm
	cp.async.ca.shared.global [%r171], [%rd89], 4, 4;
	// end inline asm
	add.s64 	%rd93, %rd25, %rd24;
	add.s64 	%rd90, %rd134, %rd93;
	// begin inline asm
	cp.async.ca.shared.global [%r174], [%rd90], 4, 4;
	// end inline asm
	add.s64 	%rd91, %rd134, %rd26;
	// begin inline asm
	cp.async.ca.shared.global [%r173], [%rd91], 4, 4;
	// end inline asm
	add.s64 	%rd92, %rd134, %rd27;
	// begin inline asm
	cp.async.ca.shared.global [%r172], [%rd92], 4, 4;
	// end inline asm
	add.s64 	%rd133, %rd133, %rd24;
	mul.wide.u32 	%rd94, %r11, 16;
	add.s64 	%rd134, %rd134, %rd94;
	mul.lo.s32 	%r109, %r10, %r9;
	mul.lo.s32 	%r110, %r109, %r8;
	shl.b32 	%r111, %r110, 4;
	add.s32 	%r174, %r174, %r111;
	add.s32 	%r173, %r173, %r111;
	add.s32 	%r172, %r172, %r111;
	add.s32 	%r171, %r171, %r111;
	setp.lt.u64 	%p10, %rd133, %rd6;
	@%p10 bra 	$L__BB16_14;
$L__BB16_15:
	setp.le.u64 	%p11, %rd6, %rd140;
	// begin inline asm
	cp.async.commit_group;
	// end inline asm
	cvt.s64.s32 	%rd33, %r2;
	@%p11 bra 	$L__BB16_25;
	cvt.u32.u64 	%r112, %rd140;
	cvt.u64.u32 	%rd34, %r11;
	add.s32 	%r113, %r112, %r11;
	cvt.u64.u32 	%rd95, %r113;
	max.u64 	%rd96, %rd6, %rd95;
	setp.gt.u64 	%p12, %rd6, %rd95;
	selp.u64 	%rd35, 1, 0, %p12;
	add.s64 	%rd97, %rd35, %rd95;
	sub.s64 	%rd36, %rd96, %rd97;
	and.b64  	%rd98, %rd36, -4294967296;
	setp.ne.s64 	%p13, %rd98, 0;
	@%p13 bra 	$L__BB16_18;
	cvt.u32.u64 	%r114, %rd34;
	cvt.u32.u64 	%r115, %rd36;
	div.u32 	%r116, %r115, %r114;
	cvt.u64.u32 	%rd136, %r116;
	bra.uni 	$L__BB16_19;
$L__BB16_18:
	div.u64 	%rd136, %rd36, %rd34;
$L__BB16_19:
	add.s64 	%rd40, %rd136, %rd35;
	and.b64  	%rd99, %rd40, 3;
	setp.eq.s64 	%p14, %rd99, 3;
	@%p14 bra 	$L__BB16_22;
	shl.b64 	%rd100, %rd140, 2;
	shl.b64 	%rd101, %rd5, 2;
	add.s64 	%rd102, %rd100, %rd101;
	add.s64 	%rd103, %rd102, %rd33;
	add.s64 	%rd138, %rd66, %rd103;
	shl.b64 	%rd42, %rd34, 2;
	mov.u32 	%r118, _ZN3cub18CUB_300001_SM_10006detail9transform4smemE;
	add.s32 	%r119, %r2, %r118;
	add.s32 	%r120, %r119, %r7;
	shl.b32 	%r121, %r112, 2;
	add.s32 	%r175, %r120, %r121;
	mul.lo.s32 	%r122, %r10, %r9;
	mul.lo.s32 	%r123, %r122, %r8;
	shl.b32 	%r29, %r123, 2;
	add.s64 	%rd104, %rd40, 1;
	and.b64  	%rd105, %rd104, 3;
	neg.s64 	%rd137, %rd105;
$L__BB16_21:
	.pragma "nounroll";
	add.s32 	%r124, %r175, 128;
	// begin inline asm
	cp.async.ca.shared.global [%r124], [%rd138], 4, 4;
	// end inline asm
	add.s64 	%rd140, %rd140, %rd34;
	add.s64 	%rd138, %rd138, %rd42;
	add.s32 	%r175, %r175, %r29;
	add.s64 	%rd137, %rd137, 1;
	setp.ne.s64 	%p15, %rd137, 0;
	@%p15 bra 	$L__BB16_21;
$L__BB16_22:
	setp.lt.u64 	%p16, %rd40, 3;
	@%p16 bra 	$L__BB16_25;
	shl.b64 	%rd51, %rd34, 2;
	shl.b64 	%rd107, %rd140, 2;
	shl.b64 	%rd108, %rd5, 2;
	add.s64 	%rd52, %rd107, %rd108;
	add.s64 	%rd53, %rd52, %rd51;
	shl.b64 	%rd54, %rd34, 4;
	shl.b64 	%rd109, %rd34, 3;
	add.s64 	%rd55, %rd52, %rd109;
	add.s64 	%rd110, %rd140, %rd5;
	shl.b64 	%rd111, %rd110, 2;
	mad.lo.s64 	%rd56, %rd34, 12, %rd111;
	mov.u32 	%r125, _ZN3cub18CUB_300001_SM_10006detail9transform4smemE;
	add.s32 	%r126, %r2, %r125;
	mul.lo.s32 	%r127, %r10, %r9;
	mul.lo.s32 	%r128, %r127, %r8;
	shl.b32 	%r129, %r128, 2;
	cvt.u32.u64 	%r130, %rd140;
	shl.b32 	%r131, %r130, 2;
	add.s32 	%r132, %r126, %r7;
	add.s32 	%r176, %r132, %r131;
	add.s32 	%r179, %r176, %r129;
	shl.b32 	%r33, %r128, 4;
	shl.b32 	%r133, %r128, 3;
	add.s32 	%r178, %r176, %r133;
	mad.lo.s32 	%r177, %r128, 12, %r176;
	add.s64 	%rd141, %rd66, %rd33;
$L__BB16_24:
	add.s64 	%rd113, %rd141, %rd52;
	add.s32 	%r134, %r176, 128;
	// begin inline asm
	cp.async.ca.shared.global [%r134], [%rd113], 4, 4;
	// end inline asm
	add.s64 	%rd114, %rd141, %rd53;
	add.s32 	%r135, %r179, 128;
	// begin inline asm
	cp.async.ca.shared.global [%r135], [%rd114], 4, 4;
	// end inline asm
	add.s64 	%rd115, %rd141, %rd55;
	add.s32 	%r136, %r178, 128;
	// begin inline asm
	cp.async.ca.shared.global [%r136], [%rd115], 4, 4;
	// end inline asm
	add.s64 	%rd116, %rd141, %rd56;
	add.s32 	%r137, %r177, 128;
	// begin inline asm
	cp.async.ca.shared.global [%r137], [%rd116], 4, 4;
	// end inline asm
	add.s64 	%rd140, %rd140, %rd51;
	add.s64 	%rd141, %rd141, %rd54;
	add.s32 	%r179, %r179, %r33;
	add.s32 	%r178, %r178, %r33;
	add.s32 	%r177, %r177, %r33;
	add.s32 	%r176, %r176, %r33;
	setp.lt.u64 	%p17, %rd140, %rd6;
	@%p17 bra 	$L__BB16_24;
$L__BB16_25:
	// begin inline asm
	cp.async.commit_group;
	// end inline asm
	// begin inline asm
	cp.async.wait_group 0;
	// end inline asm
	barrier.sync 	0;
$L__BB16_26:
	cvt.u32.u64 	%r45, %rd65;
	setp.gt.s32 	%p22, %r3, %r5;
	@%p22 bra 	$L__BB16_30;
	setp.lt.s32 	%p23, %r70, 1;
	@%p23 bra 	$L__BB16_35;
	mov.u32 	%r180, %tid.x;
	neg.s32 	%r183, %r70;
	add.s32 	%r158, %r2, %r7;
	shl.b32 	%r159, %r180, 2;
	add.s32 	%r160, %r158, %r159;
	mov.u32 	%r161, _ZN3cub18CUB_300001_SM_10006detail9transform4smemE;
	add.s32 	%r162, %r160, %r161;
	add.s32 	%r182, %r162, 128;
	add.s32 	%r163, %r45, %r159;
	add.s32 	%r181, %r161, %r163;
	mul.wide.s32 	%rd123, %r4, 4;
	add.s64 	%rd62, %rd1, %rd123;
$L__BB16_29:
	.pragma "nounroll";
	mul.wide.s32 	%rd124, %r180, 4;
	add.s64 	%rd125, %rd62, %rd124;
	ld.shared.f32 	%f1, [%r181];
	ld.shared.f32 	%f2, [%r182];
	div.rn.f32 	%f3, %f1, %f2;
	st.global.f32 	[%rd125], %f3;
	add.s32 	%r183, %r183, 1;
	setp.eq.s32 	%p24, %r183, 0;
	add.s32 	%r182, %r182, 512;
	add.s32 	%r181, %r181, 512;
	add.s32 	%r180, %r180, 128;
	@%p24 bra 	$L__BB16_35;
	bra.uni 	$L__BB16_29;
$L__BB16_30:
	setp.lt.s32 	%p25, %r70, 1;
	@%p25 bra 	$L__BB16_35;
	mov.u32 	%r184, %tid.x;
	neg.s32 	%r187, %r70;
	add.s32 	%r164, %r2, %r7;
	shl.b32 	%r165, %r184, 2;
	add.s32 	%r166, %r164, %r165;
	mov.u32 	%r167, _ZN3cub18CUB_300001_SM_10006detail9transform4smemE;
	add.s32 	%r168, %r166, %r167;
	add.s32 	%r186, %r168, 128;
	add.s32 	%r169, %r45, %r165;
	add.s32 	%r185, %r167, %r169;
	mul.wide.s32 	%rd126, %r4, 4;
	add.s64 	%rd63, %rd1, %rd126;
$L__BB16_32:
	.pragma "nounroll";
	setp.ge.s32 	%p26, %r184, %r6;
	@%p26 bra 	$L__BB16_34;
	ld.shared.f32 	%f4, [%r185];
	ld.shared.f32 	%f5, [%r186];
	div.rn.f32 	%f6, %f4, %f5;
	mul.wide.s32 	%rd127, %r184, 4;
	add.s64 	%rd128, %rd63, %rd127;
	st.global.f32 	[%rd128], %f6;
$L__BB16_34:
	add.s32 	%r187, %r187, 1;
	setp.ne.s32 	%p27, %r187, 0;
	add.s32 	%r186, %r186, 512;
	add.s32 	%r185, %r185, 512;
	add.s32 	%r184, %r184, 128;
	@%p27 bra 	$L__BB16_32;
$L__BB16_35:
	ret;

}
	// .globl	_ZN3cub18CUB_300001_SM_10006detail9transform16transform_kernelINS2_10policy_hubILb0EN4cuda3std3__45tupleIJN6thrust24THRUST_300001_SM_1000_NS6detail15normal_iteratorINSA_10device_ptrIfEEEESF_EEEE10policy1000ElNS7_7dividesIfEESF_JPfSL_EEEvT0_iT1_T2_DpNS2_10kernel_argIT3_EE
.visible .entry _ZN3cub18CUB_300001_SM_10006detail9transform16transform_kernelINS2_10policy_hubILb0EN4cuda3std3__45tupleIJN6thrust24THRUST_300001_SM_1000_NS6detail15normal_iteratorINSA_10device_ptrIfEEEESF_EEEE10policy1000ElNS7_7dividesIfEESF_JPfSL_EEEvT0_iT1_T2_DpNS2_10kernel_argIT3_EE(
	.param .u64 _ZN3cub18CUB_300001_SM_10006detail9transform16transform_kernelINS2_10policy_hubILb0EN4cuda3std3__45tupleIJN6thrust24THRUST_300001_SM_1000_NS6detail15normal_iteratorINSA_10device_ptrIfEEEESF_EEEE10policy1000ElNS7_7dividesIfEESF_JPfSL_EEEvT0_iT1_T2_DpNS2_10kernel_argIT3_EE_param_0,
	.param .u32 _ZN3cub18CUB_300001_SM_10006detail9transform16transform_kernelINS2_10policy_hubILb0EN4cuda3std3__45tupleIJN6thrust24THRUST_300001_SM_1000_NS6detail15normal_iteratorINSA_10device_ptrIfEEEESF_EEEE10policy1000ElNS7_7dividesIfEESF_JPfSL_EEEvT0_iT1_T2_DpNS2_10kernel_argIT3_EE_param_1,
	.param .align 1 .b8 _ZN3cub18CUB_300001_SM_10006detail9transform16transform_kernelINS2_10policy_hubILb0EN4cuda3std3__45tupleIJN6thrust24THRUST_300001_SM_1000_NS6detail15normal_iteratorINSA_10device_ptrIfEEEESF_EEEE10policy1000ElNS7_7dividesIfEESF_JPfSL_EEEvT0_iT1_T2_DpNS2_10kernel_argIT3_EE_param_2[1],
	.param .align 8 .b8 _ZN3cub18CUB_300001_SM_10006detail9transform16transform_kernelINS2_10policy_hubILb0EN4cuda3std3__45tupleIJN6thrust24THRUST_300001_SM_1000_NS6detail15normal_iteratorINSA_10device_ptrIfEEEESF_EEEE10policy1000ElNS7_7dividesIfEESF_JPfSL_EEEvT0_iT1_T2_DpNS2_10kernel_argIT3_EE_param_3[8],
	.param .align 8 .b8 _ZN3cub18CUB_300001_SM_10006detail9transform16transform_kernelINS2_10policy_hubILb0EN4cuda3std3__45tupleIJN6thrust24THRUST_300001_SM_1000_NS6detail15normal_iteratorINSA_10device_ptrIfEEEESF_EEEE10policy1000ElNS7_7dividesIfEESF_JPfSL_EEEvT0_iT1_T2_DpNS2_10kernel_argIT3_EE_param_4[16],
	.param .align 8 .b8 _ZN3cub18CUB_300001_SM_10006detail9transform16transform_kernelINS2_10policy_hubILb0EN4cuda3std3__45tupleIJN6thrust24THRUST_300001_SM_1000_NS6detail15normal_iteratorINSA_10device_ptrIfEEEESF_EEEE10policy1000ElNS7_7dividesIfEESF_JPfSL_EEEvT0_iT1_T2_DpNS2_10kernel_argIT3_EE_param_5[16]
)
.maxntid 128
{
	.reg .pred 	%p<28>;
	.reg .b32 	%r<181>;
	.reg .b32 	%f<7>;
	.reg .b64 	%rd<147>;
	// demoted variable
	.shared .align 8 .u64 _ZZN3cub18CUB_300001_SM_10006detail9transform23transform_kernel_ublkcpINS2_19async_copy_policy_tILi128EEElN4cuda3std3__47dividesIfEEN6thrust24THRUST_300001_SM_1000_NS6detail15normal_iteratorINSC_10device_ptrIfEEEEJffEEEvT0_iT1_T2_DpNS2_16aligned_base_ptrIT3_EEE3bar;
	ld.param.u64 	%rd68, [_ZN3cub18CUB_300001_SM_10006detail9transform16transform_kernelINS2_10policy_hubILb0EN4cuda3std3__45tupleIJN6thrust24THRUST_300001_SM_1000_NS6detail15normal_iteratorINSA_10device_ptrIfEEEESF_EEEE10policy1000ElNS7_7dividesIfEESF_JPfSL_EEEvT0_iT1_T2_DpNS2_10kernel_argIT3_EE_param_5];
	ld.param.u64 	%rd66, [_ZN3cub18CUB_300001_SM_10006detail9transform16transform_kernelINS2_10policy_hubILb0EN4cuda3std3__45tupleIJN6thrust24THRUST_300001_SM_1000_NS6detail15normal_iteratorINSA_10device_ptrIfEEEESF_EEEE10policy1000ElNS7_7dividesIfEESF_JPfSL_EEEvT0_iT1_T2_DpNS2_10kernel_argIT3_EE_param_4];
	ld.param.u64 	%rd70, [_ZN3cub18CUB_300001_SM_10006detail9transform16transform_kernelINS2_10policy_hubILb0EN4cuda3std3__45tupleIJN6thrust24THRUST_300001_SM_1000_NS6detail15normal_iteratorINSA_10device_ptrIfEEEESF_EEEE10policy1000ElNS7_7dividesIfEESF_JPfSL_EEEvT0_iT1_T2_DpNS2_10kernel_argIT3_EE_param_0];
	ld.param.u64 	%rd69, [_ZN3cub18CUB_300001_SM_10006detail9transform16transform_kernelINS2_10policy_hubILb0EN4cuda3std3__45tupleIJN6thrust24THRUST_300001_SM_1000_NS6detail15normal_iteratorINSA_10device_ptrIfEEEESF_EEEE10policy1000ElNS7_7dividesIfEESF_JPfSL_EEEvT0_iT1_T2_DpNS2_10kernel_argIT3_EE_param_5+8];
	ld.param.u64 	%rd67, [_ZN3cub18CUB_300001_SM_10006detail9transform16transform_kernelINS2_10policy_hubILb0EN4cuda3std3__45tupleIJN6thrust24THRUST_300001_SM_1000_NS6detail15normal_iteratorINSA_10device_ptrIfEEEESF_EEEE10policy1000ElNS7_7dividesIfEESF_JPfSL_EEEvT0_iT1_T2_DpNS2_10kernel_argIT3_EE_param_4+8];
	ld.param.u64 	%rd71, [_ZN3cub18CUB_300001_SM_10006detail9transform16transform_kernelINS2_10policy_hubILb0EN4cuda3std3__45tupleIJN6thrust24THRUST_300001_SM_1000_NS6detail15normal_iteratorINSA_10device_ptrIfEEEESF_EEEE10policy1000ElNS7_7dividesIfEESF_JPfSL_EEEvT0_iT1_T2_DpNS2_10kernel_argIT3_EE_param_3];
	ld.param.u32 	%r68, [_ZN3cub18CUB_300001_SM_10006detail9transform16transform_kernelINS2_10policy_hubILb0EN4cuda3std3__45tupleIJN6thrust24THRUST_300001_SM_1000_NS6detail15normal_iteratorINSA_10device_ptrIfEEEESF_EEEE10policy1000ElNS7_7dividesIfEESF_JPfSL_EEEvT0_iT1_T2_DpNS2_10kernel_argIT3_EE_param_1];
	cvta.to.global.u64 	%rd1, %rd71;
	cvt.u32.u64 	%r1, %rd67;
	cvt.u32.u64 	%r2, %rd69;
	shl.b32 	%r3, %r68, 7;
	mov.u32 	%r69, %ctaid.x;
	cvt.u64.u32 	%rd72, %r69;
	cvt.s64.s32 	%rd73, %r3;
	mul.lo.s64 	%rd4, %rd73, %rd72;
	sub.s64 	%rd74, %rd70, %rd4;
	min.s64 	%rd75, %rd74, %rd73;
	cvt.u32.u64 	%r4, %rd75;
	setp.eq.s32 	%p1, %r69, 0;
	add.s32 	%r71, %r69, 2;
	mov.u32 	%r72, %nctaid.x;
	setp.ge.u32 	%p2, %r71, %r72;
	shl.b32 	%r5, %r68, 9;
	or.pred  	%p3, %p1, %p2;
	@%p3 bra 	$L__BB17_5;
	mov.b32 	%r132, -1;
	// begin inline asm
	{
	 .reg .pred P_OUT; 
	elect.sync _|P_OUT, %r132;
	selp.b32 %r131, 1, 0, P_OUT; 
}
	// end inline asm
	mov.u32 	%r133, %tid.x;
	setp.gt.u32 	%p18, %r133, 31;
	setp.eq.s32 	%p19, %r131, 0;
	or.pred  	%p20, %p18, %p19;
	@%p20 bra 	$L__BB17_3;
	mov.u32 	%r134, _ZZN3cub18CUB_300001_SM_10006detail9transform23transform_kernel_ublkcpINS2_19async_copy_policy_tILi128EEElN4cuda3std3__47dividesIfEEN6thrust24THRUST_300001_SM_1000_NS6detail15normal_iteratorINSC_10device_ptrIfEEEEJffEEEvT0_iT1_T2_DpNS2_16aligned_base_ptrIT3_EEE3bar;
	mov.b32 	%r135, 1;
	// begin inline asm
	mbarrier.init.shared.b64 [%r134], %r135;
	// end inline asm
	// begin inline asm
	fence.proxy.async.shared::cta; // 6.
	// end inline asm
	shl.b64 	%rd124, %rd4, 2;
	add.s32 	%r144, %r5, 15;
	add.s32 	%r145, %r144, %r1;
	and.b32  	%r137, %r145, -16;
	cvta.to.global.u64 	%rd125, %rd66;
	add.s64 	%rd121, %rd125, %rd124;
	mov.u32 	%r136, _ZN3cub18CUB_300001_SM_10006detail9transform4smemE;
	// begin inline asm
	cp.async.bulk.shared::cluster.global.mbarrier::complete_tx::bytes [%r136], [%rd121], %r137, [%r134];
	// end inline asm
	add.s32 	%r146, %r144, %r2;
	and.b32  	%r140, %r146, -16;
	add.s32 	%r147, %r136, %r5;
	add.s32 	%r139, %r147, 128;
	cvta.to.global.u64 	%rd126, %rd68;
	add.s64 	%rd122, %rd126, %rd124;
	// begin inline asm
	cp.async.bulk.shared::cluster.global.mbarrier::complete_tx::bytes [%r139], [%rd122], %r140, [%r134];
	// end inline asm
	add.s32 	%r143, %r140, %r137;
	// begin inline asm
	mbarrier.arrive.expect_tx.release.cta.shared::cta.b64 %rd123, [%r134], %r143; // 8. 
	// end inline asm
$L__BB17_3:
	bar.sync 	0;
	mov.u32 	%r149, _ZZN3cub18CUB_300001_SM_10006detail9transform23transform_kernel_ublkcpINS2_19async_copy_policy_tILi128EEElN4cuda3std3__47dividesIfEEN6thrust24THRUST_300001_SM_1000_NS6detail15normal_iteratorINSC_10device_ptrIfEEEEJffEEEvT0_iT1_T2_DpNS2_16aligned_base_ptrIT3_EEE3bar;
$L__BB17_4:
	mov.b32 	%r150, 0;
	// begin inline asm
	{
	 .reg .pred P_OUT; 
	mbarrier.try_wait.parity.shared::cta.b64  P_OUT, [%r149], %r150;                                // 7a. 
	selp.b32 %r148, 1, 0, P_OUT; 
}
	// end inline asm
	setp.eq.s32 	%p21, %r148, 0;
	@%p21 bra 	$L__BB17_4;
	bra.uni 	$L__BB17_26;
$L__BB17_5:
	cvt.s64.s32 	%rd5, %r1;
	shl.b32 	%r74, %r4, 2;
	cvt.s64.s32 	%rd76, %r74;
	shr.u64 	%rd6, %rd76, 2;
	mov.u32 	%r6, %ntid.x;
	mov.u32 	%r7, %ntid.y;
	mul.lo.s32 	%r75, %r6, %r7;
	mov.u32 	%r8, %ntid.z;
	mul.lo.s32 	%r9, %r75, %r8;
	mov.u32 	%r76, %tid.x;
	mov.u32 	%r77, %tid.y;
	mov.u32 	%r78, %tid.z;
	mad.lo.s32 	%r79, %r78, %r7, %r77;
	mad.lo.s32 	%r80, %r79, %r6, %r76;
	cvt.u64.u32 	%rd144, %r80;
	setp.le.u64 	%p4, %rd6, %rd144;
	@%p4 bra 	$L__BB17_15;
	cvt.u32.u64 	%r81, %rd144;
	cvt.u64.u32 	%rd8, %r9;
	add.s32 	%r82, %r81, %r9;
	cvt.u64.u32 	%rd77, %r82;
	max.u64 	%rd78, %rd6, %rd77;
	setp.gt.u64 	%p5, %rd6, %rd77;
	selp.u64 	%rd9, 1, 0, %p5;
	add.s64 	%rd79, %rd9, %rd77;
	sub.s64 	%rd10, %rd78, %rd79;
	and.b64  	%rd80, %rd10, -4294967296;
	setp.ne.s64 	%p6, %rd80, 0;
	@%p6 bra 	$L__BB17_8;
	cvt.u32.u64 	%r83, %rd8;
	cvt.u32.u64 	%r84, %rd10;
	div.u32 	%r85, %r84, %r83;
	cvt.u64.u32 	%rd133, %r85;
	bra.uni 	$L__BB17_9;
$L__BB17_8:
	div.u64 	%rd133, %rd10, %rd8;
$L__BB17_9:
	add.s64 	%rd14, %rd133, %rd9;
	and.b64  	%rd81, %rd14, 3;
	setp.eq.s64 	%p7, %rd81, 3;
	mov.u64 	%rd137, %rd144;
	@%p7 bra 	$L__BB17_12;
	shl.b64 	%rd82, %rd4, 2;
	shl.b64 	%rd83, %rd144, 2;
	add.s64 	%rd84, %rd82, %rd83;
	add.s64 	%rd85, %rd84, %rd5;
	add.s64 	%rd135, %rd66, %rd85;
	shl.b64 	%rd16, %rd8, 2;
	mov.u32 	%r87, _ZN3cub18CUB_300001_SM_10006detail9transform4smemE;
	add.s32 	%r88, %r1, %r87;
	shl.b32 	%r89, %r81, 2;
	add.s32 	%r163, %r88, %r89;
	mul.lo.s32 	%r90, %r8, %r7;
	mul.lo.s32 	%r91, %r90, %r6;
	shl.b32 	%r11, %r91, 2;
	add.s64 	%rd86, %rd14, 1;
	and.b64  	%rd87, %rd86, 3;
	neg.s64 	%rd134, %rd87;
	mov.u64 	%rd137, %rd144;
$L__BB17_11:
	.pragma "nounroll";
	// begin inline asm
	cp.async.ca.shared.global [%r163], [%rd135], 4, 4;
	// end inline asm
	add.s64 	%rd137, %rd137, %rd8;
	add.s64 	%rd135, %rd135, %rd16;
	add.s32 	%r163, %r163, %r11;
	add.s64 	%rd134, %rd134, 1;
	setp.ne.s64 	%p8, %rd134, 0;
	@%p8 bra 	$L__BB17_11;
$L__BB17_12:
	setp.lt.u64 	%p9, %rd14, 3;
	@%p9 bra 	$L__BB17_15;
	shl.b64 	%rd25, %rd8, 2;
	shl.b64 	%rd89, %rd4, 2;
	shl.b64 	%rd90, %rd137, 2;
	add.s64 	%rd26, %rd89, %rd90;
	shl.b64 	%rd27, %rd8, 4;
	shl.b64 	%rd91, %rd8, 3;
	add.s64 	%rd28, %rd26, %rd91;
	add.s64 	%rd92, %rd137, %rd4;
	shl.b64 	%rd93, %rd92, 2;
	mad.lo.s64 	%rd29, %rd8, 12, %rd93;
	mov.u32 	%r93, _ZN3cub18CUB_300001_SM_10006detail9transform4smemE;
	add.s32 	%r94, %r1, %r93;
	mul.lo.s32 	%r95, %r8, %r7;
	mul.lo.s32 	%r96, %r95, %r6;
	shl.b32 	%r97, %r96, 2;
	cvt.u32.u64 	%r98, %rd137;
	shl.b32 	%r99, %r98, 2;
	add.s32 	%r164, %r94, %r99;
	add.s32 	%r167, %r164, %r97;
	shl.b32 	%r15, %r96, 4;
	shl.b32 	%r100, %r96, 3;
	add.s32 	%r166, %r164, %r100;
	mad.lo.s32 	%r165, %r96, 12, %r164;
	cvt.s64.s32 	%rd94, %r1;
	add.s64 	%rd138, %rd66, %rd94;
$L__BB17_14:
	add.s64 	%rd95, %rd138, %rd26;
	// begin inline asm
	cp.async.ca.shared.global [%r164], [%rd95], 4, 4;
	// end inline asm
	add.s64 	%rd99, %rd26, %rd25;
	add.s64 	%rd96, %rd138, %rd99;
	// begin inline asm
	cp.async.ca.shared.global [%r167], [%rd96], 4, 4;
	// end inline asm
	add.s64 	%rd97, %rd138, %rd28;
	// begin inline asm
	cp.async.ca.shared.global [%r166], [%rd97], 4, 4;
	// end inline asm
	add.s64 	%rd98, %rd138, %rd29;
	// begin inline asm
	cp.async.ca.shared.global [%r165], [%rd98], 4, 4;
	// end inline asm
	add.s64 	%rd137, %rd137, %rd25;
	add.s64 	%rd138, %rd138, %rd27;
	add.s32 	%r167, %r167, %r15;
	add.s32 	%r166, %r166, %r15;
	add.s32 	%r165, %r165, %r15;
	add.s32 	%r164, %r164, %r15;
	setp.lt.u64 	%p10, %rd137, %rd6;
	@%p10 bra 	$L__BB17_14;
$L__BB17_15:
	setp.le.u64 	%p11, %rd6, %rd144;
	// begin inline asm
	cp.async.commit_group;
	// end inline asm
	cvt.s64.s32 	%rd35, %r2;
	@%p11 bra 	$L__BB17_25;
	cvt.u32.u64 	%r105, %rd144;
	cvt.u64.u32 	%rd36, %r9;
	add.s32 	%r106, %r105, %r9;
	cvt.u64.u32 	%rd100, %r106;
	max.u64 	%rd101, %rd6, %rd100;
	setp.gt.u64 	%p12, %rd6, %rd100;
	selp.u64 	%rd37, 1, 0, %p12;
	add.s64 	%rd102, %rd37, %rd100;
	sub.s64 	%rd38, %rd101, %rd102;
	and.b64  	%rd103, %rd38, -4294967296;
	setp.ne.s64 	%p13, %rd103, 0;
	@%p13 bra 	$L__BB17_18;
	cvt.u32.u64 	%r107, %rd36;
	cvt.u32.u64 	%r108, %rd38;
	div.u32 	%r109, %r108, %r107;
	cvt.u64.u32 	%rd140, %r109;
	bra.uni 	$L__BB17_19;
$L__BB17_18:
	div.u64 	%rd140, %rd38, %rd36;
$L__BB17_19:
	add.s64 	%rd42, %rd140, %rd37;
	and.b64  	%rd104, %rd42, 3;
	setp.eq.s64 	%p14, %rd104, 3;
	@%p14 bra 	$L__BB17_22;
	shl.b64 	%rd105, %rd4, 2;
	shl.b64 	%rd106, %rd144, 2;
	add.s64 	%rd107, %rd105, %rd106;
	add.s64 	%rd108, %rd107, %rd35;
	add.s64 	%rd142, %rd68, %rd108;
	shl.b64 	%rd44, %rd36, 2;
	mov.u32 	%r111, _ZN3cub18CUB_300001_SM_10006detail9transform4smemE;
	add.s32 	%r112, %r2, %r111;
	add.s32 	%r113, %r112, %r5;
	shl.b32 	%r114, %r105, 2;
	add.s32 	%r168, %r113, %r114;
	mul.lo.s32 	%r115, %r8, %r7;
	mul.lo.s32 	%r116, %r115, %r6;
	shl.b32 	%r28, %r116, 2;
	add.s64 	%rd109, %rd42, 1;
	and.b64  	%rd110, %rd109, 3;
	neg.s64 	%rd141, %rd110;
$L__BB17_21:
	.pragma "nounroll";
	add.s32 	%r117, %r168, 128;
	// begin inline asm
	cp.async.ca.shared.global [%r117], [%rd142], 4, 4;
	// end inline asm
	add.s64 	%rd144, %rd144, %rd36;
	add.s64 	%rd142, %rd142, %rd44;
	add.s32 	%r168, %r168, %r28;
	add.s64 	%rd141, %rd141, 1;
	setp.ne.s64 	%p15, %rd141, 0;
	@%p15 bra 	$L__BB17_21;
$L__BB17_22:
	setp.lt.u64 	%p16, %rd42, 3;
	@%p16 bra 	$L__BB17_25;
	shl.b64 	%rd53, %rd36, 2;
	shl.b64 	%rd112, %rd4, 2;
	shl.b64 	%rd113, %rd144, 2;
	add.s64 	%rd54, %rd112, %rd113;
	add.s64 	%rd55, %rd54, %rd53;
	shl.b64 	%rd56, %rd36, 4;
	shl.b64 	%rd114, %rd36, 3;
	add.s64 	%rd57, %rd54, %rd114;
	add.s64 	%rd115, %rd144, %rd4;
	shl.b64 	%rd116, %rd115, 2;
	mad.lo.s64 	%rd58, %rd36, 12, %rd116;
	mov.u32 	%r118, _ZN3cub18CUB_300001_SM_10006detail9transform4smemE;
	add.s32 	%r119, %r2, %r118;
	mul.lo.s32 	%r120, %r8, %r7;
	mul.lo.s32 	%r121, %r120, %r6;
	shl.b32 	%r122, %r121, 2;
	cvt.u32.u64 	%r123, %rd144;
	shl.b32 	%r124, %r123, 2;
	add.s32 	%r125, %r119, %r5;
	add.s32 	%r169, %r125, %r124;
	add.s32 	%r172, %r169, %r122;
	shl.b32 	%r32, %r121, 4;
	shl.b32 	%r126, %r121, 3;
	add.s32 	%r171, %r169, %r126;
	mad.lo.s32 	%r170, %r121, 12, %r169;
	add.s64 	%rd145, %rd68, %rd35;
$L__BB17_24:
	add.s64 	%rd117, %rd145, %rd54;
	add.s32 	%r127, %r169, 128;
	// begin inline asm
	cp.async.ca.shared.global [%r127], [%rd117], 4, 4;
	// end inline asm
	add.s64 	%rd118, %rd145, %rd55;
	add.s32 	%r128, %r172, 128;
	// begin inline asm
	cp.async.ca.shared.global [%r128], [%rd118], 4, 4;
	// end inline asm
	add.s64 	%rd119, %rd145, %rd57;
	add.s32 	%r129, %r171, 128;
	// begin inline asm
	cp.async.ca.shared.global [%r129], [%rd119], 4, 4;
	// end inline asm
	add.s64 	%rd120, %rd145, %rd58;
	add.s32 	%r130, %r170, 128;
	// begin inline asm
	cp.async.ca.shared.global [%r130], [%rd120], 4, 4;
	// end inline asm
	add.s64 	%rd144, %rd144, %rd53;
	add.s64 	%rd145, %rd145, %rd56;
	add.s32 	%r172, %r172, %r32;
	add.s32 	%r171, %r171, %r32;
	add.s32 	%r170, %r170, %r32;
	add.s32 	%r169, %r169, %r32;
	setp.lt.u64 	%p17, %rd144, %rd6;
	@%p17 bra 	$L__BB17_24;
$L__BB17_25:
	// begin inline asm
	cp.async.commit_group;
	// end inline asm
	// begin inline asm
	cp.async.wait_group 0;
	// end inline asm
	barrier.sync 	0;
$L__BB17_26:
	setp.eq.s32 	%p22, %r3, %r4;
	@%p22 bra 	$L__BB17_32;
	setp.lt.s32 	%p23, %r68, 1;
	@%p23 bra 	$L__BB17_35;
	mov.u32 	%r177, %tid.x;
	neg.s32 	%r180, %r68;
	add.s32 	%r151, %r2, %r5;
	shl.b32 	%r152, %r177, 2;
	add.s32 	%r153, %r151, %r152;
	mov.u32 	%r154, _ZN3cub18CUB_300001_SM_10006detail9transform4smemE;
	add.s32 	%r155, %r153, %r154;
	add.s32 	%r179, %r155, 128;
	add.s32 	%r156, %r1, %r152;
	add.s32 	%r178, %r154, %r156;
	shl.b64 	%rd127, %rd4, 2;
	add.s64 	%rd64, %rd1, %rd127;
$L__BB17_29:
	.pragma "nounroll";
	setp.ge.s32 	%p24, %r177, %r4;
	@%p24 bra 	$L__BB17_31;
	ld.shared.f32 	%f1, [%r178];
	ld.shared.f32 	%f2, [%r179];
	div.rn.f32 	%f3, %f1, %f2;
	mul.wide.s32 	%rd128, %r177, 4;
	add.s64 	%rd129, %rd64, %rd128;
	st.global.f32 	[%rd129], %f3;
$L__BB17_31:
	add.s32 	%r180, %r180, 1;
	setp.ne.s32 	%p25, %r180, 0;
	add.s32 	%r179, %r179, 512;
	add.s32 	%r178, %r178, 512;
	add.s32 	%r177, %r177, 128;
	@%p25 bra 	$L__BB17_29;
	bra.uni 	$L__BB17_35;
$L__BB17_32:
	setp.lt.s32 	%p26, %r68, 1;
	@%p26 bra 	$L__BB17_35;
	mov.u32 	%r173, %tid.x;
	neg.s32 	%r176, %r68;
	add.s32 	%r157, %r2, %r5;
	shl.b32 	%r158, %r173, 2;
	add.s32 	%r159, %r157, %r158;
	mov.u32 	%r160, _ZN3cub18CUB_300001_SM_10006detail9transform4smemE;
	add.s32 	%r161, %r159, %r160;
	add.s32 	%r175, %r161, 128;
	add.s32 	%r162, %r1, %r158;
	add.s32 	%r174, %r160, %r162;
	shl.b64 	%rd130, %rd4, 2;
	add.s64 	%rd65, %rd1, %rd130;
$L__BB17_34:
	.pragma "nounroll";
	mul.wide.s32 	%rd131, %r173, 4;
	add.s64 	%rd132, %rd65, %rd131;
	ld.shared.f32 	%f4, [%r174];
	ld.shared.f32 	%f5, [%r175];
	div.rn.f32 	%f6, %f4, %f5;
	st.global.f32 	[%rd132], %f6;
	add.s32 	%r176, %r176, 1;
	setp.eq.s32 	%p27, %r176, 0;
	add.s32 	%r175, %r175, 512;
	add.s32 	%r174, %r174, 512;
	add.s32 	%r173, %r173, 128;
	@%p27 bra 	$L__BB17_35;
	bra.uni 	$L__BB17_34;
$L__BB17_35:
	ret;

}
	// .globl	_ZN3cub18CUB_300001_SM_10006detail6reduce28DeviceReduceSingleTileKernelINS2_10policy_hubIijN4cuda3std3__44plusIiEEE10Policy1000EN6thrust24THRUST_300001_SM_1000_NS6detail15normal_iteratorINSD_10device_ptrIiEEEEPijS9_iiNS7_10__identityEEEvT0_T1_T2_T3_T4_T6_
.visible .entry _ZN3cub18CUB_300001_SM_10006detail6reduce28DeviceReduceSingleTileKernelINS2_10policy_hubIijN4cuda3std3__44plusIiEEE10Policy1000EN6thrust24THRUST_300001_SM_1000_NS6detail15normal_iteratorINSD_10device_ptrIiEEEEPijS9_iiNS7_10__identityEEEvT0_T1_T2_T3_T4_T6_(
	.param .align 8 .b8 _ZN3cub18CUB_300001_SM_10006detail6reduce28DeviceReduceSingleTileKernelINS2_10policy_hubIijN4cuda3std3__44plusIiEEE10Policy1000EN6thrust24THRUST_300001_SM_1000_NS6detail15normal_iteratorINSD_10device_ptrIiEEEEPijS9_iiNS7_10__identityEEEvT0_T1_T2_T3_T4_T6__param_0[8],
	.param .u64 .ptr .align 1 _ZN3cub18CUB_300001_SM_10006detail6reduce28DeviceReduceSingleTileKernelINS2_10policy_hubIijN4cuda3std3__44plusIiEEE10Policy1000EN6thrust24THRUST_300001_SM_1000_NS6detail15normal_iteratorINSD_10device_ptrIiEEEEPijS9_iiNS7_10__identityEEEvT0_T1_T2_T3_T4_T6__param_1,
	.param .u32 _ZN3cub18CUB_300001_SM_10006detail6reduce28DeviceReduceSingleTileKernelINS2_10policy_hubIijN4cuda3std3__44plusIiEEE10Policy1000EN6thrust24THRUST_300001_SM_1000_NS6detail15normal_iteratorINSD_10device_ptrIiEEEEPijS9_iiNS7_10__identityEEEvT0_T1_T2_T3_T4_T6__param_2,
	.param .align 1 .b8 _ZN3cub18CUB_300001_SM_10006detail6reduce28DeviceReduceSingleTileKernelINS2_10policy_hubIijN4cuda3std3__44plusIiEEE10Policy1000EN6thrust24THRUST_300001_SM_1000_NS6detail15normal_iteratorINSD_10device_ptrIiEEEEPijS9_iiNS7_10__identityEEEvT0_T1_T2_T3_T4_T6__param_3[1],
	.param .u32 _ZN3cub18CUB_300001_SM_10006detail6reduce28DeviceReduceSingleTileKernelINS2_10policy_hubIijN4cuda3std3__44plusIiEEE10Policy1000EN6thrust24THRUST_300001_SM_1000_NS6detail15normal_iteratorINSD_10device_ptrIiEEEEPijS9_iiNS7_10__identityEEEvT0_T1_T2_T3_T4_T6__param_4,
	.param .align 1 .b8 _ZN3cub18CUB_300001_SM_10006detail6reduce28DeviceReduceSingleTileKernelINS2_10policy_hubIijN4cuda3std3__44plusIiEEE10Policy1000EN6thrust24THRUST_300001_SM_1000_NS6detail15normal_iteratorINSD_10device_ptrIiEEEEPijS9_iiNS7_10__identityEEEvT0_T1_T2_T3_T4_T6__param_5[1]
)
.maxntid 256
.minnctapersm 1
{
	.reg .pred 	%p<59>;
	.reg .b32 	%r<511>;
	.reg .b64 	%rd<84>;
	// demoted variable
	.shared .align 4 .b8 _ZZN3cub18CUB_300001_SM_10006detail6reduce28DeviceReduceSingleTileKernelINS2_10policy_hubIijN4cuda3std3__44plusIiEEE10Policy1000EN6thrust24THRUST_300001_SM_1000_NS6detail15normal_iteratorINSD_10device_ptrIiEEEEPijS9_iiNS7_10__identityEEEvT0_T1_T2_T3_T4_T6_E12temp_storage[44];
	ld.param.u64 	%rd9, [_ZN3cub18CUB_300001_SM_10006detail6reduce28DeviceReduceSingleTileKernelINS2_10policy_hubIijN4cuda3std3__44plusIiEEE10Policy1000EN6thrust24THRUST_300001_SM_1000_NS6detail15normal_iteratorINSD_10device_ptrIiEEEEPijS9_iiNS7_10__identityEEEvT0_T1_T2_T3_T4_T6__param_0];
	ld.param.u64 	%rd10, [_ZN3cub18CUB_300001_SM_10006detail6reduce28DeviceReduceSingleTileKernelINS2_10policy_hubIijN4cuda3std3__44plusIiEEE10Policy1000EN6thrust24THRUST_300001_SM_1000_NS6detail15normal_iteratorINSD_10device_ptrIiEEEEPijS9_iiNS7_10__identityEEEvT0_T1_T2_T3_T4_T6__param_1];
	ld.param.u32 	%r90, [_ZN3cub18CUB_300001_SM_10006detail6reduce28DeviceReduceSingleTileKernelINS2_10policy_hubIijN4cuda3std3__44plusIiEEE10Policy1000EN6thrust24THRUST_300001_SM_1000_NS6detail15normal_iteratorINSD_10device_ptrIiEEEEPijS9_iiNS7_10__identityEEEvT0_T1_T2_T3_T4_T6__param_2];
	ld.param.u32 	%r91, [_ZN3cub18CUB_300001_SM_10006detail6reduce28DeviceReduceSingleTileKernelINS2_10policy_hubIijN4cuda3std3__44plusIiEEE10Policy1000EN6thrust24THRUST_300001_SM_1000_NS6detail15normal_iteratorINSD_10device_ptrIiEEEEPijS9_iiNS7_10__identityEEEvT0_T1_T2_T3_T4_T6__param_4];
	cvta.to.global.u64 	%rd1, %rd10;
	setp.ne.s32 	%p1, %r90, 0;
	@%p1 bra 	$L__BB18_3;
	mov.u32 	%r471, %tid.x;
	setp.ne.s32 	%p58, %r471, 0;
	@%p58 bra 	$L__BB18_52;
	st.global.u32 	[%rd1], %r91;
	bra.uni 	$L__BB18_52;
$L__BB18_3:
	cvta.to.global.u64 	%rd2, %rd9;
	setp.gt.u32 	%p2, %r90, 4095;
	@%p2 bra 	$L__BB18_28;
	mov.u32 	%r1, %tid.x;
	setp.ge.u32 	%p24, %r1, %r90;
	mov.b32 	%r488, 0;
	mov.u32 	%r478, %r1;
	@%p24 bra 	$L__BB18_6;
	mul.wide.u32 	%rd73, %r1, 4;
	add.s64 	%rd74, %rd2, %rd73;
	ld.global.u32 	%r488, [%rd74];
	add.s32 	%r478, %r1, 256;
$L__BB18_6:
	setp.ge.u32 	%p25, %r478, %r90;
	@%p25 bra 	$L__BB18_19;
	not.b32 	%r298, %r478;
	add.s32 	%r299, %r90, %r298;
	shr.u32 	%r300, %r299, 8;
	add.s32 	%r6, %r300, 1;
	and.b32  	%r7, %r6, 15;
	setp.lt.u32 	%p26, %r299, 3840;
	@%p26 bra 	$L__BB18_10;
	and.b32  	%r301, %r6, 33554416;
	neg.s32 	%r474, %r301;
	mul.wide.u32 	%rd75, %r478, 4;
	add.s64 	%rd76, %rd75, %rd2;
	add.s64 	%rd82, %rd76, 8192;
$L__BB18_9:
	.pragma "nounroll";
	ld.global.u32 	%r302, [%rd82+-8192];
	add.s32 	%r303, %r302, %r488;
	ld.global.u32 	%r304, [%rd82+-7168];
	add.s32 	%r305, %r304, %r303;
	ld.global.u32 	%r306, [%rd82+-6144];
	add.s32 	%r307, %r306, %r305;
	ld.global.u32 	%r308, [%rd82+-5120];
	add.s32 	%r309, %r308, %r307;
	ld.global.u32 	%r310, [%rd82+-4096];
	add.s32 	%r311, %r310, %r309;
	ld.global.u32 	%r312, [%rd82+-3072];
	add.s32 	%r313, %r312, %r311;
	ld.global.u32 	%r314, [%rd82+-2048];
	add.s32 	%r315, %r314, %r313;
	ld.global.u32 	%r316, [%rd82+-1024];
	add.s32 	%r317, %r316, %r315;
	ld.global.u32 	%r318, [%rd82];
	add.s32 	%r319, %r318, %r317;
	ld.global.u32 	%r320, [%rd82+1024];
	add.s32 	%r321, %r320, %r319;
	ld.global.u32 	%r322, [%rd82+2048];
	add.s32 	%r323, %r322, %r321;
	ld.global.u32 	%r324, [%rd82+3072];
	add.s32 	%r325, %r324, %r323;
	ld.global.u32 	%r326, [%rd82+4096];
	add.s32 	%r327, %r326, %r325;
	ld.global.u32 	%r328, [%rd82+5120];
	add.s32 	%r329, %r328, %r327;
	ld.global.u32 	%r330, [%rd82+6144];
	add.s32 	%r331, %r330, %r329;
	ld.global.u32 	%r332, [%rd82+7168];
	add.s32 	%r488, %r332, %r331;
	add.s32 	%r478, %r478, 4096;
	add.s32 	%r474, %r474, 16;
	add.s64 	%rd82, %rd82, 16384;
	setp.ne.s32 	%p27, %r474, 0;
	@%p27 bra 	$L__BB18_9;
$L__BB18_10:
	setp.eq.s32 	%p28, %r7, 0;
	@%p28 bra 	$L__BB18_19;
	and.b32  	%r18, %r6, 7;
	setp.lt.u32 	%p29, %r7, 8;
	@%p29 bra 	$L__BB18_13;
	mul.wide.u32 	%rd77, %r478, 4;
	add.s64 	%rd78, %rd2, %rd77;
	ld.global.u32 	%r334, [%rd78];
	add.s32 	%r335, %r334, %r488;
	ld.global.u32 	%r336, [%rd78+1024];
	add.s32 	%r337, %r336, %r335;
	ld.global.u32 	%r338, [%rd78+2048];
	add.s32 	%r339, %r338, %r337;
	ld.global.u32 	%r340, [%rd78+3072];
	add.s32 	%r341, %r340, %r339;
	ld.global.u32 	%r342, [%rd78+4096];
	add.s32 	%r343, %r342, %r341;
	ld.global.u32 	%r344, [%rd78+5120];
	add.s32 	%r345, %r344, %r343;
	ld.global.u32 	%r346, [%rd78+6144];
	add.s32 	%r347, %r346, %r345;
	ld.global.u32 	%r348, [%rd78+7168];
	add.s32 	%r488, %r348, %r347;
	add.s32 	%r478, %r478, 2048;
$L__BB18_13:
	setp.eq.s32 	%p30, %r18, 0;
	@%p30 bra 	$L__BB18_19;
	and.b32  	%r24, %r6, 3;
	setp.lt.u32 	%p31, %r18, 4;
	@%p31 bra 	$L__BB18_16;
	mul.wide.u32 	%rd79, %r478, 4;
	add.s64 	%rd80, %rd2, %rd79;
	ld.global.u32 	%r350, [%rd80];
	add.s32 	%r351, %r350, %r488;
	ld.global.u32 	%r352, [%rd80+1024];
	add.s32 	%r353, %r352, %r351;
	ld.global.u32 	%r354, [%rd80+2048];
	add.s32 	%r355, %r354, %r353;
	ld.global.u32 	%r356, [%rd80+3072];
	add.s32 	%r488, %r356, %r355;
	add.s32 	%r478, %r478, 1024;
$L__BB18_16:
	setp.eq.s32 	%p32, %r24, 0;
	@%p32 bra 	$L__BB18_19;
	mul.wide.u32 	%rd81, %r478, 4;
	add.s64 	%rd83, %rd2, %rd81;
	neg.s32 	%r486, %r24;
$L__BB18_18:
	.pragma "nounroll";
	ld.global.u32 	%r357, [%rd83];
	add.s32 	%r488, %r357, %r488;
	add.s64 	%rd83, %rd83, 1024;
	add.s32 	%r486, %r486, 1;
	setp.ne.s32 	%p33, %r486, 0;
	@%p33 bra 	$L__BB18_18;
$L__BB18_19:
	setp.lt.u32 	%p34, %r90, 256;
	@%p34 bra 	$L__BB18_24;
	// begin inline asm
	mov.u32 %r421, %laneid;
	// end inline asm
	mov.b32 	%r424, 1;
	mov.b32 	%r445, 31;
	mov.b32 	%r446, -1;
	// begin inline asm
	shfl.sync.down.b32 %r422, %r488, %r424, %r445, %r446;
	// end inline asm
	setp.gt.s32 	%p50, %r421, 30;
	selp.b32 	%r447, 0, %r422, %p50;
	add.s32 	%r428, %r447, %r488;
	mov.b32 	%r429, 2;
	// begin inline asm
	shfl.sync.down.b32 %r427, %r428, %r429, %r445, %r446;
	// end inline asm
	setp.gt.s32 	%p51, %r421, 29;
	selp.b32 	%r448, 0, %r427, %p51;
	add.s32 	%r433, %r428, %r448;
	mov.b32 	%r434, 4;
	// begin inline asm
	shfl.sync.down.b32 %r432, %r433, %r434, %r445, %r446;
	// end inline asm
	setp.gt.s32 	%p52, %r421, 27;
	selp.b32 	%r449, 0, %r432, %p52;
	add.s32 	%r438, %r433, %r449;
	mov.b32 	%r439, 8;
	// begin inline asm
	shfl.sync.down.b32 %r437, %r438, %r439, %r445, %r446;
	// end inline asm
	setp.gt.s32 	%p53, %r421, 23;
	selp.b32 	%r450, 0, %r437, %p53;
	add.s32 	%r443, %r438, %r450;
	mov.b32 	%r444, 16;
	// begin inline asm
	shfl.sync.down.b32 %r442, %r443, %r444, %r445, %r446;
	// end inline asm
	setp.gt.s32 	%p54, %r421, 15;
	selp.b32 	%r451, 0, %r442, %p54;
	add.s32 	%r510, %r443, %r451;
	setp.ne.s32 	%p55, %r421, 0;
	@%p55 bra 	$L__BB18_22;
	shr.u32 	%r452, %r1, 3;
	and.b32  	%r453, %r452, 124;
	mov.u32 	%r454, _ZZN3cub18CUB_300001_SM_10006detail6reduce28DeviceReduceSingleTileKernelINS2_10policy_hubIijN4cuda3std3__44plusIiEEE10Policy1000EN6thrust24THRUST_300001_SM_1000_NS6detail15normal_iteratorINSD_10device_ptrIiEEEEPijS9_iiNS7_10__identityEEEvT0_T1_T2_T3_T4_T6_E12temp_storage;
	add.s32 	%r455, %r454, %r453;
	st.shared.u32 	[%r455+8], %r510;
$L__BB18_22:
	bar.sync 	0;
	setp.ne.s32 	%p56, %r1, 0;
	@%p56 bra 	$L__BB18_50;
	ld.shared.u32 	%r456, [_ZZN3cub18CUB_300001_SM_10006detail6reduce28DeviceReduceSingleTileKernelINS2_10policy_hubIijN4cuda3std3__44plusIiEEE10Policy1000EN6thrust24THRUST_300001_SM_1000_NS6detail15normal_iteratorINSD_10device_ptrIiEEEEPijS9_iiNS7_10__identityEEEvT0_T1_T2_T3_T4_T6_E12temp_storage+12];
	add.s32 	%r457, %r456, %r510;
	ld.shared.u32 	%r458, [_ZZN3cub18CUB_300001_SM_10006detail6reduce28DeviceReduceSingleTileKernelINS2_10policy_hubIijN4cuda3std3__44plusIiEEE10Policy1000EN6thrust24THRUST_300001_SM_1000_NS6detail15normal_iteratorINSD_10device_ptrIiEEEEPijS9_iiNS7_10__identityEEEvT0_T1_T2_T3_T4_T6_E12temp_storage+16];
	add.s32 	%r459, %r457, %r458;
	ld.shared.u32 	%r460, [_ZZN3cub18CUB_300001_SM_10006detail6reduce28DeviceReduceSingleTileKernelINS2_10policy_hubIijN4cuda3std3__44plusIiEEE10Policy1000EN6thrust24THRUST_300001_SM_1000_NS6detail15normal_iteratorINSD_10device_ptrIiEEEEPijS9_iiNS7_10__identityEEEvT0_T1_T2_T3_T4_T6_E12temp_storage+20];
	add.s32 	%r461, %r459, %r460;
	ld.shared.u32 	%r462, [_ZZN3cub18CUB_300001_SM_10006detail6reduce28DeviceReduceSingleTileKernelINS2_10policy_hubIijN4cuda3std3__44plusIiEEE10Policy1000EN6thrust24THRUST_300001_SM_1000_NS6detail15normal_iteratorINSD_10device_ptrIiEEEEPijS9_iiNS7_10__identityEEEvT0_T1_T2_T3_T4_T6_E12temp_storage+24];
	add.s32 	%r463, %r461, %r462;
	ld.shared.u32 	%r464, [_ZZN3cub18CUB_300001_SM_10006detail6reduce28DeviceReduceSingleTileKernelINS2_10policy_hubIijN4cuda3std3__44plusIiEEE10Policy1000EN6thrust24THRUST_300001_SM_1000_NS6detail15normal_iteratorINSD_10device_ptrIiEEEEPijS9_iiNS7_10__identityEEEvT0_T1_T2_T3_T4_T6_E12temp_storage+28];
	add.s32 	%r465, %r463, %r464;
	ld.shared.u32 	%r466, [_ZZN3cub18CUB_300001_SM_10006detail6reduce28DeviceReduceSingleTileKernelINS2_10policy_hubIijN4cuda3std3__44plusIiEEE10Policy1000EN6thrust24THRUST_300001_SM_1000_NS6detail15normal_iteratorINSD_10device_ptrIiEEEEPijS9_iiNS7_10__identityEEEvT0_T1_T2_T3_T4_T6_E12temp_storage+32];
	add.s32 	%r467, %r465, %r466;
	ld.shared.u32 	%r468, [_ZZN3cub18CUB_300001_SM_10006detail6reduce28DeviceReduceSingleTileKernelINS2_10policy_hubIijN4cuda3std3__44plusIiEEE10Policy1000EN6thrust24THRUST_300001_SM_1000_NS6detail15normal_iteratorINSD_10device_ptrIiEEEEPijS9_iiNS7_10__identityEEEvT0_T1_T2_T3_T4_T6_E12temp_storage+36];
	add.s32 	%r510, %r467, %r468;
	bra.uni 	$L__BB18_50;
$L__BB18_24:
	// begin inline asm
	mov.u32 %r358, %laneid;
	// end inline asm
	and.b32  	%r384, %r1, 992;
	add.s32 	%r385, %r384, 32;
	setp.gt.u32 	%p35, %r385, %r90;
	not.b32 	%r386, %r384;
	add.s32 	%r387, %r90, %r386;
	selp.b32 	%r382, %r387, 31, %p35;
	mov.b32 	%r361, 1;
	mov.b32 	%r383, -1;
	// begin inline asm
	shfl.sync.down.b32 %r359, %r488, %r361, %r382, %r383;
	// end inline asm
	setp.lt.s32 	%p36, %r358, %r382;
	selp.b32 	%r388, %r359, 0, %p36;
	add.s32 	%r365, %r388, %r488;
	mov.b32 	%r366, 2;
	// begin inline asm
	shfl.sync.down.b32 %r364, %r365, %r366, %r382, %r383;
	// end inline asm
	add.s32 	%r389, %r358, 2;
	setp.gt.s32 	%p37, %r389, %r382;
	selp.b32 	%r390, 0, %r364, %p37;
	add.s32 	%r370, %r365, %r390;
	mov.b32 	%r371, 4;
	// begin inline asm
	shfl.sync.down.b32 %r369, %r370, %r371, %r382, %r383;
	// end inline asm
	add.s32 	%r391, %r358, 4;
	setp.gt.s32 	%p38, %r391, %r382;
	selp.b32 	%r392, 0, %r369, %p38;
	add.s32 	%r375, %r370, %r392;
	mov.b32 	%r376, 8;
	// begin inline asm
	shfl.sync.down.b32 %r374, %r375, %r376, %r382, %r383;
	// end inline asm
	add.s32 	%r393, %r358, 8;
	setp.gt.s32 	%p39, %r393, %r382;
	selp.b32 	%r394, 0, %r374, %p39;
	add.s32 	%r380, %r375, %r394;
	mov.b32 	%r381, 16;
	// begin inline asm
	shfl.sync.down.b32 %r379, %r380, %r381, %r382, %r383;
	// end inline asm
	add.s32 	%r395, %r358, 16;
	setp.gt.s32 	%p40, %r395, %r382;
	selp.b32 	%r396, 0, %r379, %p40;
	add.s32 	%r510, %r380, %r396;
	setp.ne.s32 	%p41, %r358, 0;
	@%p41 bra 	$L__BB18_26;
	shr.u32 	%r397, %r1, 3;
	and.b32  	%r398, %r397, 124;
	mov.u32 	%r399, _ZZN3cub18CUB_300001_SM_10006detail6reduce28DeviceReduceSingleTileKernelINS2_10policy_hubIijN4cuda3std3__44plusIiEEE10Policy1000EN6thrust24THRUST_300001_SM_1000_NS6detail15normal_iteratorINSD_10device_ptrIiEEEEPijS9_iiNS7_10__identityEEEvT0_T1_T2_T3_T4_T6_E12temp_storage;
	add.s32 	%r400, %r399, %r398;
	st.shared.u32 	[%r400+8], %r510;
$L__BB18_26:
	bar.sync 	0;
	setp.ne.s32 	%p42, %r1, 0;
	@%p42 bra 	$L__BB18_50;
	setp.gt.u32 	%p43, %r90, 32;
	ld.shared.u32 	%r401, [_ZZN3cub18CUB_300001_SM_10006detail6reduce28DeviceReduceSingleTileKernelINS2_10policy_hubIijN4cuda3std3__44plusIiEEE10Policy1000EN6thrust24THRUST_300001_SM_1000_NS6detail15normal_iteratorINSD_10device_ptrIiEEEEPijS9_iiNS7_10__identityEEEvT0_T1_T2_T3_T4_T6_E12temp_storage+12];
	selp.b32 	%r402, %r401, 0, %p43;
	add.s32 	%r403, %r402, %r510;
	setp.gt.u32 	%p44, %r90, 64;
	ld.shared.u32 	%r404, [_ZZN3cub18CUB_300001_SM_10006detail6reduce28DeviceReduceSingleTileKernelINS2_10policy_hubIijN4cuda3std3__44plusIiEEE10Policy1000EN6thrust24THRUST_300001_SM_1000_NS6detail15normal_iteratorINSD_10device_ptrIiEEEEPijS9_iiNS7_10__identityEEEvT0_T1_T2_T3_T4_T6_E12temp_storage+16];
	selp.b32 	%r405, %r404, 0, %p44;
	add.s32 	%r406, %r403, %r405;
	setp.gt.u32 	%p45, %r90, 96;
	ld.shared.u32 	%r407, [_ZZN3cub18CUB_300001_SM_10006detail6reduce28DeviceReduceSingleTileKernelINS2_10policy_hubIijN4cuda3std3__44plusIiEEE10Policy1000EN6thrust24THRUST_300001_SM_1000_NS6detail15normal_iteratorINSD_10device_ptrIiEEEEPijS9_iiNS7_10__identityEEEvT0_T1_T2_T3_T4_T6_E12temp_storage+20];
	selp.b32 	%r408, %r407, 0, %p45;
	add.s32 	%r409, %r406, %r408;
	setp.gt.u32 	%p46, %r90, 128;
	ld.shared.u32 	%r410, [_ZZN3cub18CUB_300001_SM_10006detail6reduce28DeviceReduceSingleTileKernelINS2_10policy_hubIijN4cuda3std3__44plusIiEEE10Policy1000EN6thrust24THRUST_300001_SM_1000_NS6detail15normal_iteratorINSD_10device_ptrIiEEEEPijS9_iiNS7_10__identityEEEvT0_T1_T2_T3_T4_T6_E12temp_storage+24];
	selp.b32 	%r411, %r410, 0, %p46;
	add.s32 	%r412, %r409, %r411;
	setp.gt.u32 	%p47, %r90, 160;
	ld.shared.u32 	%r413, [_ZZN3cub18CUB_300001_SM_10006detail6reduce28DeviceReduceSingleTileKernelINS2_10policy_hubIijN4cuda3std3__44plusIiEEE10Policy1000EN6thrust24THRUST_300001_SM_1000_NS6detail15normal_iteratorINSD_10device_ptrIiEEEEPijS9_iiNS7_10__identityEEEvT0_T1_T2_T3_T4_T6_E12temp_storage+28];
	selp.b32 	%r414, %r413, 0, %p47;
	add.s32 	%r415, %r412, %r414;
	setp.gt.u32 	%p48, %r90, 192;
	ld.shared.u32 	%r416, [_ZZN3cub18CUB_300001_SM_10006detail6reduce28DeviceReduceSingleTileKernelINS2_10policy_hubIijN4cuda3std3__44plusIiEEE10Policy1000EN6thrust24THRUST_300001_SM_1000_NS6detail15normal_iteratorINSD_10device_ptrIiEEEEPijS9_iiNS7_10__identityEEEvT0_T1_T2_T3_T4_T6_E12temp_storage+32];
	selp.b32 	%r417, %r416, 0, %p48;
	add.s32 	%r418, %r415, %r417;
	setp.gt.u32 	%p49, %r90, 224;
	ld.shared.u32 	%r419, [_ZZN3cub18CUB_300001_SM_10006detail6reduce28DeviceReduceSingleTileKernelINS2_10policy_hubIijN4cuda3std3__44plusIiEEE10Policy1000EN6thrust24THRUST_300001_SM_1000_NS6detail15normal_iteratorINSD_10device_ptrIiEEEEPijS9_iiNS7_10__identityEEEvT0_T1_T2_T3_T4_T6_E12temp_storage+36];
	selp.b32 	%r420, %r419, 0, %p49;
	add.s32 	%r510, %r418, %r420;
	bra.uni 	$L__BB18_50;
$L__BB18_28:
	mov.u32 	%r40, %tid.x;
	mul.wide.u32 	%rd11, %r40, 4;
	add.s64 	%rd12, %rd2, %rd11;
	ld.global.u32 	%r93, [%rd12];
	ld.global.u32 	%r94, [%rd12+1024];
	ld.global.u32 	%r95, [%rd12+2048];
	ld.global.u32 	%r96, [%rd12+3072];
	ld.global.u32 	%r97, [%rd12+4096];
	ld.global.u32 	%r98, [%rd12+5120];
	ld.global.u32 	%r99, [%rd12+6144];
	ld.global.u32 	%r100, [%rd12+7168];
	ld.global.u32 	%r101, [%rd12+8192];
	ld.global.u32 	%r102, [%rd12+9216];
	ld.global.u32 	%r103, [%rd12+10240];
	ld.global.u32 	%r104, [%rd12+11264];
	ld.global.u32 	%r105, [%rd12+12288];
	ld.global.u32 	%r106, [%rd12+13312];
	ld.global.u32 	%r107, [%rd12+14336];
	ld.global.u32 	%r108, [%rd12+15360];
	add.s32 	%r109, %r94, %r93;
	add.s32 	%r110, %r95, %r109;
	add.s32 	%r111, %r96, %r110;
	add.s32 	%r112, %r97, %r111;
	add.s32 	%r113, %r98, %r112;
	add.s32 	%r114, %r99, %r113;
	add.s32 	%r115, %r100, %r114;
	add.s32 	%r116, %r101, %r115;
	add.s32 	%r117, %r102, %r116;
	add.s32 	%r118, %r103, %r117;
	add.s32 	%r119, %r104, %r118;
	add.s32 	%r120, %r105, %r119;
	add.s32 	%r121, %r106, %r120;
	add.s32 	%r122, %r107, %r121;
	add.s32 	%r509, %r108, %r122;
	add.s32 	%r42, %r90, -4096;
	setp.lt.u32 	%p3, %r42, 4096;
	mov.b32 	%r492, 4096;
	@%p3 bra 	$L__BB18_32;
	mov.b32 	%r492, 4096;
$L__BB18_30:
	add.s32 	%r124, %r40, %r492;
	mul.wide.u32 	%rd13, %r124, 4;
	add.s64 	%rd14, %rd2, %rd13;
	ld.global.u32 	%r125, [%rd14];
	ld.global.u32 	%r126, [%rd14+1024];
	ld.global.u32 	%r127, [%rd14+2048];
	ld.global.u32 	%r128, [%rd14+3072];
	ld.global.u32 	%r129, [%rd14+4096];
	ld.global.u32 	%r130, [%rd14+5120];
	ld.global.u32 	%r131, [%rd14+6144];
	ld.global.u32 	%r132, [%rd14+7168];
	ld.global.u32 	%r133, [%rd14+8192];
	ld.global.u32 	%r134, [%rd14+9216];
	ld.global.u32 	%r135, [%rd14+10240];
	ld.global.u32 	%r136, [%rd14+11264];
	ld.global.u32 	%r137, [%rd14+12288];
	ld.global.u32 	%r138, [%rd14+13312];
	ld.global.u32 	%r139, [%rd14+14336];
	ld.global.u32 	%r140, [%rd14+15360];
	add.s32 	%r141, %r125, %r509;
	add.s32 	%r142, %r126, %r141;
	add.s32 	%r143, %r127, %r142;
	add.s32 	%r144, %r128, %r143;
	add.s32 	%r145, %r129, %r144;
	add.s32 	%r146, %r130, %r145;
	add.s32 	%r147, %r131, %r146;
	add.s32 	%r148, %r132, %r147;
	add.s32 	%r149, %r133, %r148;
	add.s32 	%r150, %r134, %r149;
	add.s32 	%r151, %r135, %r150;
	add.s32 	%r152, %r136, %r151;
	add.s32 	%r153, %r137, %r152;
	add.s32 	%r154, %r138, %r153;
	add.s32 	%r155, %r139, %r154;
	add.s32 	%r509, %r140, %r155;
	sub.s32 	%r156, %r90, %r492;
	setp.lt.u32 	%p4, %r156, 4096;
	@%p4 bra 	$L__BB18_46;
	add.s32 	%r492, %r492, 4096;
	setp.le.u32 	%p5, %r492, %r42;
	@%p5 bra 	$L__BB18_30;
$L__BB18_32:
	setp.le.u32 	%p6, %r90, %r492;
	sub.s32 	%r157, %r90, %r492;
	setp.ge.s32 	%p7, %r40, %r157;
	or.pred  	%p8, %p6, %p7;
	@%p8 bra 	$L__BB18_46;
	not.b32 	%r160, %r40;
	add.s32 	%r161, %r90, %r160;
	sub.s32 	%r162, %r161, %r492;
	shr.u32 	%r163, %r162, 8;
	add.s32 	%r49, %r163, 1;
	and.b32  	%r50, %r49, 15;
	setp.lt.u32 	%p9, %r162, 3840;
	mov.u32 	%r501, %r40;
	@%p9 bra 	$L__BB18_37;
	or.b32  	%r495, %r40, 2048;
	add.s32 	%r494, %r40, %r492;
	and.b32  	%r164, %r49, 33554416;
	neg.s32 	%r493, %r164;
$L__BB18_35:
	.pragma "nounroll";
	mul.wide.u32 	%rd15, %r494, 4;
	add.s64 	%rd16, %rd2, %rd15;
	ld.global.u32 	%r165, [%rd16];
	add.s32 	%r166, %r165, %r509;
	add.s32 	%r167, %r494, 256;
	mul.wide.u32 	%rd17, %r167, 4;
	add.s64 	%rd18, %rd2, %rd17;
	ld.global.u32 	%r168, [%rd18];
	add.s32 	%r169, %r168, %r166;
	add.s32 	%r170, %r494, 512;
	mul.wide.u32 	%rd19, %r170, 4;
	add.s64 	%rd20, %rd2, %rd19;
	ld.global.u32 	%r171, [%rd20];
	add.s32 	%r172, %r171, %r169;
	add.s32 	%r173, %r494, 768;
	mul.wide.u32 	%rd21, %r173, 4;
	add.s64 	%rd22, %rd2, %rd21;
	ld.global.u32 	%r174, [%rd22];
	add.s32 	%r175, %r174, %r172;
	add.s32 	%r176, %r494, 1024;
	mul.wide.u32 	%rd23, %r176, 4;
	add.s64 	%rd24, %rd2, %rd23;
	ld.global.u32 	%r177, [%rd24];
	add.s32 	%r178, %r177, %r175;
	add.s32 	%r179, %r494, 1280;
	mul.wide.u32 	%rd25, %r179, 4;
	add.s64 	%rd26, %rd2, %rd25;
	ld.global.u32 	%r180, [%rd26];
	add.s32 	%r181, %r180, %r178;
	add.s32 	%r182, %r494, 1536;
	mul.wide.u32 	%rd27, %r182, 4;
	add.s64 	%rd28, %rd2, %rd27;
	ld.global.u32 	%r183, [%rd28];
	add.s32 	%r184, %r183, %r181;
	add.s32 	%r185, %r494, 1792;
	mul.wide.u32 	%rd29, %r185, 4;
	add.s64 	%rd30, %rd2, %rd29;
	ld.global.u32 	%r186, [%rd30];
	add.s32 	%r187, %r186, %r184;
	add.s32 	%r188, %r494, 2048;
	mul.wide.u32 	%rd31, %r188, 4;
	add.s64 	%rd32, %rd2, %rd31;
	ld.global.u32 	%r189, [%rd32];
	add.s32 	%r190, %r189, %r187;
	add.s32 	%r191, %r494, 2304;
	mul.wide.u32 	%rd33, %r191, 4;
	add.s64 	%rd34, %rd2, %rd33;
	ld.global.u32 	%r192, [%rd34];
	add.s32 	%r193, %r192, %r190;
	add.s32 	%r194, %r494, 2560;
	mul.wide.u32 	%rd35, %r194, 4;
	add.s64 	%rd36, %rd2, %rd35;
	ld.global.u32 	%r195, [%rd36];
	add.s32 	%r196, %r195, %r193;
	add.s32 	%r197, %r494, 2816;
	mul.wide.u32 	%rd37, %r197, 4;
	add.s64 	%rd38, %rd2, %rd37;
	ld.global.u32 	%r198, [%rd38];
	add.s32 	%r199, %r198, %r196;
	add.s32 	%r200, %r494, 3072;
	mul.wide.u32 	%rd39, %r200, 4;
	add.s64 	%rd40, %rd2, %rd39;
	ld.global.u32 	%r201, [%rd40];
	add.s32 	%r202, %r201, %r199;
	add.s32 	%r203, %r494, 3328;
	mul.wide.u32 	%rd41, %r203, 4;
	add.s64 	%rd42, %rd2, %rd41;
	ld.global.u32 	%r204, [%rd42];
	add.s32 	%r205, %r204, %r202;
	add.s32 	%r206, %r494, 3584;
	mul.wide.u32 	%rd43, %r206, 4;
	add.s64 	%rd44, %rd2, %rd43;
	ld.global.u32 	%r207, [%rd44];
	add.s32 	%r208, %r207, %r205;
	add.s32 	%r209, %r494, 3840;
	mul.wide.u32 	%rd45, %r209, 4;
	add.s64 	%rd46, %rd2, %rd45;
	ld.global.u32 	%r210, [%rd46];
	add.s32 	%r509, %r210, %r208;
	add.s32 	%r495, %r495, 4096;
	add.s32 	%r494, %r494, 4096;
	add.s32 	%r493, %r493, 16;
	setp.ne.s32 	%p10, %r493, 0;
	@%p10 bra 	$L__BB18_35;
	add.s32 	%r501, %r495, -2048;
$L__BB18_37:
	setp.eq.s32 	%p11, %r50, 0;
	@%p11 bra 	$L__BB18_46;
	and.b32  	%r66, %r49, 7;
	setp.lt.u32 	%p12, %r50, 8;
	@%p12 bra 	$L__BB18_40;
	add.s32 	%r212, %r501, %r492;
	mul.wide.u32 	%rd47, %r212, 4;
	add.s64 	%rd48, %rd2, %rd47;
	ld.global.u32 	%r213, [%rd48];
	add.s32 	%r214, %r213, %r509;
	add.s32 	%r215, %r212, 256;
	mul.wide.u32 	%rd49, %r215, 4;
	add.s64 	%rd50, %rd2, %rd49;
	ld.global.u32 	%r216, [%rd50];
	add.s32 	%r217, %r216, %r214;
	add.s32 	%r218, %r212, 512;
	mul.wide.u32 	%rd51, %r218, 4;
	add.s64 	%rd52, %rd2, %rd51;
	ld.global.u32 	%r219, [%rd52];
	add.s32 	%r220, %r219, %r217;
	add.s32 	%r221, %r212, 768;
	mul.wide.u32 	%rd53, %r221, 4;
	add.s64 	%rd54, %rd2, %rd53;
	ld.global.u32 	%r222, [%rd54];
	add.s32 	%r223, %r222, %r220;
	add.s32 	%r224, %r212, 1024;
	mul.wide.u32 	%rd55, %r224, 4;
	add.s64 	%rd56, %rd2, %rd55;
	ld.global.u32 	%r225, [%rd56];
	add.s32 	%r226, %r225, %r223;
	add.s32 	%r227, %r212, 1280;
	mul.wide.u32 	%rd57, %r227, 4;
	add.s64 	%rd58, %rd2, %rd57;
	ld.global.u32 	%r228, [%rd58];
	add.s32 	%r229, %r228, %r226;
	add.s32 	%r230, %r212, 1536;
	mul.wide.u32 	%rd59, %r230, 4;
	add.s64 	%rd60, %rd2, %rd59;
	ld.global.u32 	%r231, [%rd60];
	add.s32 	%r232, %r231, %r229;
	add.s32 	%r233, %r212, 1792;
	mul.wide.u32 	%rd61, %r233, 4;
	add.s64 	%rd62, %rd2, %rd61;
	ld.global.u32 	%r234, [%rd62];
	add.s32 	%r509, %r234, %r232;
	add.s32 	%r501, %r501, 2048;
$L__BB18_40:
	setp.eq.s32 	%p13, %r66, 0;
	@%p13 bra 	$L__BB18_46;
	and.b32  	%r72, %r49, 3;
	setp.lt.u32 	%p14, %r66, 4;
	@%p14 bra 	$L__BB18_43;
	add.s32 	%r236, %r501, %r492;
	mul.wide.u32 	%rd63, %r236, 4;
	add.s64 	%rd64, %rd2, %rd63;
	ld.global.u32 	%r237, [%rd64];
	add.s32 	%r238, %r237, %r509;
	add.s32 	%r239, %r236, 256;
	mul.wide.u32 	%rd65, %r239, 4;
	add.s64 	%rd66, %rd2, %rd65;
	ld.global.u32 	%r240, [%rd66];
	add.s32 	%r241, %r240, %r238;
	add.s32 	%r242, %r236, 512;
	mul.wide.u32 	%rd67, %r242, 4;
	add.s64 	%rd68, %rd2, %rd67;
	ld.global.u32 	%r243, [%rd68];
	add.s32 	%r244, %r243, %r241;
	add.s32 	%r245, %r236, 768;
	mul.wide.u32 	%rd69, %r245, 4;
	add.s64 	%rd70, %rd2, %rd69;
	ld.global.u32 	%r246, [%rd70];
	add.s32 	%r509, %r246, %r244;
	add.s32 	%r501, %r501, 1024;
$L__BB18_43:
	setp.eq.s32 	%p15, %r72, 0;
	@%p15 bra 	$L__BB18_46;
	add.s32 	%r507, %r501, %r492;
	neg.s32 	%r506, %r72;
$L__BB18_45:
	.pragma "nounroll";
	mul.wide.u32 	%rd71, %r507, 4;
	add.s64 	%rd72, %rd2, %rd71;
	ld.global.u32 	%r247, [%rd72];
	add.s32 	%r509, %r247, %r509;
	add.s32 	%r507, %r507, 256;
	add.s32 	%r506, %r506, 1;
	setp.ne.s32 	%p16, %r506, 0;
	@%p16 bra 	$L__BB18_45;
$L__BB18_46:
	// begin inline asm
	mov.u32 %r248, %laneid;
	// end inline asm
	mov.b32 	%r251, 1;
	mov.b32 	%r272, 31;
	mov.b32 	%r273, -1;
	// begin inline asm
	shfl.sync.down.b32 %r249, %r509, %r251, %r272, %r273;
	// end inline asm
	setp.gt.s32 	%p17, %r248, 30;
	selp.b32 	%r274, 0, %r249, %p17;
	add.s32 	%r255, %r274, %r509;
	mov.b32 	%r256, 2;
	// begin inline asm
	shfl.sync.down.b32 %r254, %r255, %r256, %r272, %r273;
	// end inline asm
	setp.gt.s32 	%p18, %r248, 29;
	selp.b32 	%r275, 0, %r254, %p18;
	add.s32 	%r260, %r255, %r275;
	mov.b32 	%r261, 4;
	// begin inline asm
	shfl.sync.down.b32 %r259, %r260, %r261, %r272, %r273;
	// end inline asm
	setp.gt.s32 	%p19, %r248, 27;
	selp.b32 	%r276, 0, %r259, %p19;
	add.s32 	%r265, %r260, %r276;
	mov.b32 	%r266, 8;
	// begin inline asm
	shfl.sync.down.b32 %r264, %r265, %r266, %r272, %r273;
	// end inline asm
	setp.gt.s32 	%p20, %r248, 23;
	selp.b32 	%r277, 0, %r264, %p20;
	add.s32 	%r270, %r265, %r277;
	mov.b32 	%r271, 16;
	// begin inline asm
	shfl.sync.down.b32 %r269, %r270, %r271, %r272, %r273;
	// end inline asm
	setp.gt.s32 	%p21, %r248, 15;
	selp.b32 	%r278, 0, %r269, %p21;
	add.s32 	%r510, %r270, %r278;
	setp.ne.s32 	%p22, %r248, 0;
	@%p22 bra 	$L__BB18_48;
	shr.u32 	%r279, %r40, 3;
	and.b32  	%r280, %r279, 124;
	mov.u32 	%r281, _ZZN3cub18CUB_300001_SM_10006detail6reduce28DeviceReduceSingleTileKernelINS2_10policy_hubIijN4cuda3std3__44plusIiEEE10Policy1000EN6thrust24THRUST_300001_SM_1000_NS6detail15normal_iteratorINSD_10device_ptrIiEEEEPijS9_iiNS7_10__identityEEEvT0_T1_T2_T3_T4_T6_E12temp_storage;
	add.s32 	%r282, %r281, %r280;
	st.shared.u32 	[%r282+8], %r510;
$L__BB18_48:
	bar.sync 	0;
	setp.ne.s32 	%p23, %r40, 0;
	@%p23 bra 	$L__BB18_50;
	ld.shared.u32 	%r283, [_ZZN3cub18CUB_300001_SM_10006detail6reduce28DeviceReduceSingleTileKernelINS2_10policy_hubIijN4cuda3std3__44plusIiEEE10Policy1000EN6thrust24THRUST_300001_SM_1000_NS6detail15normal_iteratorINSD_10device_ptrIiEEEEPijS9_iiNS7_10__identityEEEvT0_T1_T2_T3_T4_T6_E12temp_storage+12];
	add.s32 	%r284, %r283, %r510;
	ld.shared.u32 	%r285, [_ZZN3cub18CUB_300001_SM_10006detail6reduce28DeviceReduceSingleTileKernelINS2_10policy_hubIijN4cuda3std3__44plusIiEEE10Policy1000EN6thrust24THRUST_300001_SM_1000_NS6detail15normal_iteratorINSD_10device_ptrIiEEEEPijS9_iiNS7_10__identityEEEvT0_T1_T2_T3_T4_T6_E12temp_storage+16];
	add.s32 	%r286, %r284, %r285;
	ld.shared.u32 	%r287, [_ZZN3cub18CUB_300001_SM_10006detail6reduce28DeviceReduceSingleTileKernelINS2_10policy_hubIijN4cuda3std3__44plusIiEEE10Policy1000EN6thrust24THRUST_300001_SM_1000_NS6detail15normal_iteratorINSD_10device_ptrIiEEEEPijS9_iiNS7_10__identityEEEvT0_T1_T2_T3_T4_T6_E12temp_storage+20];
	add.s32 	%r288, %r286, %r287;
	ld.shared.u32 	%r289, [_ZZN3cub18CUB_300001_SM_10006detail6reduce28DeviceReduceSingleTileKernelINS2_10policy_hubIijN4cuda3std3__44plusIiEEE10Policy1000EN6thrust24THRUST_300001_SM_1000_NS6detail15normal_iteratorINSD_10device_ptrIiEEEEPijS9_iiNS7_10__identityEEEvT0_T1_T2_T3_T4_T6_E12temp_storage+24];
	add.s32 	%r290, %r288, %r289;
	ld.shared.u32 	%r291, [_ZZN3cub18CUB_300001_SM_10006detail6reduce28DeviceReduceSingleTileKernelINS2_10policy_hubIijN4cuda3std3__44plusIiEEE10Policy1000EN6thrust24THRUST_300001_SM_1000_NS6detail15normal_iteratorINSD_10device_ptrIiEEEEPijS9_iiNS7_10__identityEEEvT0_T1_T2_T3_T4_T6_E12temp_storage+28];
	add.s32 	%r292, %r290, %r291;
	ld.shared.u32 	%r293, [_ZZN3cub18CUB_300001_SM_10006detail6reduce28DeviceReduceSingleTileKernelINS2_10policy_hubIijN4cuda3std3__44plusIiEEE10Policy1000EN6thrust24THRUST_300001_SM_1000_NS6detail15normal_iteratorINSD_10device_ptrIiEEEEPijS9_iiNS7_10__identityEEEvT0_T1_T2_T3_T4_T6_E12temp_storage+32];
	add.s32 	%r294, %r292, %r293;
	ld.shared.u32 	%r295, [_ZZN3cub18CUB_300001_SM_10006detail6reduce28DeviceReduceSingleTileKernelINS2_10policy_hubIijN4cuda3std3__44plusIiEEE10Policy1000EN6thrust24THRUST_300001_SM_1000_NS6detail15normal_iteratorINSD_10device_ptrIiEEEEPijS9_iiNS7_10__identityEEEvT0_T1_T2_T3_T4_T6_E12temp_storage+36];
	add.s32 	%r510, %r294, %r295;
$L__BB18_50:
	mov.u32 	%r469, %tid.x;
	setp.ne.s32 	%p57, %r469, 0;
	@%p57 bra 	$L__BB18_52;
	add.s32 	%r470, %r510, %r91;
	st.global.u32 	[%rd1], %r470;
$L__BB18_52:
	ret;

}
	// .globl	_ZN3cub18CUB_300001_SM_10006detail6reduce18DeviceReduceKernelINS2_10policy_hubIijN4cuda3std3__44plusIiEEE10Policy1000EN6thrust24THRUST_300001_SM_1000_NS6detail15normal_iteratorINSD_10device_ptrIiEEEEjS9_iNS7_10__identityEEEvT0_PT3_T1_NS0_13GridEvenShareISN_EET2_T4_
.visible .entry _ZN3cub18CUB_300001_SM_10006detail6reduce18DeviceReduceKernelINS2_10policy_hubIijN4cuda3std3__44plusIiEEE10Policy1000EN6thrust24THRUST_300001_SM_1000_NS6detail15normal_iteratorINSD_10device_ptrIiEEEEjS9_iNS7_10__identityEEEvT0_PT3_T1_NS0_13GridEvenShareISN_EET2_T4_(
	.param .align 8 .b8 _ZN3cub18CUB_300001_SM_10006detail6reduce18DeviceReduceKernelINS2_10policy_hubIijN4cuda3std3__44plusIiEEE10Policy1000EN6thrust24THRUST_300001_SM_1000_NS6detail15normal_iteratorINSD_10device_ptrIiEEEEjS9_iNS7_10__identityEEEvT0_PT3_T1_NS0_13GridEvenShareISN_EET2_T4__param_0[8],
	.param .u64 .ptr .align 1 _ZN3cub18CUB_300001_SM_10006detail6reduce18DeviceReduceKernelINS2_10policy_hubIijN4cuda3std3__44plusIiEEE10Policy1000EN6thrust24THRUST_300001_SM_1000_NS6detail15normal_iteratorINSD_10device_ptrIiEEEEjS9_iNS7_10__identityEEEvT0_PT3_T1_NS0_13GridEvenShareISN_EET2_T4__param_1,
	.param .u32 _ZN3cub18CUB_300001_SM_10006detail6reduce18DeviceReduceKernelINS2_10policy_hubIijN4cuda3std3__44plusIiEEE10Policy1000EN6thrust24THRUST_300001_SM_1000_NS6detail15normal_iteratorINSD_10device_ptrIiEEEEjS9_iNS7_10__identityEEEvT0_PT3_T1_NS0_13GridEvenShareISN_EET2_T4__param_2,
	.param .align 4 .b8 _ZN3cub18CUB_300001_SM_10006detail6reduce18DeviceReduceKernelINS2_10policy_hubIijN4cuda3std3__44plusIiEEE10Policy1000EN6thrust24THRUST_300001_SM_1000_NS6detail15normal_iteratorINSD_10device_ptrIiEEEEjS9_iNS7_10__identityEEEvT0_PT3_T1_NS0_13GridEvenShareISN_EET2_T4__param_3[40],
	.param .align 1 .b8 _ZN3cub18CUB_300001_SM_10006detail6reduce18DeviceReduceKernelINS2_10policy_hubIijN4cuda3std3__44plusIiEEE10Policy1000EN6thrust24THRUST_300001_SM_1000_NS6detail15normal_iteratorINSD_10device_ptrIiEEEEjS9_iNS7_10__identityEEEvT0_PT3_T1_NS0_13GridEvenShareISN_EET2_T4__param_4[1],
	.param .align 1 .b8 _ZN3cub18CUB_300001_SM_10006detail6reduce18DeviceReduceKernelINS2_10policy_hubIijN4cuda3std3__44plusIiEEE10Policy1000EN6thrust24THRUST_300001_SM_1000_NS6detail15normal_iteratorINSD_10device_ptrIiEEEEjS9_iNS7_10__identityEEEvT0_PT3_T1_NS0_13GridEvenShareISN_EET2_T4__param_5[1]
)
.maxntid 256
{
	.reg .pred 	%p<57>;
	.reg .b16 	%rs<4>;
	.reg .b32 	%r<575>;
	.reg .b64 	%rd<130>;
	// demoted variable
	.shared .align 4 .b8 _ZZN3cub18CUB_300001_SM_10006detail6reduce18DeviceReduceKernelINS2_10policy_hubIijN4cuda3std3__44plusIiEEE10Policy1000EN6thrust24THRUST_300001_SM_1000_NS6detail15normal_iteratorINSD_10device_ptrIiEEEEjS9_iNS7_10__identityEEEvT0_PT3_T1_NS0_13GridEvenShareISN_EET2_T4_E12temp_storage[44];
	ld.param.u32 	%r1, [_ZN3cub18CUB_300001_SM_10006detail6reduce18DeviceReduceKernelINS2_10policy_hubIijN4cuda3std3__44plusIiEEE10Policy1000EN6thrust24THRUST_300001_SM_1000_NS6detail15normal_iteratorINSD_10device_ptrIiEEEEjS9_iNS7_10__identityEEEvT0_PT3_T1_NS0_13GridEvenShareISN_EET2_T4__param_3+20];
	ld.param.u32 	%r2, [_ZN3cub18CUB_300001_SM_10006detail6reduce18DeviceReduceKernelINS2_10policy_hubIijN4cuda3std3__44plusIiEEE10Policy1000EN6thrust24THRUST_300001_SM_1000_NS6detail15normal_iteratorINSD_10device_ptrIiEEEEjS9_iNS7_10__identityEEEvT0_PT3_T1_NS0_13GridEvenShareISN_EET2_T4__param_3+24];
	ld.param.u64 	%rd3, [_ZN3cub18CUB_300001_SM_10006detail6reduce18DeviceReduceKernelINS2_10policy_hubIijN4cuda3std3__44plusIiEEE10Policy1000EN6thrust24THRUST_300001_SM_1000_NS6detail15normal_iteratorINSD_10device_ptrIiEEEEjS9_iNS7_10__identityEEEvT0_PT3_T1_NS0_13GridEvenShareISN_EET2_T4__param_0];
	cvta.to.global.u64 	%rd1, %rd3;
	mov.u32 	%r3, %ctaid.x;
	shl.b32 	%r4, %r2, 12;
	shl.b32 	%r556, %r3, 12;
	sub.s32 	%r6, %r1, %r556;
	setp.gt.u32 	%p1, %r6, 4095;
	@%p1 bra 	$L__BB19_26;
	mov.u32 	%r7, %tid.x;
	setp.ge.u32 	%p23, %r7, %r6;
	mov.b32 	%r550, 0;
	mov.u32 	%r539, %r7;
	@%p23 bra 	$L__BB19_3;
	add.s32 	%r330, %r556, %r7;
	mul.wide.u32 	%rd66, %r330, 4;
	add.s64 	%rd67, %rd1, %rd66;
	ld.global.u32 	%r550, [%rd67];
	add.s32 	%r539, %r7, 256;
$L__BB19_3:
	setp.ge.u32 	%p24, %r539, %r6;
	@%p24 bra 	$L__BB19_17;
	not.b32 	%r332, %r539;
	add.s32 	%r333, %r1, %r332;
	sub.s32 	%r334, %r333, %r556;
	shr.u32 	%r335, %r334, 8;
	add.s32 	%r12, %r335, 1;
	and.b32  	%r13, %r12, 15;
	setp.lt.u32 	%p25, %r334, 3840;
	@%p25 bra 	$L__BB19_8;
	or.b32  	%r536, %r539, 2048;
	add.s32 	%r535, %r539, %r556;
	and.b32  	%r336, %r12, 33554416;
	neg.s32 	%r534, %r336;
$L__BB19_6:
	.pragma "nounroll";
	mul.wide.u32 	%rd68, %r535, 4;
	add.s64 	%rd69, %rd1, %rd68;
	ld.global.u32 	%r337, [%rd69];
	add.s32 	%r338, %r337, %r550;
	add.s32 	%r339, %r535, 256;
	mul.wide.u32 	%rd70, %r339, 4;
	add.s64 	%rd71, %rd1, %rd70;
	ld.global.u32 	%r340, [%rd71];
	add.s32 	%r341, %r340, %r338;
	add.s32 	%r342, %r535, 512;
	mul.wide.u32 	%rd72, %r342, 4;
	add.s64 	%rd73, %rd1, %rd72;
	ld.global.u32 	%r343, [%rd73];
	add.s32 	%r344, %r343, %r341;
	add.s32 	%r345, %r535, 768;
	mul.wide.u32 	%rd74, %r345, 4;
	add.s64 	%rd75, %rd1, %rd74;
	ld.global.u32 	%r346, [%rd75];
	add.s32 	%r347, %r346, %r344;
	add.s32 	%r348, %r535, 1024;
	mul.wide.u32 	%rd76, %r348, 4;
	add.s64 	%rd77, %rd1, %rd76;
	ld.global.u32 	%r349, [%rd77];
	add.s32 	%r350, %r349, %r347;
	add.s32 	%r351, %r535, 1280;
	mul.wide.u32 	%rd78, %r351, 4;
	add.s64 	%rd79, %rd1, %rd78;
	ld.global.u32 	%r352, [%rd79];
	add.s32 	%r353, %r352, %r350;
	add.s32 	%r354, %r535, 1536;
	mul.wide.u32 	%rd80, %r354, 4;
	add.s64 	%rd81, %rd1, %rd80;
	ld.global.u32 	%r355, [%rd81];
	add.s32 	%r356, %r355, %r353;
	add.s32 	%r357, %r535, 1792;
	mul.wide.u32 	%rd82, %r357, 4;
	add.s64 	%rd83, %rd1, %rd82;
	ld.global.u32 	%r358, [%rd83];
	add.s32 	%r359, %r358, %r356;
	add.s32 	%r360, %r535, 2048;
	mul.wide.u32 	%rd84, %r360, 4;
	add.s64 	%rd85, %rd1, %rd84;
	ld.global.u32 	%r361, [%rd85];
	add.s32 	%r362, %r361, %r359;
	add.s32 	%r363, %r535, 2304;
	mul.wide.u32 	%rd86, %r363, 4;
	add.s64 	%rd87, %rd1, %rd86;
	ld.global.u32 	%r364, [%rd87];
	add.s32 	%r365, %r364, %r362;
	add.s32 	%r366, %r535, 2560;
	mul.wide.u32 	%rd88, %r366, 4;
	add.s64 	%rd89, %rd1, %rd88;
	ld.global.u32 	%r367, [%rd89];
	add.s32 	%r368, %r367, %r365;
	add.s32 	%r369, %r535, 2816;
	mul.wide.u32 	%rd90, %r369, 4;
	add.s64 	%rd91, %rd1, %rd90;
	ld.global.u32 	%r370, [%rd91];
	add.s32 	%r371, %r370, %r368;
	add.s32 	%r372, %r535, 3072;
	mul.wide.u32 	%rd92, %r372, 4;
	add.s64 	%rd93, %rd1, %rd92;
	ld.global.u32 	%r373, [%rd93];
	add.s32 	%r374, %r373, %r371;
	add.s32 	%r375, %r535, 3328;
	mul.wide.u32 	%rd94, %r375, 4;
	add.s64 	%rd95, %rd1, %rd94;
	ld.global.u32 	%r376, [%rd95];
	add.s32 	%r377, %r376, %r374;
	add.s32 	%r378, %r535, 3584;
	mul.wide.u32 	%rd96, %r378, 4;
	add.s64 	%rd97, %rd1, %rd96;
	ld.global.u32 	%r379, [%rd97];
	add.s32 	%r380, %r379, %r377;
	add.s32 	%r381, %r535, 3840;
	mul.wide.u32 	%rd98, %r381, 4;
	add.s64 	%rd99, %rd1, %rd98;
	ld.global.u32 	%r382, [%rd99];
	add.s32 	%r550, %r382, %r380;
	add.s32 	%r536, %r536, 4096;
	add.s32 	%r535, %r535, 4096;
	add.s32 	%r534, %r534, 16;
	setp.ne.s32 	%p26, %r534, 0;
	@%p26 bra 	$L__BB19_6;
	add.s32 	%r539, %r536, -2048;
$L__BB19_8:
	setp.eq.s32 	%p27, %r13, 0;
	@%p27 bra 	$L__BB19_17;
	and.b32  	%r29, %r12, 7;
	setp.lt.u32 	%p28, %r13, 8;
	@%p28 bra 	$L__BB19_11;
	add.s32 	%r384, %r556, %r539;
	mul.wide.u32 	%rd100, %r384, 4;
	add.s64 	%rd101, %rd1, %rd100;
	ld.global.u32 	%r385, [%rd101];
	add.s32 	%r386, %r385, %r550;
	add.s32 	%r387, %r384, 256;
	mul.wide.u32 	%rd102, %r387, 4;
	add.s64 	%rd103, %rd1, %rd102;
	ld.global.u32 	%r388, [%rd103];
	add.s32 	%r389, %r388, %r386;
	add.s32 	%r390, %r384, 512;
	mul.wide.u32 	%rd104, %r390, 4;
	add.s64 	%rd105, %rd1, %rd104;
	ld.global.u32 	%r391, [%rd105];
	add.s32 	%r392, %r391, %r389;
	add.s32 	%r393, %r384, 768;
	mul.wide.u32 	%rd106, %r393, 4;
	add.s64 	%rd107, %rd1, %rd106;
	ld.global.u32 	%r394, [%rd107];
	add.s32 	%r395, %r394, %r392;
	add.s32 	%r396, %r384, 1024;
	mul.wide.u32 	%rd108, %r396, 4;
	add.s64 	%rd109, %rd1, %rd108;
	ld.global.u32 	%r397, [%rd109];
	add.s32 	%r398, %r397, %r395;
	add.s32 	%r399, %r384, 1280;
	mul.wide.u32 	%rd110, %r399, 4;
	add.s64 	%rd111, %rd1, %rd110;
	ld.global.u32 	%r400, [%rd111];
	add.s32 	%r401, %r400, %r398;
	add.s32 	%r402, %r384, 1536;
	mul.wide.u32 	%rd112, %r402, 4;
	add.s64 	%rd113, %rd1, %rd112;
	ld.global.u32 	%r403, [%rd113];
	add.s32 	%r404, %r403, %r401;
	add.s32 	%r405, %r384, 1792;
	mul.wide.u32 	%rd114, %r405, 4;
	add.s64 	%rd115, %rd1, %rd114;
	ld.global.u32 	%r406, [%rd115];
	add.s32 	%r550, %r406, %r404;
	add.s32 	%r539, %r539, 2048;
$L__BB19_11:
	setp.eq.s32 	%p29, %r29, 0;
	@%p29 bra 	$L__BB19_17;
	and.b32  	%r35, %r12, 3;
	setp.lt.u32 	%p30, %r29, 4;
	@%p30 bra 	$L__BB19_14;
	add.s32 	%r408, %r556, %r539;
	mul.wide.u32 	%rd116, %r408, 4;
	add.s64 	%rd117, %rd1, %rd116;
	ld.global.u32 	%r409, [%rd117];
	add.s32 	%r410, %r409, %r550;
	add.s32 	%r411, %r408, 256;
	mul.wide.u32 	%rd118, %r411, 4;
	add.s64 	%rd119, %rd1, %rd118;
	ld.global.u32 	%r412, [%rd119];
	add.s32 	%r413, %r412, %r410;
	add.s32 	%r414, %r408, 512;
	mul.wide.u32 	%rd120, %r414, 4;
	add.s64 	%rd121, %rd1, %rd120;
	ld.global.u32 	%r415, [%rd121];
	add.s32 	%r416, %r415, %r413;
	add.s32 	%r417, %r408, 768;
	mul.wide.u32 	%rd122, %r417, 4;
	add.s64 	%rd123, %rd1, %rd122;
	ld.global.u32 	%r418, [%rd123];
	add.s32 	%r550, %r418, %r416;
	add.s32 	%r539, %r539, 1024;
$L__BB19_14:
	setp.eq.s32 	%p31, %r35, 0;
	@%p31 bra 	$L__BB19_17;
	add.s32 	%r548, %r539, %r556;
	neg.s32 	%r547, %r35;
$L__BB19_16:
	.pragma "nounroll";
	mul.wide.u32 	%rd124, %r548, 4;
	add.s64 	%rd125, %rd1, %rd124;
	ld.global.u32 	%r419, [%rd125];
	add.s32 	%r550, %r419, %r550;
	add.s32 	%r548, %r548, 256;
	add.s32 	%r547, %r547, 1;
	setp.ne.s32 	%p32, %r547, 0;
	@%p32 bra 	$L__BB19_16;
$L__BB19_17:
	setp.lt.u32 	%p33, %r6, 256;
	@%p33 bra 	$L__BB19_22;
	// begin inline asm
	mov.u32 %r483, %laneid;
	// end inline asm
	mov.b32 	%r486, 1;
	mov.b32 	%r507, 31;
	mov.b32 	%r508, -1;
	// begin inline asm
	shfl.sync.down.b32 %r484, %r550, %r486, %r507, %r508;
	// end inline asm
	setp.gt.s32 	%p49, %r483, 30;
	selp.b32 	%r509, 0, %r484, %p49;
	add.s32 	%r490, %r509, %r550;
	mov.b32 	%r491, 2;
	// begin inline asm
	shfl.sync.down.b32 %r489, %r490, %r491, %r507, %r508;
	// end inline asm
	setp.gt.s32 	%p50, %r483, 29;
	selp.b32 	%r510, 0, %r489, %p50;
	add.s32 	%r495, %r490, %r510;
	mov.b32 	%r496, 4;
	// begin inline asm
	shfl.sync.down.b32 %r494, %r495, %r496, %r507, %r508;
	// end inline asm
	setp.gt.s32 	%p51, %r483, 27;
	selp.b32 	%r511, 0, %r494, %p51;
	add.s32 	%r500, %r495, %r511;
	mov.b32 	%r501, 8;
	// begin inline asm
	shfl.sync.down.b32 %r499, %r500, %r501, %r507, %r508;
	// end inline asm
	setp.gt.s32 	%p52, %r483, 23;
	selp.b32 	%r512, 0, %r499, %p52;
	add.s32 	%r505, %r500, %r512;
	mov.b32 	%r506, 16;
	// begin inline asm
	shfl.sync.down.b32 %r504, %r505, %r506, %r507, %r508;
	// end inline asm
	setp.gt.s32 	%p53, %r483, 15;
	selp.b32 	%r513, 0, %r504, %p53;
	add.s32 	%r574, %r505, %r513;
	setp.ne.s32 	%p54, %r483, 0;
	@%p54 bra 	$L__BB19_20;
	shr.u32 	%r514, %r7, 3;
	and.b32  	%r515, %r514, 124;
	mov.u32 	%r516, _ZZN3cub18CUB_300001_SM_10006detail6reduce18DeviceReduceKernelINS2_10policy_hubIijN4cuda3std3__44plusIiEEE10Policy1000EN6thrust24THRUST_300001_SM_1000_NS6detail15normal_iteratorINSD_10device_ptrIiEEEEjS9_iNS7_10__identityEEEvT0_PT3_T1_NS0_13GridEvenShareISN_EET2_T4_E12temp_storage;
	add.s32 	%r517, %r516, %r515;
	st.shared.u32 	[%r517+8], %r574;
$L__BB19_20:
	bar.sync 	0;
	setp.ne.s32 	%p55, %r7, 0;
	@%p55 bra 	$L__BB19_48;
	ld.shared.u32 	%r518, [_ZZN3cub18CUB_300001_SM_10006detail6reduce18DeviceReduceKernelINS2_10policy_hubIijN4cuda3std3__44plusIiEEE10Policy1000EN6thrust24THRUST_300001_SM_1000_NS6detail15normal_iteratorINSD_10device_ptrIiEEEEjS9_iNS7_10__identityEEEvT0_PT3_T1_NS0_13GridEvenShareISN_EET2_T4_E12temp_storage+12];
	add.s32 	%r519, %r518, %r574;
	ld.shared.u32 	%r520, [_ZZN3cub18CUB_300001_SM_10006detail6reduce18DeviceReduceKernelINS2_10policy_hubIijN4cuda3std3__44plusIiEEE10Policy1000EN6thrust24THRUST_300001_SM_1000_NS6detail15normal_iteratorINSD_10device_ptrIiEEEEjS9_iNS7_10__identityEEEvT0_PT3_T1_NS0_13GridEvenShareISN_EET2_T4_E12temp_storage+16];
	add.s32 	%r521, %r519, %r520;
	ld.shared.u32 	%r522, [_ZZN3cub18CUB_300001_SM_10006detail6reduce18DeviceReduceKernelINS2_10policy_hubIijN4cuda3std3__44plusIiEEE10Policy1000EN6thrust24THRUST_300001_SM_1000_NS6detail15normal_iteratorINSD_10device_ptrIiEEEEjS9_iNS7_10__identityEEEvT0_PT3_T1_NS0_13GridEvenShareISN_EET2_T4_E12temp_storage+20];
	add.s32 	%r523, %r521, %r522;
	ld.shared.u32 	%r524, [_ZZN3cub18CUB_300001_SM_10006detail6reduce18DeviceReduceKernelINS2_10policy_hubIijN4cuda3std3__44plusIiEEE10Policy1000EN6thrust24THRUST_300001_SM_1000_NS6detail15normal_iteratorINSD_10device_ptrIiEEEEjS9_iNS7_10__identityEEEvT0_PT3_T1_NS0_13GridEvenShareISN_EET2_T4_E12temp_storage+24];
	add.s32 	%r525, %r523, %r524;
	ld.shared.u32 	%r526, [_ZZN3cub18CUB_300001_SM_10006detail6reduce18DeviceReduceKernelINS2_10policy_hubIijN4cuda3std3__44plusIiEEE10Policy1000EN6thrust24THRUST_300001_SM_1000_NS6detail15normal_iteratorINSD_10device_ptrIiEEEEjS9_iNS7_10__identityEEEvT0_PT3_T1_NS0_13GridEvenShareISN_EET2_T4_E12temp_storage+28];
	add.s32 	%r527, %r525, %r526;
	ld.shared.u32 	%r528, [_ZZN3cub18CUB_300001_SM_10006detail6reduce18DeviceReduceKernelINS2_10policy_hubIijN4cuda3std3__44plusIiEEE10Policy1000EN6thrust24THRUST_300001_SM_1000_NS6detail15normal_iteratorINSD_10device_ptrIiEEEEjS9_iNS7_10__identityEEEvT0_PT3_T1_NS0_13GridEvenShareISN_EET2_T4_E12temp_storage+32];
	add.s32 	%r529, %r527, %r528;
	ld.shared.u32 	%r530, [_ZZN3cub18CUB_300001_SM_10006detail6reduce18DeviceReduceKernelINS2_10policy_hubIijN4cuda3std3__44plusIiEEE10Policy1000EN6thrust24THRUST_300001_SM_1000_NS6detail15normal_iteratorINSD_10device_ptrIiEEEEjS9_iNS7_10__identityEEEvT0_PT3_T1_NS0_13GridEvenShareISN_EET2_T4_E12temp_storage+36];
	add.s32 	%r574, %r529, %r530;
	bra.uni 	$L__BB19_48;
$L__BB19_22:
	// begin inline asm
	mov.u32 %r420, %laneid;
	// end inline asm
	and.b32  	%r446, %r7, 992;
	add.s32 	%r447, %r446, 32;
	setp.gt.u32 	%p34, %r447, %r6;
	not.b32 	%r448, %r446;
	add.s32 	%r449, %r6, %r448;
	selp.b32 	%r444, %r449, 31, %p34;
	mov.b32 	%r423, 1;
	mov.b32 	%r445, -1;
	// begin inline asm
	shfl.sync.down.b32 %r421, %r550, %r423, %r444, %r445;
	// end inline asm
	setp.lt.s32 	%p35, %r420, %r444;
	selp.b32 	%r450, %r421, 0, %p35;
	add.s32 	%r427, %r450, %r550;
	mov.b32 	%r428, 2;
	// begin inline asm
	shfl.sync.down.b32 %r426, %r427, %r428, %r444, %r445;
	// end inline asm
	add.s32 	%r451, %r420, 2;
	setp.gt.s32 	%p36, %r451, %r444;
	selp.b32 	%r452, 0, %r426, %p36;
	add.s32 	%r432, %r427, %r452;
	mov.b32 	%r433, 4;
	// begin inline asm
	shfl.sync.down.b32 %r431, %r432, %r433, %r444, %r445;
	// end inline asm
	add.s32 	%r453, %r420, 4;
	setp.gt.s32 	%p37, %r453, %r444;
	selp.b32 	%r454, 0, %r431, %p37;
	add.s32 	%r437, %r432, %r454;
	mov.b32 	%r438, 8;
	// begin inline asm
	shfl.sync.down.b32 %r436, %r437, %r438, %r444, %r445;
	// end inline asm
	add.s32 	%r455, %r420, 8;
	setp.gt.s32 	%p38, %r455, %r444;
	selp.b32 	%r456, 0, %r436, %p38;
	add.s32 	%r442, %r437, %r456;
	mov.b32 	%r443, 16;
	// begin inline asm
	shfl.sync.down.b32 %r441, %r442, %r443, %r444, %r445;
	// end inline asm
	add.s32 	%r457, %r420, 16;
	setp.gt.s32 	%p39, %r457, %r444;
	selp.b32 	%r458, 0, %r441, %p39;
	add.s32 	%r574, %r442, %r458;
	setp.ne.s32 	%p40, %r420, 0;
	@%p40 bra 	$L__BB19_24;
	shr.u32 	%r459, %r7, 3;
	and.b32  	%r460, %r459, 124;
	mov.u32 	%r461, _ZZN3cub18CUB_300001_SM_10006detail6reduce18DeviceReduceKernelINS2_10policy_hubIijN4cuda3std3__44plusIiEEE10Policy1000EN6thrust24THRUST_300001_SM_1000_NS6detail15normal_iteratorINSD_10device_ptrIiEEEEjS9_iNS7_10__identityEEEvT0_PT3_T1_NS0_13GridEvenShareISN_EET2_T4_E12temp_storage;
	add.s32 	%r462, %r461, %r460;
	st.shared.u32 	[%r462+8], %r574;
$L__BB19_24:
	bar.sync 	0;
	setp.ne.s32 	%p41, %r7, 0;
	@%p41 bra 	$L__BB19_48;
	setp.gt.u32 	%p42, %r6, 32;
	ld.shared.u32 	%r463, [_ZZN3cub18CUB_300001_SM_10006detail6reduce18DeviceReduceKernelINS2_10policy_hubIijN4cuda3std3__44plusIiEEE10Policy1000EN6thrust24THRUST_300001_SM_1000_NS6detail15normal_iteratorINSD_10device_ptrIiEEEEjS9_iNS7_10__identityEEEvT0_PT3_T1_NS0_13GridEvenShareISN_EET2_T4_E12temp_storage+12];
	selp.b32 	%r464, %r463, 0, %p42;
	add.s32 	%r465, %r464, %r574;
	setp.gt.u32 	%p43, %r6, 64;
	ld.shared.u32 	%r466, [_ZZN3cub18CUB_300001_SM_10006detail6reduce18DeviceReduceKernelINS2_10policy_hubIijN4cuda3std3__44plusIiEEE10Policy1000EN6thrust24THRUST_300001_SM_1000_NS6detail15normal_iteratorINSD_10device_ptrIiEEEEjS9_iNS7_10__identityEEEvT0_PT3_T1_NS0_13GridEvenShareISN_EET2_T4_E12temp_storage+16];
	selp.b32 	%r467, %r466, 0, %p43;
	add.s32 	%r468, %r465, %r467;
	setp.gt.u32 	%p44, %r6, 96;
	ld.shared.u32 	%r469, [_ZZN3cub18CUB_300001_SM_10006detail6reduce18DeviceReduceKernelINS2_10policy_hubIijN4cuda3std3__44plusIiEEE10Policy1000EN6thrust24THRUST_300001_SM_1000_NS6detail15normal_iteratorINSD_10device_ptrIiEEEEjS9_iNS7_10__identityEEEvT0_PT3_T1_NS0_13GridEvenShareISN_EET2_T4_E12temp_storage+20];
	selp.b32 	%r470, %r469, 0, %p44;
	add.s32 	%r471, %r468, %r470;
	setp.gt.u32 	%p45, %r6, 128;
	ld.shared.u32 	%r472, [_ZZN3cub18CUB_300001_SM_10006detail6reduce18DeviceReduceKernelINS2_10policy_hubIijN4cuda3std3__44plusIiEEE10Policy1000EN6thrust24THRUST_300001_SM_1000_NS6detail15normal_iteratorINSD_10device_ptrIiEEEEjS9_iNS7_10__identityEEEvT0_PT3_T1_NS0_13GridEvenShareISN_EET2_T4_E12temp_storage+24];
	selp.b32 	%r473, %r472, 0, %p45;
	add.s32 	%r474, %r471, %r473;
	setp.gt.u32 	%p46, %r6, 160;
	ld.shared.u32 	%r475, [_ZZN3cub18CUB_300001_SM_10006detail6reduce18DeviceReduceKernelINS2_10policy_hubIijN4cuda3std3__44plusIiEEE10Policy1000EN6thrust24THRUST_300001_SM_1000_NS6detail15normal_iteratorINSD_10device_ptrIiEEEEjS9_iNS7_10__identityEEEvT0_PT3_T1_NS0_13GridEvenShareISN_EET2_T4_E12temp_storage+28];
	selp.b32 	%r476, %r475, 0, %p46;
	add.s32 	%r477, %r474, %r476;
	setp.gt.u32 	%p47, %r6, 192;
	ld.shared.u32 	%r478, [_ZZN3cub18CUB_300001_SM_10006detail6reduce18DeviceReduceKernelINS2_10policy_hubIijN4cuda3std3__44plusIiEEE10Policy1000EN6thrust24THRUST_300001_SM_1000_NS6detail15normal_iteratorINSD_10device_ptrIiEEEEjS9_iNS7_10__identityEEEvT0_PT3_T1_NS0_13GridEvenShareISN_EET2_T4_E12temp_storage+32];
	selp.b32 	%r479, %r478, 0, %p47;
	add.s32 	%r480, %r477, %r479;
	setp.gt.u32 	%p48, %r6, 224;
	ld.shared.u32 	%r481, [_ZZN3cub18CUB_300001_SM_10006detail6reduce18DeviceReduceKernelINS2_10policy_hubIijN4cuda3std3__44plusIiEEE10Policy1000EN6thrust24THRUST_300001_SM_1000_NS6detail15normal_iteratorINSD_10device_ptrIiEEEEjS9_iNS7_10__identityEEEvT0_PT3_T1_NS0_13GridEvenShareISN_EET2_T4_E12temp_storage+36];
	selp.b32 	%r482, %r481, 0, %p48;
	add.s32 	%r574, %r480, %r482;
	bra.uni 	$L__BB19_48;
$L__BB19_26:
	mov.u32 	%r54, %tid.x;
	add.s32 	%r110, %r54, %r556;
	mul.wide.u32 	%rd4, %r110, 4;
	add.s64 	%rd5, %rd1, %rd4;
	ld.global.u32 	%r111, [%rd5];
	ld.global.u32 	%r112, [%rd5+1024];
	ld.global.u32 	%r113, [%rd5+2048];
	ld.global.u32 	%r114, [%rd5+3072];
	ld.global.u32 	%r115, [%rd5+4096];
	ld.global.u32 	%r116, [%rd5+5120];
	ld.global.u32 	%r117, [%rd5+6144];
	ld.global.u32 	%r118, [%rd5+7168];
	ld.global.u32 	%r119, [%rd5+8192];
	ld.global.u32 	%r120, [%rd5+9216];
	ld.global.u32 	%r121, [%rd5+10240];
	ld.global.u32 	%r122, [%rd5+11264];
	ld.global.u32 	%r123, [%rd5+12288];
	ld.global.u32 	%r124, [%rd5+13312];
	ld.global.u32 	%r125, [%rd5+14336];
	ld.global.u32 	%r126, [%rd5+15360];
	add.s32 	%r127, %r112, %r111;
	add.s32 	%r128, %r113, %r127;
	add.s32 	%r129, %r114, %r128;
	add.s32 	%r130, %r115, %r129;
	add.s32 	%r131, %r116, %r130;
	add.s32 	%r132, %r117, %r131;
	add.s32 	%r133, %r118, %r132;
	add.s32 	%r134, %r119, %r133;
	add.s32 	%r135, %r120, %r134;
	add.s32 	%r136, %r121, %r135;
	add.s32 	%r137, %r122, %r136;
	add.s32 	%r138, %r123, %r137;
	add.s32 	%r139, %r124, %r138;
	add.s32 	%r140, %r125, %r139;
	add.s32 	%r573, %r126, %r140;
	setp.lt.u32 	%p2, %r6, %r4;
	@%p2 bra 	$L__BB19_44;
	add.s32 	%r56, %r4, %r556;
	not.b32 	%r142, %r54;
	add.s32 	%r143, %r142, %r1;
	sub.s32 	%r144, %r143, %r4;
	sub.s32 	%r552, %r144, %r556;
	add.s32 	%r145, %r56, %r54;
	add.s32 	%r551, %r145, 2048;
	mov.b32 	%r554, 0;
	mov.u32 	%r553, %r56;
$L__BB19_28:
	add.s32 	%r556, %r556, %r4;
	add.s32 	%r147, %r1, -4096;
	setp.gt.u32 	%p3, %r556, %r147;
	@%p3 bra 	$L__BB19_30;
	add.s32 	%r148, %r54, %r556;
	mul.wide.u32 	%rd6, %r148, 4;
	add.s64 	%rd7, %rd1, %rd6;
	ld.global.u32 	%r149, [%rd7];
	ld.global.u32 	%r150, [%rd7+1024];
	ld.global.u32 	%r151, [%rd7+2048];
	ld.global.u32 	%r152, [%rd7+3072];
	ld.global.u32 	%r153, [%rd7+4096];
	ld.global.u32 	%r154, [%rd7+5120];
	ld.global.u32 	%r155, [%rd7+6144];
	ld.global.u32 	%r156, [%rd7+7168];
	ld.global.u32 	%r157, [%rd7+8192];
	ld.global.u32 	%r158, [%rd7+9216];
	ld.global.u32 	%r159, [%rd7+10240];
	ld.global.u32 	%r160, [%rd7+11264];
	ld.global.u32 	%r161, [%rd7+12288];
	ld.global.u32 	%r162, [%rd7+13312];
	ld.global.u32 	%r163, [%rd7+14336];
	ld.global.u32 	%r164, [%rd7+15360];
	add.s32 	%r165, %r149, %r573;
	add.s32 	%r166, %r150, %r165;
	add.s32 	%r167, %r151, %r166;
	add.s32 	%r168, %r152, %r167;
	add.s32 	%r169, %r153, %r168;
	add.s32 	%r170, %r154, %r169;
	add.s32 	%r171, %r155, %r170;
	add.s32 	%r172, %r156, %r171;
	add.s32 	%r173, %r157, %r172;
	add.s32 	%r174, %r158, %r173;
	add.s32 	%r175, %r159, %r174;
	add.s32 	%r176, %r160, %r175;
	add.s32 	%r177, %r161, %r176;
	add.s32 	%r178, %r162, %r177;
	add.s32 	%r179, %r163, %r178;
	add.s32 	%r573, %r164, %r179;
	sub.s32 	%r180, %r1, %r556;
	setp.lt.u32 	%p4, %r180, %r4;
	add.s32 	%r554, %r554, 1;
	add.s32 	%r553, %r553, %r4;
	sub.s32 	%r552, %r552, %r4;
	add.s32 	%r551, %r551, %r4;
	@%p4 bra 	$L__BB19_44;
	bra.uni 	$L__BB19_28;
$L__BB19_30:
	setp.le.u32 	%p5, %r1, %r556;
	sub.s32 	%r182, %r1, %r556;
	setp.ge.s32 	%p6, %r54, %r182;
	or.pred  	%p7, %p5, %p6;
	@%p7 bra 	$L__BB19_44;
	not.b32 	%r185, %r54;
	add.s32 	%r186, %r1, %r185;
	sub.s32 	%r187, %r186, %r56;
	mul.lo.s32 	%r188, %r2, %r554;
	shl.b32 	%r189, %r188, 12;
	sub.s32 	%r190, %r187, %r189;
	shr.u32 	%r191, %r190, 8;
	add.s32 	%r71, %r191, 1;
	and.b32  	%r72, %r71, 15;
	setp.lt.u32 	%p8, %r190, 3840;
	mov.u32 	%r565, %r54;
	@%p8 bra 	$L__BB19_35;
	or.b32  	%r559, %r54, 2048;
	shr.u32 	%r192, %r552, 8;
	add.s32 	%r193, %r192, 1;
	and.b32  	%r194, %r193, 33554416;
	neg.s32 	%r557, %r194;
$L__BB19_33:
	.pragma "nounroll";
	add.s32 	%r195, %r551, -2048;
	mul.wide.u32 	%rd8, %r195, 4;
	add.s64 	%rd9, %rd1, %rd8;
	ld.global.u32 	%r196, [%rd9];
	add.s32 	%r197, %r196, %r573;
	add.s32 	%r198, %r551, -1792;
	mul.wide.u32 	%rd10, %r198, 4;
	add.s64 	%rd11, %rd1, %rd10;
	ld.global.u32 	%r199, [%rd11];
	add.s32 	%r200, %r199, %r197;
	add.s32 	%r201, %r551, -1536;
	mul.wide.u32 	%rd12, %r201, 4;
	add.s64 	%rd13, %rd1, %rd12;
	ld.global.u32 	%r202, [%rd13];
	add.s32 	%r203, %r202, %r200;
	add.s32 	%r204, %r551, -1280;
	mul.wide.u32 	%rd14, %r204, 4;
	add.s64 	%rd15, %rd1, %rd14;
	ld.global.u32 	%r205, [%rd15];
	add.s32 	%r206, %r205, %r203;
	add.s32 	%r207, %r551, -1024;
	mul.wide.u32 	%rd16, %r207, 4;
	add.s64 	%rd17, %rd1, %rd16;
	ld.global.u32 	%r208, [%rd17];
	add.s32 	%r209, %r208, %r206;
	add.s32 	%r210, %r551, -768;
	mul.wide.u32 	%rd18, %r210, 4;
	add.s64 	%rd19, %rd1, %rd18;
	ld.global.u32 	%r211, [%rd19];
	add.s32 	%r212, %r211, %r209;
	add.s32 	%r213, %r551, -512;
	mul.wide.u32 	%rd20, %r213, 4;
	add.s64 	%rd21, %rd1, %rd20;
	ld.global.u32 	%r214, [%rd21];
	add.s32 	%r215, %r214, %r212;
	add.s32 	%r216, %r551, 1792;
	add.s32 	%r217, %r551, -256;
	mul.wide.u32 	%rd22, %r217, 4;
	add.s64 	%rd23, %rd1, %rd22;
	ld.global.u32 	%r218, [%rd23];
	add.s32 	%r219, %r218, %r215;
	mul.wide.u32 	%rd24, %r551, 4;
	add.s64 	%rd25, %rd1, %rd24;
	ld.global.u32 	%r220, [%rd25];
	add.s32 	%r221, %r220, %r219;
	add.s32 	%r222, %r551, 256;
	mul.wide.u32 	%rd26, %r222, 4;
	add.s64 	%rd27, %rd1, %rd26;
	ld.global.u32 	%r223, [%rd27];
	add.s32 	%r224, %r223, %r221;
	add.s32 	%r225, %r551, 512;
	mul.wide.u32 	%rd28, %r225, 4;
	add.s64 	%rd29, %rd1, %rd28;
	ld.global.u32 	%r226, [%rd29];
	add.s32 	%r227, %r226, %r224;
	add.s32 	%r228, %r551, 768;
	mul.wide.u32 	%rd30, %r228, 4;
	add.s64 	%rd31, %rd1, %rd30;
	ld.global.u32 	%r229, [%rd31];
	add.s32 	%r230, %r229, %r227;
	add.s32 	%r231, %r551, 1024;
	mul.wide.u32 	%rd32, %r231, 4;
	add.s64 	%rd33, %rd1, %rd32;
	ld.global.u32 	%r232, [%rd33];
	add.s32 	%r233, %r232, %r230;
	add.s32 	%r234, %r551, 1280;
	mul.wide.u32 	%rd34, %r234, 4;
	add.s64 	%rd35, %rd1, %rd34;
	ld.global.u32 	%r235, [%rd35];
	add.s32 	%r236, %r235, %r233;
	add.s32 	%r237, %r551, 1536;
	mul.wide.u32 	%rd36, %r237, 4;
	add.s64 	%rd37, %rd1, %rd36;
	ld.global.u32 	%r238, [%rd37];
	add.s32 	%r239, %r238, %r236;
	mul.wide.u32 	%rd38, %r216, 4;
	add.s64 	%rd39, %rd1, %rd38;
	ld.global.u32 	%r240, [%rd39];
	add.s32 	%r573, %r240, %r239;
	add.s32 	%r559, %r559, 4096;
	add.s32 	%r551, %r551, 4096;
	add.s32 	%r557, %r557, 16;
	setp.ne.s32 	%p9, %r557, 0;
	@%p9 bra 	$L__BB19_33;
	add.s32 	%r565, %r559, -2048;
$L__BB19_35:
	setp.eq.s32 	%p10, %r72, 0;
	@%p10 bra 	$L__BB19_44;
	and.b32  	%r87, %r71, 7;
	setp.lt.u32 	%p11, %r72, 8;
	@%p11 bra 	$L__BB19_38;
	add.s32 	%r242, %r565, %r556;
	mul.wide.u32 	%rd40, %r242, 4;
	add.s64 	%rd41, %rd1, %rd40;
	ld.global.u32 	%r243, [%rd41];
	add.s32 	%r244, %r243, %r573;
	add.s32 	%r245, %r242, 256;
	mul.wide.u32 	%rd42, %r245, 4;
	add.s64 	%rd43, %rd1, %rd42;
	ld.global.u32 	%r246, [%rd43];
	add.s32 	%r247, %r246, %r244;
	add.s32 	%r248, %r242, 512;
	mul.wide.u32 	%rd44, %r248, 4;
	add.s64 	%rd45, %rd1, %rd44;
	ld.global.u32 	%r249, [%rd45];
	add.s32 	%r250, %r249, %r247;
	add.s32 	%r251, %r242, 768;
	mul.wide.u32 	%rd46, %r251, 4;
	add.s64 	%rd47, %rd1, %rd46;
	ld.global.u32 	%r252, [%rd47];
	add.s32 	%r253, %r252, %r250;
	add.s32 	%r254, %r242, 1024;
	mul.wide.u32 	%rd48, %r254, 4;
	add.s64 	%rd49, %rd1, %rd48;
	ld.global.u32 	%r255, [%rd49];
	add.s32 	%r256, %r255, %r253;
	add.s32 	%r257, %r242, 1280;
	mul.wide.u32 	%rd50, %r257, 4;
	add.s64 	%rd51, %rd1, %rd50;
	ld.global.u32 	%r258, [%rd51];
	add.s32 	%r259, %r258, %r256;
	add.s32 	%r260, %r242, 1536;
	mul.wide.u32 	%rd52, %r260, 4;
	add.s64 	%rd53, %rd1, %rd52;
	ld.global.u32 	%r261, [%rd53];
	add.s32 	%r262, %r261, %r259;
	add.s32 	%r263, %r242, 1792;
	mul.wide.u32 	%rd54, %r263, 4;
	add.s64 	%rd55, %rd1, %rd54;
	ld.global.u32 	%r264, [%rd55];
	add.s32 	%r573, %r264, %r262;
	add.s32 	%r565, %r565, 2048;
$L__BB19_38:
	setp.eq.s32 	%p12, %r87, 0;
	@%p12 bra 	$L__BB19_44;
	setp.lt.u32 	%p13, %r87, 4;
	@%p13 bra 	$L__BB19_41;
	add.s32 	%r266, %r565, %r556;
	mul.wide.u32 	%rd56, %r266, 4;
	add.s64 	%rd57, %rd1, %rd56;
	ld.global.u32 	%r267, [%rd57];
	add.s32 	%r268, %r267, %r573;
	add.s32 	%r269, %r266, 256;
	mul.wide.u32 	%rd58, %r269, 4;
	add.s64 	%rd59, %rd1, %rd58;
	ld.global.u32 	%r270, [%rd59];
	add.s32 	%r271, %r270, %r268;
	add.s32 	%r272, %r266, 512;
	mul.wide.u32 	%rd60, %r272, 4;
	add.s64 	%rd61, %rd1, %rd60;
	ld.global.u32 	%r273, [%rd61];
	add.s32 	%r274, %r273, %r271;
	add.s32 	%r275, %r266, 768;
	mul.wide.u32 	%rd62, %r275, 4;
	add.s64 	%rd63, %rd1, %rd62;
	ld.global.u32 	%r276, [%rd63];
	add.s32 	%r573, %r276, %r274;
	add.s32 	%r565, %r565, 1024;
$L__BB19_41:
	and.b32  	%r277, %r71, 3;
	setp.eq.s32 	%p14, %r277, 0;
	@%p14 bra 	$L__BB19_44;
	add.s32 	%r571, %r565, %r553;
	cvt.u16.u32 	%rs1, %r552;
	shr.u16 	%rs2, %rs1, 8;
	add.s16 	%rs3, %rs2, 1;
	cvt.u32.u16 	%r278, %rs3;
	and.b32  	%r279, %r278, 3;
	neg.s32 	%r570, %r279;
$L__BB19_43:
	.pragma "nounroll";
	mul.wide.u32 	%rd64, %r571, 4;
	add.s64 	%rd65, %rd1, %rd64;
	ld.global.u32 	%r280, [%rd65];
	add.s32 	%r573, %r280, %r573;
	add.s32 	%r571, %r571, 256;
	add.s32 	%r570, %r570, 1;
	setp.ne.s32 	%p15, %r570, 0;
	@%p15 bra 	$L__BB19_43;
$L__BB19_44:
	// begin inline asm
	mov.u32 %r281, %laneid;
	// end inline asm
	mov.b32 	%r284, 1;
	mov.b32 	%r305, 31;
	mov.b32 	%r306, -1;
	// begin inline asm
	shfl.sync.down.b32 %r282, %r573, %r284, %r305, %r306;
	// end inline asm
	setp.gt.s32 	%p16, %r281, 30;
	selp.b32 	%r307, 0, %r282, %p16;
	add.s32 	%r288, %r307, %r573;
	mov.b32 	%r289, 2;
	// begin inline asm
	shfl.sync.down.b32 %r287, %r288, %r289, %r305, %r306;
	// end inline asm
	setp.gt.s32 	%p17, %r281, 29;
	selp.b32 	%r308, 0, %r287, %p17;
	add.s32 	%r293, %r288, %r308;
	mov.b32 	%r294, 4;
	// begin inline asm
	shfl.sync.down.b32 %r292, %r293, %r294, %r305, %r306;
	// end inline asm
	setp.gt.s32 	%p18, %r281, 27;
	selp.b32 	%r309, 0, %r292, %p18;
	add.s32 	%r298, %r293, %r309;
	mov.b32 	%r299, 8;
	// begin inline asm
	shfl.sync.down.b32 %r297, %r298, %r299, %r305, %r306;
	// end inline asm
	setp.gt.s32 	%p19, %r281, 23;
	selp.b32 	%r310, 0, %r297, %p19;
	add.s32 	%r303, %r298, %r310;
	mov.b32 	%r304, 16;
	// begin inline asm
	shfl.sync.down.b32 %r302, %r303, %r304, %r305, %r306;
	// end inline asm
	setp.gt.s32 	%p20, %r281, 15;
	selp.b32 	%r311, 0, %r302, %p20;
	add.s32 	%r574, %r303, %r311;
	setp.ne.s32 	%p21, %r281, 0;
	@%p21 bra 	$L__BB19_46;
	shr.u32 	%r312, %r54, 3;
	and.b32  	%r313, %r312, 124;
	mov.u32 	%r314, _ZZN3cub18CUB_300001_SM_10006detail6reduce18DeviceReduceKernelINS2_10policy_hubIijN4cuda3std3__44plusIiEEE10Policy1000EN6thrust24THRUST_300001_SM_1000_NS6detail15normal_iteratorINSD_10device_ptrIiEEEEjS9_iNS7_10__identityEEEvT0_PT3_T1_NS0_13GridEvenShareISN_EET2_T4_E12temp_storage;
	add.s32 	%r315, %r314, %r313;
	st.shared.u32 	[%r315+8], %r574;
$L__BB19_46:
	bar.sync 	0;
	setp.ne.s32 	%p22, %r54, 0;
	@%p22 bra 	$L__BB19_48;
	ld.shared.u32 	%r316, [_ZZN3cub18CUB_300001_SM_10006detail6reduce18DeviceReduceKernelINS2_10policy_hubIijN4cuda3std3__44plusIiEEE10Policy1000EN6thrust24THRUST_300001_SM_1000_NS6detail15normal_iteratorINSD_10device_ptrIiEEEEjS9_iNS7_10__identityEEEvT0_PT3_T1_NS0_13GridEvenShareISN_EET2_T4_E12temp_storage+12];
	add.s32 	%r317, %r316, %r574;
	ld.shared.u32 	%r318, [_ZZN3cub18CUB_300001_SM_10006detail6reduce18DeviceReduceKernelINS2_10policy_hubIijN4cuda3std3__44plusIiEEE10Policy1000EN6thrust24THRUST_300001_SM_1000_NS6detail15normal_iteratorINSD_10device_ptrIiEEEEjS9_iNS7_10__identityEEEvT0_PT3_T1_NS0_13GridEvenShareISN_EET2_T4_E12temp_storage+16];
	add.s32 	%r319, %r317, %r318;
	ld.shared.u32 	%r320, [_ZZN3cub18CUB_300001_SM_10006detail6reduce18DeviceReduceKernelINS2_10policy_hubIijN4cuda3std3__44plusIiEEE10Policy1000EN6thrust24THRUST_300001_SM_1000_NS6detail15normal_iteratorINSD_10device_ptrIiEEEEjS9_iNS7_10__identityEEEvT0_PT3_T1_NS0_13GridEvenShareISN_EET2_T4_E12temp_storage+20];
	add.s32 	%r321, %r319, %r320;
	ld.shared.u32 	%r322, [_ZZN3cub18CUB_300001_SM_10006detail6reduce18DeviceReduceKernelINS2_10policy_hubIijN4cuda3std3__44plusIiEEE10Policy1000EN6thrust24THRUST_300001_SM_1000_NS6detail15normal_iteratorINSD_10device_ptrIiEEEEjS9_iNS7_10__identityEEEvT0_PT3_T1_NS0_13GridEvenShareISN_EET2_T4_E12temp_storage+24];
	add.s32 	%r323, %r321, %r322;
	ld.shared.u32 	%r324, [_ZZN3cub18CUB_300001_SM_10006detail6reduce18DeviceReduceKernelINS2_10policy_hubIijN4cuda3std3__44plusIiEEE10Policy1000EN6thrust24THRUST_300001_SM_1000_NS6detail15normal_iteratorINSD_10device_ptrIiEEEEjS9_iNS7_10__identityEEEvT0_PT3_T1_NS0_13GridEvenShareISN_EET2_T4_E12temp_storage+28];
	add.s32 	%r325, %r323, %r324;
	ld.shared.u32 	%r326, [_ZZN3cub18CUB_300001_SM_10006detail6reduce18DeviceReduceKernelINS2_10policy_hubIijN4cuda3std3__44plusIiEEE10Policy1000EN6thrust24THRUST_300001_SM_1000_NS6detail15normal_iteratorINSD_10device_ptrIiEEEEjS9_iNS7_10__identityEEEvT0_PT3_T1_NS0_13GridEvenShareISN_EET2_T4_E12temp_storage+32];
	add.s32 	%r327, %r325, %r326;
	ld.shared.u32 	%r328, [_ZZN3cub18CUB_300001_SM_10006detail6reduce18DeviceReduceKernelINS2_10policy_hubIijN4cuda3std3__44plusIiEEE10Policy1000EN6thrust24THRUST_300001_SM_1000_NS6detail15normal_iteratorINSD_10device_ptrIiEEEEjS9_iNS7_10__identityEEEvT0_PT3_T1_NS0_13GridEvenShareISN_EET2_T4_E12temp_storage+36];
	add.s32 	%r574, %r327, %r328;
$L__BB19_48:
	mov.u32 	%r531, %tid.x;
	setp.ne.s32 	%p56, %r531, 0;
	@%p56 bra 	$L__BB19_50;
	ld.param.u64 	%rd129, [_ZN3cub18CUB_300001_SM_10006detail6reduce18DeviceReduceKernelINS2_10policy_hubIijN4cuda3std3__44plusIiEEE10Policy1000EN6thrust24THRUST_300001_SM_1000_NS6detail15normal_iteratorINSD_10device_ptrIiEEEEjS9_iNS7_10__identityEEEvT0_PT3_T1_NS0_13GridEvenShareISN_EET2_T4__param_1];
	cvta.to.global.u64 	%rd126, %rd129;
	mul.wide.u32 	%rd127, %r3, 4;
	add.s64 	%rd128, %rd126, %rd127;
	st.global.u32 	[%rd128], %r574;
$L__BB19_50:
	ret;

}
	// .globl	_ZN3cub18CUB_300001_SM_10006detail6reduce28DeviceReduceSingleTileKernelINS2_10policy_hubIijN4cuda3std3__44plusIiEEE10Policy1000EPiSC_iS9_iiNS7_10__identityEEEvT0_T1_T2_T3_T4_T6_
.visible .entry _ZN3cub18CUB_300001_SM_10006detail6reduce28DeviceReduceSingleTileKernelINS2_10policy_hubIijN4cuda3std3__44plusIiEEE10Policy1000EPiSC_iS9_iiNS7_10__identityEEEvT0_T1_T2_T3_T4_T6_(
	.param .u64 .ptr .align 1 _ZN3cub18CUB_300001_SM_10006detail6reduce28DeviceReduceSingleTileKernelINS2_10policy_hubIijN4cuda3std3__44plusIiEEE10Policy1000EPiSC_iS9_iiNS7_10__identityEEEvT0_T1_T2_T3_T4_T6__param_0,
	.param .u64 .ptr .align 1 _ZN3cub18CUB_300001_SM_10006detail6reduce28DeviceReduceSingleTileKernelINS2_10policy_hubIijN4cuda3std3__44plusIiEEE10Policy1000EPiSC_iS9_iiNS7_10__identityEEEvT0_T1_T2_T3_T4_T6__param_1,
	.param .u32 _ZN3cub18CUB_300001_SM_10006detail6reduce28DeviceReduceSingleTileKernelINS2_10policy_hubIijN4cuda3std3__44plusIiEEE10Policy1000EPiSC_iS9_iiNS7_10__identityEEEvT0_T1_T2_T3_T4_T6__param_2,
	.param .align 1 .b8 _ZN3cub18CUB_300001_SM_10006detail6reduce28DeviceReduceSingleTileKernelINS2_10policy_hubIijN4cuda3std3__44plusIiEEE10Policy1000EPiSC_iS9_iiNS7_10__identityEEEvT0_T1_T2_T3_T4_T6__param_3[1],
	.param .u32 _ZN3cub18CUB_300001_SM_10006detail6reduce28DeviceReduceSingleTileKernelINS2_10policy_hubIijN4cuda3std3__44plusIiEEE10Policy1000EPiSC_iS9_iiNS7_10__identityEEEvT0_T1_T2_T3_T4_T6__param_4,
	.param .align 1 .b8 _ZN3cub18CUB_300001_SM_10006detail6reduce28DeviceReduceSingleTileKernelINS2_10policy_hubIijN4cuda3std3__44plusIiEEE10Policy1000EPiSC_iS9_iiNS7_10__identityEEEvT0_T1_T2_T3_T4_T6__param_5[1]
)
.maxntid 256
.minnctapersm 1
{
	.reg .pred 	%p<97>;
	.reg .b32 	%r<687>;
	.reg .b64 	%rd<125>;
	// demoted variable
	.shared .align 4 .b8 _ZZN3cub18CUB_300001_SM_10006detail6reduce28DeviceReduceSingleTileKernelINS2_10policy_hubIijN4cuda3std3__44plusIiEEE10Policy1000EPiSC_iS9_iiNS7_10__identityEEEvT0_T1_T2_T3_T4_T6_E12temp_storage[44];
	ld.param.u64 	%rd16, [_ZN3cub18CUB_300001_SM_10006detail6reduce28DeviceReduceSingleTileKernelINS2_10policy_hubIijN4cuda3std3__44plusIiEEE10Policy1000EPiSC_iS9_iiNS7_10__identityEEEvT0_T1_T2_T3_T4_T6__param_0];
	ld.param.u64 	%rd17, [_ZN3cub18CUB_300001_SM_10006detail6reduce28DeviceReduceSingleTileKernelINS2_10policy_hubIijN4cuda3std3__44plusIiEEE10Policy1000EPiSC_iS9_iiNS7_10__identityEEEvT0_T1_T2_T3_T4_T6__param_1];
	ld.param.u32 	%r120, [_ZN3cub18CUB_300001_SM_10006detail6reduce28DeviceReduceSingleTileKernelINS2_10policy_hubIijN4cuda3std3__44plusIiEEE10Policy1000EPiSC_iS9_iiNS7_10__identityEEEvT0_T1_T2_T3_T4_T6__param_2];
	ld.param.u32 	%r121, [_ZN3cub18CUB_300001_SM_10006detail6reduce28DeviceReduceSingleTileKernelINS2_10policy_hubIijN4cuda3std3__44plusIiEEE10Policy1000EPiSC_iS9_iiNS7_10__identityEEEvT0_T1_T2_T3_T4_T6__param_4];
	cvta.to.global.u64 	%rd1, %rd17;
	setp.ne.s32 	%p1, %r120, 0;
	@%p1 bra 	$L__BB20_3;
	mov.u32 	%r633, %tid.x;
	setp.ne.s32 	%p96, %r633, 0;
	@%p96 bra 	$L__BB20_74;
	st.global.u32 	[%rd1], %r121;
	bra.uni 	$L__BB20_74;
$L__BB20_3:
	and.b64  	%rd18, %rd16, 15;
	setp.ne.s64 	%p2, %rd18, 0;
	@%p2 bra 	$L__BB20_38;
	setp.gt.s32 	%p49, %r120, 4095;
	@%p49 bra 	$L__BB20_22;
	mov.u32 	%r1, %tid.x;
	setp.ge.s32 	%p66, %r1, %r120;
	mov.b32 	%r644, 0;
	mov.u32 	%r639, %r1;
	@%p66 bra 	$L__BB20_7;
	mul.wide.u32 	%rd113, %r1, 4;
	add.s64 	%rd112, %rd16, %rd113;
	// begin inline asm
	ld.global.nc.u32 %r644, [%rd112];
	// end inline asm
	add.s32 	%r639, %r1, 256;
$L__BB20_7:
	setp.ge.s32 	%p67, %r639, %r120;
	@%p67 bra 	$L__BB20_13;
	not.b32 	%r507, %r639;
	add.s32 	%r6, %r120, %r507;
	and.b32  	%r508, %r6, 768;
	setp.eq.s32 	%p68, %r508, 768;
	@%p68 bra 	$L__BB20_11;
	mul.wide.u32 	%rd114, %r639, 4;
	add.s64 	%rd121, %rd16, %rd114;
	shr.u32 	%r509, %r6, 8;
	add.s32 	%r510, %r509, 1;
	and.b32  	%r511, %r510, 3;
	neg.s32 	%r636, %r511;
$L__BB20_10:
	.pragma "nounroll";
	// begin inline asm
	ld.global.nc.u32 %r512, [%rd121];
	// end inline asm
	add.s32 	%r644, %r512, %r644;
	add.s32 	%r639, %r639, 256;
	add.s64 	%rd121, %rd121, 1024;
	add.s32 	%r636, %r636, 1;
	setp.ne.s32 	%p69, %r636, 0;
	@%p69 bra 	$L__BB20_10;
$L__BB20_11:
	setp.lt.u32 	%p70, %r6, 768;
	@%p70 bra 	$L__BB20_13;
$L__BB20_12:
	mul.wide.s32 	%rd120, %r639, 4;
	add.s64 	%rd116, %rd16, %rd120;
	// begin inline asm
	ld.global.nc.u32 %r513, [%rd116];
	// end inline asm
	add.s32 	%r517, %r513, %r644;
	add.s64 	%rd117, %rd116, 1024;
	// begin inline asm
	ld.global.nc.u32 %r514, [%rd117];
	// end inline asm
	add.s32 	%r518, %r514, %r517;
	add.s64 	%rd118, %rd116, 2048;
	// begin inline asm
	ld.global.nc.u32 %r515, [%rd118];
	// end inline asm
	add.s32 	%r519, %r515, %r518;
	add.s64 	%rd119, %rd116, 3072;
	// begin inline asm
	ld.global.nc.u32 %r516, [%rd119];
	// end inline asm
	add.s32 	%r644, %r516, %r519;
	add.s32 	%r639, %r639, 1024;
	setp.lt.s32 	%p71, %r639, %r120;
	@%p71 bra 	$L__BB20_12;
$L__BB20_13:
	setp.lt.s32 	%p72, %r120, 256;
	@%p72 bra 	$L__BB20_18;
	// begin inline asm
	mov.u32 %r583, %laneid;
	// end inline asm
	mov.b32 	%r586, 1;
	mov.b32 	%r607, 31;
	mov.b32 	%r608, -1;
	// begin inline asm
	shfl.sync.down.b32 %r584, %r644, %r586, %r607, %r608;
	// end inline asm
	setp.gt.s32 	%p88, %r583, 30;
	selp.b32 	%r609, 0, %r584, %p88;
	add.s32 	%r590, %r609, %r644;
	mov.b32 	%r591, 2;
	// begin inline asm
	shfl.sync.down.b32 %r589, %r590, %r591, %r607, %r608;
	// end inline asm
	setp.gt.s32 	%p89, %r583, 29;
	selp.b32 	%r610, 0, %r589, %p89;
	add.s32 	%r595, %r590, %r610;
	mov.b32 	%r596, 4;
	// begin inline asm
	shfl.sync.down.b32 %r594, %r595, %r596, %r607, %r608;
	// end inline asm
	setp.gt.s32 	%p90, %r583, 27;
	selp.b32 	%r611, 0, %r594, %p90;
	add.s32 	%r600, %r595, %r611;
	mov.b32 	%r601, 8;
	// begin inline asm
	shfl.sync.down.b32 %r599, %r600, %r601, %r607, %r608;
	// end inline asm
	setp.gt.s32 	%p91, %r583, 23;
	selp.b32 	%r612, 0, %r599, %p91;
	add.s32 	%r605, %r600, %r612;
	mov.b32 	%r606, 16;
	// begin inline asm
	shfl.sync.down.b32 %r604, %r605, %r606, %r607, %r608;
	// end inline asm
	setp.gt.s32 	%p92, %r583, 15;
	selp.b32 	%r613, 0, %r604, %p92;
	add.s32 	%r686, %r605, %r613;
	setp.ne.s32 	%p93, %r583, 0;
	@%p93 bra 	$L__BB20_16;
	shr.u32 	%r614, %r1, 3;
	and.b32  	%r615, %r614, 124;
	mov.u32 	%r616, _ZZN3cub18CUB_300001_SM_10006detail6reduce28DeviceReduceSingleTileKernelINS2_10policy_hubIijN4cuda3std3__44plusIiEEE10Policy1000EPiSC_iS9_iiNS7_10__identityEEEvT0_T1_T2_T3_T4_T6_E12temp_storage;
	add.s32 	%r617, %r616, %r615;
	st.shared.u32 	[%r617+8], %r686;
$L__BB20_16:
	bar.sync 	0;
	setp.ne.s32 	%p94, %r1, 0;
	@%p94 bra 	$L__BB20_72;
	ld.shared.u32 	%r618, [_ZZN3cub18CUB_300001_SM_10006detail6reduce28DeviceReduceSingleTileKernelINS2_10policy_hubIijN4cuda3std3__44plusIiEEE10Policy1000EPiSC_iS9_iiNS7_10__identityEEEvT0_T1_T2_T3_T4_T6_E12temp_storage+12];
	add.s32 	%r619, %r618, %r686;
	ld.shared.u32 	%r620, [_ZZN3cub18CUB_300001_SM_10006detail6reduce28DeviceReduceSingleTileKernelINS2_10policy_hubIijN4cuda3std3__44plusIiEEE10Policy1000EPiSC_iS9_iiNS7_10__identityEEEvT0_T1_T2_T3_T4_T6_E12temp_storage+16];
	add.s32 	%r621, %r619, %r620;
	ld.shared.u32 	%r622, [_ZZN3cub18CUB_300001_SM_10006detail6reduce28DeviceReduceSingleTileKernelINS2_10policy_hubIijN4cuda3std3__44plusIiEEE10Policy1000EPiSC_iS9_iiNS7_10__identityEEEvT0_T1_T2_T3_T4_T6_E12temp_storage+20];
	add.s32 	%r623, %r621, %r622;
	ld.shared.u32 	%r624, [_ZZN3cub18CUB_300001_SM_10006detail6reduce28DeviceReduceSingleTileKernelINS2_10policy_hubIijN4cuda3std3__44plusIiEEE10Policy1000EPiSC_iS9_iiNS7_10__identityEEEvT0_T1_T2_T3_T4_T6_E12temp_storage+24];
	add.s32 	%r625, %r623, %r624;
	ld.shared.u32 	%r626, [_ZZN3cub18CUB_300001_SM_10006detail6reduce28DeviceReduceSingleTileKernelINS2_10policy_hubIijN4cuda3std3__44plusIiEEE10Policy1000EPiSC_iS9_iiNS7_10__identityEEEvT0_T1_T2_T3_T4_T6_E12temp_storage+28];
	add.s32 	%r627, %r625, %r626;
	ld.shared.u32 	%r628, [_ZZN3cub18CUB_300001_SM_10006detail6reduce28DeviceReduceSingleTileKernelINS2_10policy_hubIijN4cuda3std3__44plusIiEEE10Policy1000EPiSC_iS9_iiNS7_10__identityEEEvT0_T1_T2_T3_T4_T6_E12temp_storage+32];
	add.s32 	%r629, %r627, %r628;
	ld.shared.u32 	%r630, [_ZZN3cub18CUB_300001_SM_10006detail6reduce28DeviceReduceSingleTileKernelINS2_10policy_hubIijN4cuda3std3__44plusIiEEE10Policy1000EPiSC_iS9_iiNS7_10__identityEEEvT0_T1_T2_T3_T4_T6_E12temp_storage+36];
	add.s32 	%r686, %r629, %r630;
	bra.uni 	$L__BB20_72;
$L__BB20_18:
	// begin inline asm
	mov.u32 %r520, %laneid;
	// end inline asm
	and.b32  	%r546, %r1, 992;
	add.s32 	%r547, %r546, 32;
	setp.gt.s32 	%p73, %r547, %r120;
	not.b32 	%r548, %r546;
	add.s32 	%r549, %r120, %r548;
	selp.b32 	%r544, %r549, 31, %p73;
	mov.b32 	%r523, 1;
	mov.b32 	%r545, -1;
	// begin inline asm
	shfl.sync.down.b32 %r521, %r644, %r523, %r544, %r545;
	// end inline asm
	setp.lt.s32 	%p74, %r520, %r544;
	selp.b32 	%r550, %r521, 0, %p74;
	add.s32 	%r527, %r550, %r644;
	mov.b32 	%r528, 2;
	// begin inline asm
	shfl.sync.down.b32 %r526, %r527, %r528, %r544, %r545;
	// end inline asm
	add.s32 	%r551, %r520, 2;
	setp.gt.s32 	%p75, %r551, %r544;
	selp.b32 	%r552, 0, %r526, %p75;
	add.s32 	%r532, %r527, %r552;
	mov.b32 	%r533, 4;
	// begin inline asm
	shfl.sync.down.b32 %r531, %r532, %r533, %r544, %r545;
	// end inline asm
	add.s32 	%r553, %r520, 4;
	setp.gt.s32 	%p76, %r553, %r544;
	selp.b32 	%r554, 0, %r531, %p76;
	add.s32 	%r537, %r532, %r554;
	mov.b32 	%r538, 8;
	// begin inline asm
	shfl.sync.down.b32 %r536, %r537, %r538, %r544, %r545;
	// end inline asm
	add.s32 	%r555, %r520, 8;
	setp.gt.s32 	%p77, %r555, %r544;
	selp.b32 	%r556, 0, %r536, %p77;
	add.s32 	%r542, %r537, %r556;
	mov.b32 	%r543, 16;
	// begin inline asm
	shfl.sync.down.b32 %r541, %r542, %r543, %r544, %r545;
	// end inline asm
	add.s32 	%r557, %r520, 16;
	setp.gt.s32 	%p78, %r557, %r544;
	selp.b32 	%r558, 0, %r541, %p78;
	add.s32 	%r686, %r542, %r558;
	setp.ne.s32 	%p79, %r520, 0;
	@%p79 bra 	$L__BB20_20;
	shr.u32 	%r559, %r1, 3;
	and.b32  	%r560, %r559, 124;
	mov.u32 	%r561, _ZZN3cub18CUB_300001_SM_10006detail6reduce28DeviceReduceSingleTileKernelINS2_10policy_hubIijN4cuda3std3__44plusIiEEE10Policy1000EPiSC_iS9_iiNS7_10__identityEEEvT0_T1_T2_T3_T4_T6_E12temp_storage;
	add.s32 	%r562, %r561, %r560;
	st.shared.u32 	[%r562+8], %r686;
$L__BB20_20:
	bar.sync 	0;
	setp.ne.s32 	%p80, %r1, 0;
	@%p80 bra 	$L__BB20_72;
	setp.gt.s32 	%p81, %r120, 32;
	ld.shared.u32 	%r563, [_ZZN3cub18CUB_300001_SM_10006detail6reduce28DeviceReduceSingleTileKernelINS2_10policy_hubIijN4cuda3std3__44plusIiEEE10Policy1000EPiSC_iS9_iiNS7_10__identityEEEvT0_T1_T2_T3_T4_T6_E12temp_storage+12];
	selp.b32 	%r564, %r563, 0, %p81;
	add.s32 	%r565, %r564, %r686;
	setp.gt.s32 	%p82, %r120, 64;
	ld.shared.u32 	%r566, [_ZZN3cub18CUB_300001_SM_10006detail6reduce28DeviceReduceSingleTileKernelINS2_10policy_hubIijN4cuda3std3__44plusIiEEE10Policy1000EPiSC_iS9_iiNS7_10__identityEEEvT0_T1_T2_T3_T4_T6_E12temp_storage+16];
	selp.b32 	%r567, %r566, 0, %p82;
	add.s32 	%r568, %r565, %r567;
	setp.gt.s32 	%p83, %r120, 96;
	ld.shared.u32 	%r569, [_ZZN3cub18CUB_300001_SM_10006detail6reduce28DeviceReduceSingleTileKernelINS2_10policy_hubIijN4cuda3std3__44plusIiEEE10Policy1000EPiSC_iS9_iiNS7_10__identityEEEvT0_T1_T2_T3_T4_T6_E12temp_storage+20];
	selp.b32 	%r570, %r569, 0, %p83;
	add.s32 	%r571, %r568, %r570;
	setp.gt.s32 	%p84, %r120, 128;
	ld.shared.u32 	%r572, [_ZZN3cub18CUB_300001_SM_10006detail6reduce28DeviceReduceSingleTileKernelINS2_10policy_hubIijN4cuda3std3__44plusIiEEE10Policy1000EPiSC_iS9_iiNS7_10__identityEEEvT0_T1_T2_T3_T4_T6_E12temp_storage+24];
	selp.b32 	%r573, %r572, 0, %p84;
	add.s32 	%r574, %r571, %r573;
	setp.gt.s32 	%p85, %r120, 160;
	ld.shared.u32 	%r575, [_ZZN3cub18CUB_300001_SM_10006detail6reduce28DeviceReduceSingleTileKernelINS2_10policy_hubIijN4cuda3std3__44plusIiEEE10Policy1000EPiSC_iS9_iiNS7_10__identityEEEvT0_T1_T2_T3_T4_T6_E12temp_storage+28];
	selp.b32 	%r576, %r575, 0, %p85;
	add.s32 	%r577, %r574, %r576;
	setp.gt.s32 	%p86, %r120, 192;
	ld.shared.u32 	%r578, [_ZZN3cub18CUB_300001_SM_10006detail6reduce28DeviceReduceSingleTileKernelINS2_10policy_hubIijN4cuda3std3__44plusIiEEE10Policy1000EPiSC_iS9_iiNS7_10__identityEEEvT0_T1_T2_T3_T4_T6_E12temp_storage+32];
	selp.b32 	%r579, %r578, 0, %p86;
	add.s32 	%r580, %r577, %r579;
	setp.gt.s32 	%p87, %r120, 224;
	ld.shared.u32 	%r581, [_ZZN3cub18CUB_300001_SM_10006detail6reduce28DeviceReduceSingleTileKernelINS2_10policy_hubIijN4cuda3std3__44plusIiEEE10Policy1000EPiSC_iS9_iiNS7_10__identityEEEvT0_T1_T2_T3_T4_T6_E12temp_storage+36];
	selp.b32 	%r582, %r581, 0, %p87;
	add.s32 	%r686, %r580, %r582;
	bra.uni 	$L__BB20_72;
$L__BB20_22:
	mov.u32 	%r26, %tid.x;
	shl.b32 	%r377, %r26, 2;
	mul.wide.u32 	%rd86, %r377, 4;
	add.s64 	%rd76, %rd16, %rd86;
	// begin inline asm
	ld.global.nc.v2.u64 {%rd74, %rd75}, [%rd76];
	// end inline asm
	mov.b64 	{%r378, %r379}, %rd75;
	mov.b64 	{%r380, %r381}, %rd74;
	add.s64 	%rd79, %rd76, 4096;
	// begin inline asm
	ld.global.nc.v2.u64 {%rd77, %rd78}, [%rd79];
	// end inline asm
	mov.b64 	{%r382, %r383}, %rd78;
	mov.b64 	{%r384, %r385}, %rd77;
	add.s64 	%rd82, %rd76, 8192;
	// begin inline asm
	ld.global.nc.v2.u64 {%rd80, %rd81}, [%rd82];
	// end inline asm
	mov.b64 	{%r386, %r387}, %rd81;
	mov.b64 	{%r388, %r389}, %rd80;
	add.s64 	%rd85, %rd76, 12288;
	// begin inline asm
	ld.global.nc.v2.u64 {%rd83, %rd84}, [%rd85];
	// end inline asm
	mov.b64 	{%r390, %r391}, %rd84;
	mov.b64 	{%r392, %r393}, %rd83;
	add.s32 	%r394, %r381, %r380;
	add.s32 	%r395, %r378, %r394;
	add.s32 	%r396, %r379, %r395;
	add.s32 	%r397, %r384, %r396;
	add.s32 	%r398, %r385, %r397;
	add.s32 	%r399, %r382, %r398;
	add.s32 	%r400, %r383, %r399;
	add.s32 	%r401, %r388, %r400;
	add.s32 	%r402, %r389, %r401;
	add.s32 	%r403, %r386, %r402;
	add.s32 	%r404, %r387, %r403;
	add.s32 	%r405, %r392, %r404;
	add.s32 	%r406, %r393, %r405;
	add.s32 	%r407, %r390, %r406;
	add.s32 	%r659, %r391, %r407;
	setp.lt.u32 	%p50, %r120, 8192;
	mov.b32 	%r648, 4096;
	@%p50 bra 	$L__BB20_26;
	add.s32 	%r28, %r120, -4096;
	mov.b32 	%r648, 4096;
$L__BB20_24:
	mul.wide.s32 	%rd99, %r648, 4;
	add.s64 	%rd89, %rd76, %rd99;
	// begin inline asm
	ld.global.nc.v2.u64 {%rd87, %rd88}, [%rd89];
	// end inline asm
	mov.b64 	{%r409, %r410}, %rd88;
	mov.b64 	{%r411, %r412}, %rd87;
	add.s64 	%rd92, %rd89, 4096;
	// begin inline asm
	ld.global.nc.v2.u64 {%rd90, %rd91}, [%rd92];
	// end inline asm
	mov.b64 	{%r413, %r414}, %rd91;
	mov.b64 	{%r415, %r416}, %rd90;
	add.s64 	%rd95, %rd89, 8192;
	// begin inline asm
	ld.global.nc.v2.u64 {%rd93, %rd94}, [%rd95];
	// end inline asm
	mov.b64 	{%r417, %r418}, %rd94;
	mov.b64 	{%r419, %r420}, %rd93;
	add.s64 	%rd98, %rd89, 12288;
	// begin inline asm
	ld.global.nc.v2.u64 {%rd96, %rd97}, [%rd98];
	// end inline asm
	mov.b64 	{%r421, %r422}, %rd97;
	mov.b64 	{%r423, %r424}, %rd96;
	add.s32 	%r425, %r411, %r659;
	add.s32 	%r426, %r412, %r425;
	add.s32 	%r427, %r409, %r426;
	add.s32 	%r428, %r410, %r427;
	add.s32 	%r429, %r415, %r428;
	add.s32 	%r430, %r416, %r429;
	add.s32 	%r431, %r413, %r430;
	add.s32 	%r432, %r414, %r431;
	add.s32 	%r433, %r419, %r432;
	add.s32 	%r434, %r420, %r433;
	add.s32 	%r435, %r417, %r434;
	add.s32 	%r436, %r418, %r435;
	add.s32 	%r437, %r423, %r436;
	add.s32 	%r438, %r424, %r437;
	add.s32 	%r439, %r421, %r438;
	add.s32 	%r659, %r422, %r439;
	sub.s32 	%r440, %r120, %r648;
	setp.lt.s32 	%p51, %r440, 4096;
	@%p51 bra 	$L__BB20_34;
	add.s32 	%r648, %r648, 4096;
	setp.le.s32 	%p52, %r648, %r28;
	@%p52 bra 	$L__BB20_24;
$L__BB20_26:
	setp.le.s32 	%p53, %r120, %r648;
	@%p53 bra 	$L__BB20_34;
	sub.s32 	%r35, %r120, %r648;
	setp.ge.s32 	%p54, %r26, %r35;
	@%p54 bra 	$L__BB20_34;
	not.b32 	%r442, %r26;
	add.s32 	%r443, %r120, %r442;
	sub.s32 	%r36, %r443, %r648;
	and.b32  	%r444, %r36, 768;
	setp.eq.s32 	%p55, %r444, 768;
	mov.u32 	%r653, %r26;
	@%p55 bra 	$L__BB20_31;
	add.s32 	%r650, %r26, %r648;
	shr.u32 	%r445, %r36, 8;
	add.s32 	%r446, %r445, 1;
	and.b32  	%r447, %r446, 3;
	neg.s32 	%r649, %r447;
	mov.u32 	%r653, %r26;
$L__BB20_30:
	.pragma "nounroll";
	mul.wide.u32 	%rd101, %r650, 4;
	add.s64 	%rd100, %rd16, %rd101;
	// begin inline asm
	ld.global.nc.u32 %r448, [%rd100];
	// end inline asm
	add.s32 	%r659, %r448, %r659;
	add.s32 	%r653, %r653, 256;
	add.s32 	%r650, %r650, 256;
	add.s32 	%r649, %r649, 1;
	setp.ne.s32 	%p56, %r649, 0;
	@%p56 bra 	$L__BB20_30;
$L__BB20_31:
	setp.lt.u32 	%p57, %r36, 768;
	@%p57 bra 	$L__BB20_34;
	cvt.u64.u32 	%rd102, %r653;
	cvt.u64.u32 	%rd103, %r648;
	add.s64 	%rd104, %rd102, %rd103;
	shl.b64 	%rd105, %rd104, 2;
	add.s64 	%rd106, %rd105, %rd16;
	add.s64 	%rd122, %rd106, 2048;
	add.s32 	%r656, %r653, %r648;
$L__BB20_33:
	mul.wide.u32 	%rd111, %r656, 4;
	add.s64 	%rd107, %rd16, %rd111;
	// begin inline asm
	ld.global.nc.u32 %r449, [%rd107];
	// end inline asm
	add.s32 	%r453, %r449, %r659;
	add.s64 	%rd108, %rd122, -1024;
	// begin inline asm
	ld.global.nc.u32 %r450, [%rd108];
	// end inline asm
	add.s32 	%r454, %r450, %r453;
	// begin inline asm
	ld.global.nc.u32 %r451, [%rd122];
	// end inline asm
	add.s32 	%r455, %r451, %r454;
	add.s64 	%rd110, %rd122, 1024;
	// begin inline asm
	ld.global.nc.u32 %r452, [%rd110];
	// end inline asm
	add.s32 	%r659, %r452, %r455;
	add.s32 	%r653, %r653, 1024;
	add.s64 	%rd122, %rd122, 4096;
	add.s32 	%r656, %r656, 1024;
	setp.lt.s32 	%p58, %r653, %r35;
	@%p58 bra 	$L__BB20_33;
$L__BB20_34:
	// begin inline asm
	mov.u32 %r456, %laneid;
	// end inline asm
	mov.b32 	%r459, 1;
	mov.b32 	%r480, 31;
	mov.b32 	%r481, -1;
	// begin inline asm
	shfl.sync.down.b32 %r457, %r659, %r459, %r480, %r481;
	// end inline asm
	setp.gt.s32 	%p59, %r456, 30;
	selp.b32 	%r482, 0, %r457, %p59;
	add.s32 	%r463, %r482, %r659;
	mov.b32 	%r464, 2;
	// begin inline asm
	shfl.sync.down.b32 %r462, %r463, %r464, %r480, %r481;
	// end inline asm
	setp.gt.s32 	%p60, %r456, 29;
	selp.b32 	%r483, 0, %r462, %p60;
	add.s32 	%r468, %r463, %r483;
	mov.b32 	%r469, 4;
	// begin inline asm
	shfl.sync.down.b32 %r467, %r468, %r469, %r480, %r481;
	// end inline asm
	setp.gt.s32 	%p61, %r456, 27;
	selp.b32 	%r484, 0, %r467, %p61;
	add.s32 	%r473, %r468, %r484;
	mov.b32 	%r474, 8;
	// begin inline asm
	shfl.sync.down.b32 %r472, %r473, %r474, %r480, %r481;
	// end inline asm
	setp.gt.s32 	%p62, %r456, 23;
	selp.b32 	%r485, 0, %r472, %p62;
	add.s32 	%r478, %r473, %r485;
	mov.b32 	%r479, 16;
	// begin inline asm
	shfl.sync.down.b32 %r477, %r478, %r479, %r480, %r481;
	// end inline asm
	setp.gt.s32 	%p63, %r456, 15;
	selp.b32 	%r486, 0, %r477, %p63;
	add.s32 	%r686, %r478, %r486;
	setp.ne.s32 	%p64, %r456, 0;
	@%p64 bra 	$L__BB20_36;
	shr.u32 	%r487, %r26, 3;
	and.b32  	%r488, %r487, 124;
	mov.u32 	%r489, _ZZN3cub18CUB_300001_SM_10006detail6reduce28DeviceReduceSingleTileKernelINS2_10policy_hubIijN4cuda3std3__44plusIiEEE10Policy1000EPiSC_iS9_iiNS7_10__identityEEEvT0_T1_T2_T3_T4_T6_E12temp_storage;
	add.s32 	%r490, %r489, %r488;
	st.shared.u32 	[%r490+8], %r686;
$L__BB20_36:
	bar.sync 	0;
	setp.ne.s32 	%p65, %r26, 0;
	@%p65 bra 	$L__BB20_72;
	ld.shared.u32 	%r491, [_ZZN3cub18CUB_300001_SM_10006detail6reduce28DeviceReduceSingleTileKernelINS2_10policy_hubIijN4cuda3std3__44plusIiEEE10Policy1000EPiSC_iS9_iiNS7_10__identityEEEvT0_T1_T2_T3_T4_T6_E12temp_storage+12];
	add.s32 	%r492, %r491, %r686;
	ld.shared.u32 	%r493, [_ZZN3cub18CUB_300001_SM_10006detail6reduce28DeviceReduceSingleTileKernelINS2_10policy_hubIijN4cuda3std3__44plusIiEEE10Policy1000EPiSC_iS9_iiNS7_10__identityEEEvT0_T1_T2_T3_T4_T6_E12temp_storage+16];
	add.s32 	%r494, %r492, %r493;
	ld.shared.u32 	%r495, [_ZZN3cub18CUB_300001_SM_10006detail6reduce28DeviceReduceSingleTileKernelINS2_10policy_hubIijN4cuda3std3__44plusIiEEE10Policy1000EPiSC_iS9_iiNS7_10__identityEEEvT0_T1_T2_T3_T4_T6_E12temp_storage+20];
	add.s32 	%r496, %r494, %r495;
	ld.shared.u32 	%r497, [_ZZN3cub18CUB_300001_SM_10006detail6reduce28DeviceReduceSingleTileKernelINS2_10policy_hubIijN4cuda3std3__44plusIiEEE10Policy1000EPiSC_iS9_iiNS7_10__identityEEEvT0_T1_T2_T3_T4_T6_E12temp_storage+24];
	add.s32 	%r498, %r496, %r497;
	ld.shared.u32 	%r499, [_ZZN3cub18CUB_300001_SM_10006detail6reduce28DeviceReduceSingleTileKernelINS2_10policy_hubIijN4cuda3std3__44plusIiEEE10Policy1000EPiSC_iS9_iiNS7_10__identityEEEvT0_T1_T2_T3_T4_T6_E12temp_storage+28];
	add.s32 	%r500, %r498, %r499;
	ld.shared.u32 	%r501, [_ZZN3cub18CUB_300001_SM_10006detail6reduce28DeviceReduceSingleTileKernelINS2_10policy_hubIijN4cuda3std3__44plusIiEEE10Policy1000EPiSC_iS9_iiNS7_10__identityEEEvT0_T1_T2_T3_T4_T6_E12temp_storage+32];
	add.s32 	%r502, %r500, %r501;
	ld.shared.u32 	%r503, [_ZZN3cub18CUB_300001_SM_10006detail6reduce28DeviceReduceSingleTileKernelINS2_10policy_hubIijN4cuda3std3__44plusIiEEE10Policy1000EPiSC_iS9_iiNS7_10__identityEEEvT0_T1_T2_T3_T4_T6_E12temp_storage+36];
	add.s32 	%r686, %r502, %r503;
	bra.uni 	$L__BB20_72;
$L__BB20_38:
	setp.gt.s32 	%p3, %r120, 4095;
	@%p3 bra 	$L__BB20_56;
	mov.u32 	%r60, %tid.x;
	setp.ge.s32 	%p20, %r60, %r120;
	mov.b32 	%r670, 0;
	mov.u32 	%r665, %r60;
	@%p20 bra 	$L__BB20_41;
	mul.wide.u32 	%rd66, %r60, 4;
	add.s64 	%rd65, %rd16, %rd66;
	// begin inline asm
	ld.global.nc.u32 %r670, [%rd65];
	// end inline asm
	add.s32 	%r665, %r60, 256;
$L__BB20_41:
	setp.ge.s32 	%p21, %r665, %r120;
	@%p21 bra 	$L__BB20_47;
	not.b32 	%r252, %r665;
	add.s32 	%r65, %r120, %r252;
	and.b32  	%r253, %r65, 768;
	setp.eq.s32 	%p22, %r253, 768;
	@%p22 bra 	$L__BB20_45;
	mul.wide.u32 	%rd67, %r665, 4;
	add.s64 	%rd123, %rd16, %rd67;
	shr.u32 	%r254, %r65, 8;
	add.s32 	%r255, %r254, 1;
	and.b32  	%r256, %r255, 3;
	neg.s32 	%r662, %r256;
$L__BB20_44:
	.pragma "nounroll";
	// begin inline asm
	ld.global.nc.u32 %r257, [%rd123];
	// end inline asm
	add.s32 	%r670, %r257, %r670;
	add.s32 	%r665, %r665, 256;
	add.s64 	%rd123, %rd123, 1024;
	add.s32 	%r662, %r662, 1;
	setp.ne.s32 	%p23, %r662, 0;
	@%p23 bra 	$L__BB20_44;
$L__BB20_45:
	setp.lt.u32 	%p24, %r65, 768;
	@%p24 bra 	$L__BB20_47;
$L__BB20_46:
	mul.wide.s32 	%rd73, %r665, 4;
	add.s64 	%rd69, %rd16, %rd73;
	// begin inline asm
	ld.global.nc.u32 %r258, [%rd69];
	// end inline asm
	add.s32 	%r262, %r258, %r670;
	add.s64 	%rd70, %rd69, 1024;
	// begin inline asm
	ld.global.nc.u32 %r259, [%rd70];
	// end inline asm
	add.s32 	%r263, %r259, %r262;
	add.s64 	%rd71, %rd69, 2048;
	// begin inline asm
	ld.global.nc.u32 %r260, [%rd71];
	// end inline asm
	add.s32 	%r264, %r260, %r263;
	add.s64 	%rd72, %rd69, 3072;
	// begin inline asm
	ld.global.nc.u32 %r261, [%rd72];
	// end inline asm
	add.s32 	%r670, %r261, %r264;
	add.s32 	%r665, %r665, 1024;
	setp.lt.s32 	%p25, %r665, %r120;
	@%p25 bra 	$L__BB20_46;
$L__BB20_47:
	setp.lt.s32 	%p26, %r120, 256;
	@%p26 bra 	$L__BB20_52;
	// begin inline asm
	mov.u32 %r328, %laneid;
	// end inline asm
	mov.b32 	%r331, 1;
	mov.b32 	%r352, 31;
	mov.b32 	%r353, -1;
	// begin inline asm
	shfl.sync.down.b32 %r329, %r670, %r331, %r352, %r353;
	// end inline asm
	setp.gt.s32 	%p42, %r328, 30;
	selp.b32 	%r354, 0, %r329, %p42;
	add.s32 	%r335, %r354, %r670;
	mov.b32 	%r336, 2;
	// begin inline asm
	shfl.sync.down.b32 %r334, %r335, %r336, %r352, %r353;
	// end inline asm
	setp.gt.s32 	%p43, %r328, 29;
	selp.b32 	%r355, 0, %r334, %p43;
	add.s32 	%r340, %r335, %r355;
	mov.b32 	%r341, 4;
	// begin inline asm
	shfl.sync.down.b32 %r339, %r340, %r341, %r352, %r353;
	// end inline asm
	setp.gt.s32 	%p44, %r328, 27;
	selp.b32 	%r356, 0, %r339, %p44;
	add.s32 	%r345, %r340, %r356;
	mov.b32 	%r346, 8;
	// begin inline asm
	shfl.sync.down.b32 %r344, %r345, %r346, %r352, %r353;
	// end inline asm
	setp.gt.s32 	%p45, %r328, 23;
	selp.b32 	%r357, 0, %r344, %p45;
	add.s32 	%r350, %r345, %r357;
	mov.b32 	%r351, 16;
	// begin inline asm
	shfl.sync.down.b32 %r349, %r350, %r351, %r352, %r353;
	// end inline asm
	setp.gt.s32 	%p46, %r328, 15;
	selp.b32 	%r358, 0, %r349, %p46;
	add.s32 	%r686, %r350, %r358;
	setp.ne.s32 	%p47, %r328, 0;
	@%p47 bra 	$L__BB20_50;
	shr.u32 	%r359, %r60, 3;
	and.b32  	%r360, %r359, 124;
	mov.u32 	%r361, _ZZN3cub18CUB_300001_SM_10006detail6reduce28DeviceReduceSingleTileKernelINS2_10policy_hubIijN4cuda3std3__44plusIiEEE10Policy1000EPiSC_iS9_iiNS7_10__identityEEEvT0_T1_T2_T3_T4_T6_E12temp_storage;
	add.s32 	%r362, %r361, %r360;
	st.shared.u32 	[%r362+8], %r686;
$L__BB20_50:
	bar.sync 	0;
	setp.ne.s32 	%p48, %r60, 0;
	@%p48 bra 	$L__BB20_72;
	ld.shared.u32 	%r363, [_ZZN3cub18CUB_300001_SM_10006detail6reduce28DeviceReduceSingleTileKernelINS2_10policy_hubIijN4cuda3std3__44plusIiEEE10Policy1000EPiSC_iS9_iiNS7_10__identityEEEvT0_T1_T2_T3_T4_T6_E12temp_storage+12];
	add.s32 	%r364, %r363, %r686;
	ld.shared.u32 	%r365, [_ZZN3cub18CUB_300001_SM_10006detail6reduce28DeviceReduceSingleTileKernelINS2_10policy_hubIijN4cuda3std3__44plusIiEEE10Policy1000EPiSC_iS9_iiNS7_10__identityEEEvT0_T1_T2_T3_T4_T6_E12temp_storage+16];
	add.s32 	%r366, %r364, %r365;
	ld.shared.u32 	%r367, [_ZZN3cub18CUB_300001_SM_10006detail6reduce28DeviceReduceSingleTileKernelINS2_10policy_hubIijN4cuda3std3__44plusIiEEE10Policy1000EPiSC_iS9_iiNS7_10__identityEEEvT0_T1_T2_T3_T4_T6_E12temp_storage+20];
	add.s32 	%r368, %r366, %r367;
	ld.shared.u32 	%r369, [_ZZN3cub18CUB_300001_SM_10006detail6reduce28DeviceReduceSingleTileKernelINS2_10policy_hubIijN4cuda3std3__44plusIiEEE10Policy1000EPiSC_iS9_iiNS7_10__identityEEEvT0_T1_T2_T3_T4_T6_E12temp_storage+24];
	add.s32 	%r370, %r368, %r369;
	ld.shared.u32 	%r371, [_ZZN3cub18CUB_300001_SM_10006detail6reduce28DeviceReduceSingleTileKernelINS2_10policy_hubIijN4cuda3std3__44plusIiEEE10Policy1000EPiSC_iS9_iiNS7_10__identityEEEvT0_T1_T2_T3_T4_T6_E12temp_storage+28];
	add.s32 	%r372, %r370, %r371;
	ld.shared.u32 	%r373, [_ZZN3cub18CUB_300001_SM_10006detail6reduce28DeviceReduceSingleTileKernelINS2_10policy_hubIijN4cuda3std3__44plusIiEEE10Policy1000EPiSC_iS9_iiNS7_10__identityEEEvT0_T1_T2_T3_T4_T6_E12temp_storage+32];
	add.s32 	%r374, %r372, %r373;
	ld.shared.u32 	%r375, [_ZZN3cub18CUB_300001_SM_10006detail6reduce28DeviceReduceSingleTileKernelINS2_10policy_hubIijN4cuda3std3__44plusIiEEE10Policy1000EPiSC_iS9_iiNS7_10__identityEEEvT0_T1_T2_T3_T4_T6_E12temp_storage+36];
	add.s32 	%r686, %r374, %r375;
	bra.uni 	$L__BB20_72;
$L__BB20_52:
	// begin inline asm
	mov.u32 %r265, %laneid;
	// end inline asm
	and.b32  	%r291, %r60, 992;
	add.s32 	%r292, %r291, 32;
	setp.gt.s32 	%p27, %r292, %r120;
	not.b32 	%r293, %r291;
	add.s32 	%r294, %r120, %r293;
	selp.b32 	%r289, %r294, 31, %p27;
	mov.b32 	%r268, 1;
	mov.b32 	%r290, -1;
	// begin inline asm
	shfl.sync.down.b32 %r266, %r670, %r268, %r289, %r290;
	// end inline asm
	setp.lt.s32 	%p28, %r265, %r289;
	selp.b32 	%r295, %r266, 0, %p28;
	add.s32 	%r272, %r295, %r670;
	mov.b32 	%r273, 2;
	// begin inline asm
	shfl.sync.down.b32 %r271, %r272, %r273, %r289, %r290;
	// end inline asm
	add.s32 	%r296, %r265, 2;
	setp.gt.s32 	%p29, %r296, %r289;
	selp.b32 	%r297, 0, %r271, %p29;
	add.s32 	%r277, %r272, %r297;
	mov.b32 	%r278, 4;
	// begin inline asm
	shfl.sync.down.b32 %r276, %r277, %r278, %r289, %r290;
	// end inline asm
	add.s32 	%r298, %r265, 4;
	setp.gt.s32 	%p30, %r298, %r289;
	selp.b32 	%r299, 0, %r276, %p30;
	add.s32 	%r282, %r277, %r299;
	mov.b32 	%r283, 8;
	// begin inline asm
	shfl.sync.down.b32 %r281, %r282, %r283, %r289, %r290;
	// end inline asm
	add.s32 	%r300, %r265, 8;
	setp.gt.s32 	%p31, %r300, %r289;
	selp.b32 	%r301, 0, %r281, %p31;
	add.s32 	%r287, %r282, %r301;
	mov.b32 	%r288, 16;
	// begin inline asm
	shfl.sync.down.b32 %r286, %r287, %r288, %r289, %r290;
	// end inline asm
	add.s32 	%r302, %r265, 16;
	setp.gt.s32 	%p32, %r302, %r289;
	selp.b32 	%r303, 0, %r286, %p32;
	add.s32 	%r686, %r287, %r303;
	setp.ne.s32 	%p33, %r265, 0;
	@%p33 bra 	$L__BB20_54;
	shr.u32 	%r304, %r60, 3;
	and.b32  	%r305, %r304, 124;
	mov.u32 	%r306, _ZZN3cub18CUB_300001_SM_10006detail6reduce28DeviceReduceSingleTileKernelINS2_10policy_hubIijN4cuda3std3__44plusIiEEE10Policy1000EPiSC_iS9_iiNS7_10__identityEEEvT0_T1_T2_T3_T4_T6_E12temp_storage;
	add.s32 	%r307, %r306, %r305;
	st.shared.u32 	[%r307+8], %r686;
$L__BB20_54:
	bar.sync 	0;
	setp.ne.s32 	%p34, %r60, 0;
	@%p34 bra 	$L__BB20_72;
	setp.gt.s32 	%p35, %r120, 32;
	ld.shared.u32 	%r308, [_ZZN3cub18CUB_300001_SM_10006detail6reduce28DeviceReduceSingleTileKernelINS2_10policy_hubIijN4cuda3std3__44plusIiEEE10Policy1000EPiSC_iS9_iiNS7_10__identityEEEvT0_T1_T2_T3_T4_T6_E12temp_storage+12];
	selp.b32 	%r309, %r308, 0, %p35;
	add.s32 	%r310, %r309, %r686;
	setp.gt.s32 	%p36, %r120, 64;
	ld.shared.u32 	%r311, [_ZZN3cub18CUB_300001_SM_10006detail6reduce28DeviceReduceSingleTileKernelINS2_10policy_hubIijN4cuda3std3__44plusIiEEE10Policy1000EPiSC_iS9_iiNS7_10__identityEEEvT0_T1_T2_T3_T4_T6_E12temp_storage+16];
	selp.b32 	%r312, %r311, 0, %p36;
	add.s32 	%r313, %r310, %r312;
	setp.gt.s32 	%p37, %r120, 96;
	ld.shared.u32 	%r314, [_ZZN3cub18CUB_300001_SM_10006detail6reduce28DeviceReduceSingleTileKernelINS2_10policy_hubIijN4cuda3std3__44plusIiEEE10Policy1000EPiSC_iS9_iiNS7_10__identityEEEvT0_T1_T2_T3_T4_T6_E12temp_storage+20];
	selp.b32 	%r315, %r314, 0, %p37;
	add.s32 	%r316, %r313, %r315;
	setp.gt.s32 	%p38, %r120, 128;
	ld.shared.u32 	%r317, [_ZZN3cub18CUB_300001_SM_10006detail6reduce28DeviceReduceSingleTileKernelINS2_10policy_hubIijN4cuda3std3__44plusIiEEE10Policy1000EPiSC_iS9_iiNS7_10__identityEEEvT0_T1_T2_T3_T4_T6_E12temp_storage+24];
	selp.b32 	%r318, %r317, 0, %p38;
	add.s32 	%r319, %r316, %r318;
	setp.gt.s32 	%p39, %r120, 160;
	ld.shared.u32 	%r320, [_ZZN3cub18CUB_300001_SM_10006detail6reduce28DeviceReduceSingleTileKernelINS2_10policy_hubIijN4cuda3std3__44plusIiEEE10Policy1000EPiSC_iS9_iiNS7_10__identityEEEvT0_T1_T2_T3_T4_T6_E12temp_storage+28];
	selp.b32 	%r321, %r320, 0, %p39;
	add.s32 	%r322, %r319, %r321;
	setp.gt.s32 	%p40, %r120, 192;
	ld.shared.u32 	%r323, [_ZZN3cub18CUB_300001_SM_10006detail6reduce28DeviceReduceSingleTileKernelINS2_10policy_hubIijN4cuda3std3__44plusIiEEE10Policy1000EPiSC_iS9_iiNS7_10__identityEEEvT0_T1_T2_T3_T4_T6_E12temp_storage+32];
	selp.b32 	%r324, %r323, 0, %p40;
	add.s32 	%r325, %r322, %r324;
	setp.gt.s32 	%p41, %r120, 224;
	ld.shared.u32 	%r326, [_ZZN3cub18CUB_300001_SM_10006detail6reduce28DeviceReduceSingleTileKernelINS2_10policy_hubIijN4cuda3std3__44plusIiEEE10Policy1000EPiSC_iS9_iiNS7_10__identityEEEvT0_T1_T2_T3_T4_T6_E12temp_storage+36];
	selp.b32 	%r327, %r326, 0, %p41;
	add.s32 	%r686, %r325, %r327;
	bra.uni 	$L__BB20_72;
$L__BB20_56:
	mov.u32 	%r85, %tid.x;
	mul.wide.u32 	%rd35, %r85, 4;
	add.s64 	%rd19, %rd16, %rd35;
	// begin inline asm
	ld.global.nc.u32 %r122, [%rd19];
	// end inline asm
	add.s64 	%rd20, %rd19, 1024;
	// begin inline asm
	ld.global.nc.u32 %r123, [%rd20];
	// end inline asm
	add.s64 	%rd21, %rd19, 2048;
	// begin inline asm
	ld.global.nc.u32 %r124, [%rd21];
	// end inline asm
	add.s64 	%rd22, %rd19, 3072;
	// begin inline asm
	ld.global.nc.u32 %r125, [%rd22];
	// end inline asm
	add.s64 	%rd23, %rd19, 4096;
	// begin inline asm
	ld.global.nc.u32 %r126, [%rd23];
	// end inline asm
	add.s64 	%rd24, %rd19, 5120;
	// begin inline asm
	ld.global.nc.u32 %r127, [%rd24];
	// end inline asm
	add.s64 	%rd25, %rd19, 6144;
	// begin inline asm
	ld.global.nc.u32 %r128, [%rd25];
	// end inline asm
	add.s64 	%rd26, %rd19, 7168;
	// begin inline asm
	ld.global.nc.u32 %r129, [%rd26];
	// end inline asm
	add.s64 	%rd27, %rd19, 8192;
	// begin inline asm
	ld.global.nc.u32 %r130, [%rd27];
	// end inline asm
	add.s64 	%rd28, %rd19, 9216;
	// begin inline asm
	ld.global.nc.u32 %r131, [%rd28];
	// end inline asm
	add.s64 	%rd29, %rd19, 10240;
	// begin inline asm
	ld.global.nc.u32 %r132, [%rd29];
	// end inline asm
	add.s64 	%rd30, %rd19, 11264;
	// begin inline asm
	ld.global.nc.u32 %r133, [%rd30];
	// end inline asm
	add.s64 	%rd31, %rd19, 12288;
	// begin inline asm
	ld.global.nc.u32 %r134, [%rd31];
	// end inline asm
	add.s64 	%rd32, %rd19, 13312;
	// begin inline asm
	ld.global.nc.u32 %r135, [%rd32];
	// end inline asm
	add.s64 	%rd33, %rd19, 14336;
	// begin inline asm
	ld.global.nc.u32 %r136, [%rd33];
	// end inline asm
	add.s64 	%rd34, %rd19, 15360;
	// begin inline asm
	ld.global.nc.u32 %r137, [%rd34];
	// end inline asm
	add.s32 	%r139, %r123, %r122;
	add.s32 	%r140, %r124, %r139;
	add.s32 	%r141, %r125, %r140;
	add.s32 	%r142, %r126, %r141;
	add.s32 	%r143, %r127, %r142;
	add.s32 	%r144, %r128, %r143;
	add.s32 	%r145, %r129, %r144;
	add.s32 	%r146, %r130, %r145;
	add.s32 	%r147, %r131, %r146;
	add.s32 	%r148, %r132, %r147;
	add.s32 	%r149, %r133, %r148;
	add.s32 	%r150, %r134, %r149;
	add.s32 	%r151, %r135, %r150;
	add.s32 	%r152, %r136, %r151;
	add.s32 	%r685, %r137, %r152;
	setp.lt.u32 	%p4, %r120, 8192;
	mov.b32 	%r674, 4096;
	@%p4 bra 	$L__BB20_60;
	add.s32 	%r87, %r120, -4096;
	mov.b32 	%r674, 4096;
$L__BB20_58:
	mul.wide.s32 	%rd52, %r674, 4;
	add.s64 	%rd36, %rd19, %rd52;
	// begin inline asm
	ld.global.nc.u32 %r154, [%rd36];
	// end inline asm
	add.s64 	%rd37, %rd36, 1024;
	// begin inline asm
	ld.global.nc.u32 %r155, [%rd37];
	// end inline asm
	add.s64 	%rd38, %rd36, 2048;
	// begin inline asm
	ld.global.nc.u32 %r156, [%rd38];
	// end inline asm
	add.s64 	%rd39, %rd36, 3072;
	// begin inline asm
	ld.global.nc.u32 %r157, [%rd39];
	// end inline asm
	add.s64 	%rd40, %rd36, 4096;
	// begin inline asm
	ld.global.nc.u32 %r158, [%rd40];
	// end inline asm
	add.s64 	%rd41, %rd36, 5120;
	// begin inline asm
	ld.global.nc.u32 %r159, [%rd41];
	// end inline asm
	add.s64 	%rd42, %rd36, 6144;
	// begin inline asm
	ld.global.nc.u32 %r160, [%rd42];
	// end inline asm
	add.s64 	%rd43, %rd36, 7168;
	// begin inline asm
	ld.global.nc.u32 %r161, [%rd43];
	// end inline asm
	add.s64 	%rd44, %rd36, 8192;
	// begin inline asm
	ld.global.nc.u32 %r162, [%rd44];
	// end inline asm
	add.s64 	%rd45, %rd36, 9216;
	// begin inline asm
	ld.global.nc.u32 %r163, [%rd45];
	// end inline asm
	add.s64 	%rd46, %rd36, 10240;
	// begin inline asm
	ld.global.nc.u32 %r164, [%rd46];
	// end inline asm
	add.s64 	%rd47, %rd36, 11264;
	// begin inline asm
	ld.global.nc.u32 %r165, [%rd47];
	// end inline asm
	add.s64 	%rd48, %rd36, 12288;
	// begin inline asm
	ld.global.nc.u32 %r166, [%rd48];
	// end inline asm
	add.s64 	%rd49, %rd36, 13312;
	// begin inline asm
	ld.global.nc.u32 %r167, [%rd49];
	// end inline asm
	add.s64 	%rd50, %rd36, 14336;
	// begin inline asm
	ld.global.nc.u32 %r168, [%rd50];
	// end inline asm
	add.s64 	%rd51, %rd36, 15360;
	// begin inline asm
	ld.global.nc.u32 %r169, [%rd51];
	// end inline asm
	add.s32 	%r170, %r154, %r685;
	add.s32 	%r171, %r155, %r170;
	add.s32 	%r172, %r156, %r171;
	add.s32 	%r173, %r157, %r172;
	add.s32 	%r174, %r158, %r173;
	add.s32 	%r175, %r159, %r174;
	add.s32 	%r176, %r160, %r175;
	add.s32 	%r177, %r161, %r176;
	add.s32 	%r178, %r162, %r177;
	add.s32 	%r179, %r163, %r178;
	add.s32 	%r180, %r164, %r179;
	add.s32 	%r181, %r165, %r180;
	add.s32 	%r182, %r166, %r181;
	add.s32 	%r183, %r167, %r182;
	add.s32 	%r184, %r168, %r183;
	add.s32 	%r685, %r169, %r184;
	sub.s32 	%r185, %r120, %r674;
	setp.lt.s32 	%p5, %r185, 4096;
	@%p5 bra 	$L__BB20_68;
	add.s32 	%r674, %r674, 4096;
	setp.le.s32 	%p6, %r674, %r87;
	@%p6 bra 	$L__BB20_58;
$L__BB20_60:
	setp.le.s32 	%p7, %r120, %r674;
	@%p7 bra 	$L__BB20_68;
	sub.s32 	%r94, %r120, %r674;
	setp.ge.s32 	%p8, %r85, %r94;
	@%p8 bra 	$L__BB20_68;
	not.b32 	%r187, %r85;
	add.s32 	%r188, %r120, %r187;
	sub.s32 	%r95, %r188, %r674;
	and.b32  	%r189, %r95, 768;
	setp.eq.s32 	%p9, %r189, 768;
	mov.u32 	%r679, %r85;
	@%p9 bra 	$L__BB20_65;
	add.s32 	%r676, %r85, %r674;
	shr.u32 	%r190, %r95, 8;
	add.s32 	%r191, %r190, 1;
	and.b32  	%r192, %r191, 3;
	neg.s32 	%r675, %r192;
	mov.u32 	%r679, %r85;
$L__BB20_64:
	.pragma "nounroll";
	mul.wide.u32 	%rd54, %r676, 4;
	add.s64 	%rd53, %rd16, %rd54;
	// begin inline asm
	ld.global.nc.u32 %r193, [%rd53];
	// end inline asm
	add.s32 	%r685, %r193, %r685;
	add.s32 	%r679, %r679, 256;
	add.s32 	%r676, %r676, 256;
	add.s32 	%r675, %r675, 1;
	setp.ne.s32 	%p10, %r675, 0;
	@%p10 bra 	$L__BB20_64;
$L__BB20_65:
	setp.lt.u32 	%p11, %r95, 768;
	@%p11 bra 	$L__BB20_68;
	cvt.u64.u32 	%rd55, %r679;
	cvt.u64.u32 	%rd56, %r674;
	add.s64 	%rd57, %rd55, %rd56;
	shl.b64 	%rd58, %rd57, 2;
	add.s64 	%rd59, %rd58, %rd16;
	add.s64 	%rd124, %rd59, 2048;
	add.s32 	%r682, %r679, %r674;
$L__BB20_67:
	mul.wide.u32 	%rd64, %r682, 4;
	add.s64 	%rd60, %rd16, %rd64;
	// begin inline asm
	ld.global.nc.u32 %r194, [%rd60];
	// end inline asm
	add.s32 	%r198, %r194, %r685;
	add.s64 	%rd61, %rd124, -1024;
	// begin inline asm
	ld.global.nc.u32 %r195, [%rd61];
	// end inline asm
	add.s32 	%r199, %r195, %r198;
	// begin inline asm
	ld.global.nc.u32 %r196, [%rd124];
	// end inline asm
	add.s32 	%r200, %r196, %r199;
	add.s64 	%rd63, %rd124, 1024;
	// begin inline asm
	ld.global.nc.u32 %r197, [%rd63];
	// end inline asm
	add.s32 	%r685, %r197, %r200;
	add.s32 	%r679, %r679, 1024;
	add.s64 	%rd124, %rd124, 4096;
	add.s32 	%r682, %r682, 1024;
	setp.lt.s32 	%p12, %r679, %r94;
	@%p12 bra 	$L__BB20_67;
$L__BB20_68:
	// begin inline asm
	mov.u32 %r201, %laneid;
	// end inline asm
	mov.b32 	%r204, 1;
	mov.b32 	%r225, 31;
	mov.b32 	%r226, -1;
	// begin inline asm
	shfl.sync.down.b32 %r202, %r685, %r204, %r225, %r226;
	// end inline asm
	setp.gt.s32 	%p13, %r201, 30;
	selp.b32 	%r227, 0, %r202, %p13;
	add.s32 	%r208, %r227, %r685;
	mov.b32 	%r209, 2;
	// begin inline asm
	shfl.sync.down.b32 %r207, %r208, %r209, %r225, %r226;
	// end inline asm
	setp.gt.s32 	%p14, %r201, 29;
	selp.b32 	%r228, 0, %r207, %p14;
	add.s32 	%r213, %r208, %r228;
	mov.b32 	%r214, 4;
	// begin inline asm
	shfl.sync.down.b32 %r212, %r213, %r214, %r225, %r226;
	// end inline asm
	setp.gt.s32 	%p15, %r201, 27;
	selp.b32 	%r229, 0, %r212, %p15;
	add.s32 	%r218, %r213, %r229;
	mov.b32 	%r219, 8;
	// begin inline asm
	shfl.sync.down.b32 %r217, %r218, %r219, %r225, %r226;
	// end inline asm
	setp.gt.s32 	%p16, %r201, 23;
	selp.b32 	%r230, 0, %r217, %p16;
	add.s32 	%r223, %r218, %r230;
	mov.b32 	%r224, 16;
	// begin inline asm
	shfl.sync.down.b32 %r222, %r223, %r224, %r225, %r226;
	// end inline asm
	setp.gt.s32 	%p17, %r201, 15;
	selp.b32 	%r231, 0, %r222, %p17;
	add.s32 	%r686, %r223, %r231;
	setp.ne.s32 	%p18, %r201, 0;
	@%p18 bra 	$L__BB20_70;
	shr.u32 	%r232, %r85, 3;
	and.b32  	%r233, %r232, 124;
	mov.u32 	%r234, _ZZN3cub18CUB_300001_SM_10006detail6reduce28DeviceReduceSingleTileKernelINS2_10policy_hubIijN4cuda3std3__44plusIiEEE10Policy1000EPiSC_iS9_iiNS7_10__identityEEEvT0_T1_T2_T3_T4_T6_E12temp_storage;
	add.s32 	%r235, %r234, %r233;
	st.shared.u32 	[%r235+8], %r686;
$L__BB20_70:
	bar.sync 	0;
	setp.ne.s32 	%p19, %r85, 0;
	@%p19 bra 	$L__BB20_72;
	ld.shared.u32 	%r236, [_ZZN3cub18CUB_300001_SM_10006detail6reduce28DeviceReduceSingleTileKernelINS2_10policy_hubIijN4cuda3std3__44plusIiEEE10Policy1000EPiSC_iS9_iiNS7_10__identityEEEvT0_T1_T2_T3_T4_T6_E12temp_storage+12];
	add.s32 	%r237, %r236, %r686;
	ld.shared.u32 	%r238, [_ZZN3cub18CUB_300001_SM_10006detail6reduce28DeviceReduceSingleTileKernelINS2_10policy_hubIijN4cuda3std3__44plusIiEEE10Policy1000EPiSC_iS9_iiNS7_10__identityEEEvT0_T1_T2_T3_T4_T6_E12temp_storage+16];
	add.s32 	%r239, %r237, %r238;
	ld.shared.u32 	%r240, [_ZZN3cub18CUB_300001_SM_10006detail6reduce28DeviceReduceSingleTileKernelINS2_10policy_hubIijN4cuda3std3__44plusIiEEE10Policy1000EPiSC_iS9_iiNS7_10__identityEEEvT0_T1_T2_T3_T4_T6_E12temp_storage+20];
	add.s32 	%r241, %r239, %r240;
	ld.shared.u32 	%r242, [_ZZN3cub18CUB_300001_SM_10006detail6reduce28DeviceReduceSingleTileKernelINS2_10policy_hubIijN4cuda3std3__44plusIiEEE10Policy1000EPiSC_iS9_iiNS7_10__identityEEEvT0_T1_T2_T3_T4_T6_E12temp_storage+24];
	add.s32 	%r243, %r241, %r242;
	ld.shared.u32 	%r244, [_ZZN3cub18CUB_300001_SM_10006detail6reduce28DeviceReduceSingleTileKernelINS2_10policy_hubIijN4cuda3std3__44plusIiEEE10Policy1000EPiSC_iS9_iiNS7_10__identityEEEvT0_T1_T2_T3_T4_T6_E12temp_storage+28];
	add.s32 	%r245, %r243, %r244;
	ld.shared.u32 	%r246, [_ZZN3cub18CUB_300001_SM_10006detail6reduce28DeviceReduceSingleTileKernelINS2_10policy_hubIijN4cuda3std3__44plusIiEEE10Policy1000EPiSC_iS9_iiNS7_10__identityEEEvT0_T1_T2_T3_T4_T6_E12temp_storage+32];
	add.s32 	%r247, %r245, %r246;
	ld.shared.u32 	%r248, [_ZZN3cub18CUB_300001_SM_10006detail6reduce28DeviceReduceSingleTileKernelINS2_10policy_hubIijN4cuda3std3__44plusIiEEE10Policy1000EPiSC_iS9_iiNS7_10__identityEEEvT0_T1_T2_T3_T4_T6_E12temp_storage+36];
	add.s32 	%r686, %r247, %r248;
$L__BB20_72:
	mov.u32 	%r631, %tid.x;
	setp.ne.s32 	%p95, %r631, 0;
	@%p95 bra 	$L__BB20_74;
	add.s32 	%r632, %r686, %r121;
	st.global.u32 	[%rd1], %r632;
$L__BB20_74:
	ret;

}
	// .globl	_ZN3cub18CUB_300001_SM_10006detail6reduce28DeviceReduceSingleTileKernelINS2_10policy_hubIiyN4cuda3std3__44plusIiEEE10Policy1000EN6thrust24THRUST_300001_SM_1000_NS6detail15normal_iteratorINSD_10device_ptrIiEEEEPiyS9_iiNS7_10__identityEEEvT0_T1_T2_T3_T4_T6_
.visible .entry _ZN3cub18CUB_300001_SM_10006detail6reduce28DeviceReduceSingleTileKernelINS2_10policy_hubIiyN4cuda3std3__44plusIiEEE10Policy1000EN6thrust24THRUST_300001_SM_1000_NS6detail15normal_iteratorINSD_10device_ptrIiEEEEPiyS9_iiNS7_10__identityEEEvT0_T1_T2_T3_T4_T6_(
	.param .align 8 .b8 _ZN3cub18CUB_300001_SM_10006detail6reduce28DeviceReduceSingleTileKernelINS2_10policy_hubIiyN4cuda3std3__44plusIiEEE10Policy1000EN6thrust24THRUST_300001_SM_1000_NS6detail15normal_iteratorINSD_10device_ptrIiEEEEPiyS9_iiNS7_10__identityEEEvT0_T1_T2_T3_T4_T6__param_0[8],
	.param .u64 .ptr .align 1 _ZN3cub18CUB_300001_SM_10006detail6reduce28DeviceReduceSingleTileKernelINS2_10policy_hubIiyN4cuda3std3__44plusIiEEE10Policy1000EN6thrust24THRUST_300001_SM_1000_NS6detail15normal_iteratorINSD_10device_ptrIiEEEEPiyS9_iiNS7_10__identityEEEvT0_T1_T2_T3_T4_T6__param_1,
	.param .u64 _ZN3cub18CUB_300001_SM_10006detail6reduce28DeviceReduceSingleTileKernelINS2_10policy_hubIiyN4cuda3std3__44plusIiEEE10Policy1000EN6thrust24THRUST_300001_SM_1000_NS6detail15normal_iteratorINSD_10device_ptrIiEEEEPiyS9_iiNS7_10__identityEEEvT0_T1_T2_T3_T4_T6__param_2,
	.param .align 1 .b8 _ZN3cub18CUB_300001_SM_10006detail6reduce28DeviceReduceSingleTileKernelINS2_10policy_hubIiyN4cuda3std3__44plusIiEEE10Policy1000EN6thrust24THRUST_300001_SM_1000_NS6detail15normal_iteratorINSD_10device_ptrIiEEEEPiyS9_iiNS7_10__identityEEEvT0_T1_T2_T3_T4_T6__param_3[1],
	.param .u32 _ZN3cub18CUB_300001_SM_10006detail6reduce28DeviceReduceSingleTileKernelINS2_10policy_hubIiyN4cuda3std3__44plusIiEEE10Policy1000EN6thrust24THRUST_300001_SM_1000_NS6detail15normal_iteratorINSD_10device_ptrIiEEEEPiyS9_iiNS7_10__identityEEEvT0_T1_T2_T3_T4_T6__param_4,
	.param .align 1 .b8 _ZN3cub18CUB_300001_SM_10006detail6reduce28DeviceReduceSingleTileKernelINS2_10policy_hubIiyN4cuda3std3__44plusIiEEE10Policy1000EN6thrust24THRUST_300001_SM_1000_NS6detail15normal_iteratorINSD_10device_ptrIiEEEEPiyS9_iiNS7_10__identityEEEvT0_T1_T2_T3_T4_T6__param_5[1]
)
.maxntid 256
.minnctapersm 1
{
	.reg .pred 	%p<59>;
	.reg .b32 	%r<471>;
	.reg .b64 	%rd<56>;
	// demoted variable
	.shared .align 4 .b8 _ZZN3cub18CUB_300001_SM_10006detail6reduce28DeviceReduceSingleTileKernelINS2_10policy_hubIiyN4cuda3std3__44plusIiEEE10Policy1000EN6thrust24THRUST_300001_SM_1000_NS6detail15normal_iteratorINSD_10device_ptrIiEEEEPiyS9_iiNS7_10__identityEEEvT0_T1_T2_T3_T4_T6_E12temp_storage[44];
	ld.param.u64 	%rd18, [_ZN3cub18CUB_300001_SM_10006detail6reduce28DeviceReduceSingleTileKernelINS2_10policy_hubIiyN4cuda3std3__44plusIiEEE10Policy1000EN6thrust24THRUST_300001_SM_1000_NS6detail15normal_iteratorINSD_10device_ptrIiEEEEPiyS9_iiNS7_10__identityEEEvT0_T1_T2_T3_T4_T6__param_0];
	ld.param.u64 	%rd20, [_ZN3cub18CUB_300001_SM_10006detail6reduce28DeviceReduceSingleTileKernelINS2_10policy_hubIiyN4cuda3std3__44plusIiEEE10Policy1000EN6thrust24THRUST_300001_SM_1000_NS6detail15normal_iteratorINSD_10device_ptrIiEEEEPiyS9_iiNS7_10__identityEEEvT0_T1_T2_T3_T4_T6__param_1];
	ld.param.u64 	%rd19, [_ZN3cub18CUB_300001_SM_10006detail6reduce28DeviceReduceSingleTileKernelINS2_10policy_hubIiyN4cuda3std3__44plusIiEEE10Policy1000EN6thrust24THRUST_300001_SM_1000_NS6detail15normal_iteratorINSD_10device_ptrIiEEEEPiyS9_iiNS7_10__identityEEEvT0_T1_T2_T3_T4_T6__param_2];
	ld.param.u32 	%r81, [_ZN3cub18CUB_300001_SM_10006detail6reduce28DeviceReduceSingleTileKernelINS2_10policy_hubIiyN4cuda3std3__44plusIiEEE10Policy1000EN6thrust24THRUST_300001_SM_1000_NS6detail15normal_iteratorINSD_10device_ptrIiEEEEPiyS9_iiNS7_10__identityEEEvT0_T1_T2_T3_T4_T6__param_4];
	cvta.to.global.u64 	%rd1, %rd20;
	setp.ne.s64 	%p1, %rd19, 0;
	@%p1 bra 	$L__BB21_3;
	mov.u32 	%r434, %tid.x;
	setp.ne.s32 	%p58, %r434, 0;
	@%p58 bra 	$L__BB21_51;
	st.global.u32 	[%rd1], %r81;
	bra.uni 	$L__BB21_51;
$L__BB21_3:
	cvta.to.global.u64 	%rd2, %rd18;
	setp.gt.u64 	%p2, %rd19, 4095;
	@%p2 bra 	$L__BB21_28;
	cvt.u32.u64 	%r1, %rd19;
	mov.u32 	%r2, %tid.x;
	setp.ge.u32 	%p24, %r2, %r1;
	mov.b32 	%r452, 0;
	mov.u32 	%r441, %r2;
	@%p24 bra 	$L__BB21_6;
	mul.wide.u32 	%rd41, %r2, 4;
	add.s64 	%rd42, %rd2, %rd41;
	ld.global.u32 	%r452, [%rd42];
	add.s32 	%r441, %r2, 256;
$L__BB21_6:
	setp.ge.u32 	%p25, %r441, %r1;
	@%p25 bra 	$L__BB21_19;
	not.b32 	%r261, %r441;
	add.s32 	%r262, %r261, %r1;
	shr.u32 	%r263, %r262, 8;
	add.s32 	%r7, %r263, 1;
	and.b32  	%r8, %r7, 15;
	setp.lt.u32 	%p26, %r262, 3840;
	@%p26 bra 	$L__BB21_10;
	and.b32  	%r264, %r7, 33554416;
	neg.s32 	%r437, %r264;
	mul.wide.u32 	%rd43, %r441, 4;
	add.s64 	%rd44, %rd43, %rd2;
	add.s64 	%rd51, %rd44, 8192;
$L__BB21_9:
	.pragma "nounroll";
	ld.global.u32 	%r265, [%rd51+-8192];
	add.s32 	%r266, %r265, %r452;
	ld.global.u32 	%r267, [%rd51+-7168];
	add.s32 	%r268, %r267, %r266;
	ld.global.u32 	%r269, [%rd51+-6144];
	add.s32 	%r270, %r269, %r268;
	ld.global.u32 	%r271, [%rd51+-5120];
	add.s32 	%r272, %r271, %r270;
	ld.global.u32 	%r273, [%rd51+-4096];
	add.s32 	%r274, %r273, %r272;
	ld.global.u32 	%r275, [%rd51+-3072];
	add.s32 	%r276, %r275, %r274;
	ld.global.u32 	%r277, [%rd51+-2048];
	add.s32 	%r278, %r277, %r276;
	ld.global.u32 	%r279, [%rd51+-1024];
	add.s32 	%r280, %r279, %r278;
	ld.global.u32 	%r281, [%rd51];
	add.s32 	%r282, %r281, %r280;
	ld.global.u32 	%r283, [%rd51+1024];
	add.s32 	%r284, %r283, %r282;
	ld.global.u32 	%r285, [%rd51+2048];
	add.s32 	%r286, %r285, %r284;
	ld.global.u32 	%r287, [%rd51+3072];
	add.s32 	%r288, %r287, %r286;
	ld.global.u32 	%r289, [%rd51+4096];
	add.s32 	%r290, %r289, %r288;
	ld.global.u32 	%r291, [%rd51+5120];
	add.s32 	%r292, %r291, %r290;
	ld.global.u32 	%r293, [%rd51+6144];
	add.s32 	%r294, %r293, %r292;
	ld.global.u32 	%r295, [%rd51+7168];
	add.s32 	%r452, %r295, %r294;
	add.s32 	%r441, %r441, 4096;
	add.s32 	%r437, %r437, 16;
	add.s64 	%rd51, %rd51, 16384;
	setp.ne.s32 	%p27, %r437, 0;
	@%p27 bra 	$L__BB21_9;
$L__BB21_10:
	setp.eq.s32 	%p28, %r8, 0;
	@%p28 bra 	$L__BB21_19;
	and.b32  	%r19, %r7, 7;
	setp.lt.u32 	%p29, %r8, 8;
	@%p29 bra 	$L__BB21_13;
	mul.wide.s32 	%rd45, %r441, 4;
	add.s64 	%rd46, %rd2, %rd45;
	ld.global.u32 	%r297, [%rd46];
	add.s32 	%r298, %r297, %r452;
	ld.global.u32 	%r299, [%rd46+1024];
	add.s32 	%r300, %r299, %r298;
	ld.global.u32 	%r301, [%rd46+2048];
	add.s32 	%r302, %r301, %r300;
	ld.global.u32 	%r303, [%rd46+3072];
	add.s32 	%r304, %r303, %r302;
	ld.global.u32 	%r305, [%rd46+4096];
	add.s32 	%r306, %r305, %r304;
	ld.global.u32 	%r307, [%rd46+5120];
	add.s32 	%r308, %r307, %r306;
	ld.global.u32 	%r309, [%rd46+6144];
	add.s32 	%r310, %r309, %r308;
	ld.global.u32 	%r311, [%rd46+7168];
	add.s32 	%r452, %r311, %r310;
	add.s32 	%r441, %r441, 2048;
$L__BB21_13:
	setp.eq.s32 	%p30, %r19, 0;
	@%p30 bra 	$L__BB21_19;
	and.b32  	%r25, %r7, 3;
	setp.lt.u32 	%p31, %r19, 4;
	@%p31 bra 	$L__BB21_16;
	mul.wide.s32 	%rd47, %r441, 4;
	add.s64 	%rd48, %rd2, %rd47;
	ld.global.u32 	%r313, [%rd48];
	add.s32 	%r314, %r313, %r452;
	ld.global.u32 	%r315, [%rd48+1024];
	add.s32 	%r316, %r315, %r314;
	ld.global.u32 	%r317, [%rd48+2048];
	add.s32 	%r318, %r317, %r316;
	ld.global.u32 	%r319, [%rd48+3072];
	add.s32 	%r452, %r319, %r318;
	add.s32 	%r441, %r441, 1024;
$L__BB21_16:
	setp.eq.s32 	%p32, %r25, 0;
	@%p32 bra 	$L__BB21_19;
	neg.s32 	%r449, %r25;
$L__BB21_18:
	.pragma "nounroll";
	mul.wide.s32 	%rd49, %r441, 4;
	add.s64 	%rd50, %rd2, %rd49;
	ld.global.u32 	%r320, [%rd50];
	add.s32 	%r452, %r320, %r452;
	add.s32 	%r441, %r441, 256;
	add.s32 	%r449, %r449, 1;
	setp.ne.s32 	%p33, %r449, 0;
	@%p33 bra 	$L__BB21_18;
$L__BB21_19:
	setp.lt.u64 	%p34, %rd19, 256;
	@%p34 bra 	$L__BB21_24;
	// begin inline asm
	mov.u32 %r384, %laneid;
	// end inline asm
	mov.b32 	%r387, 1;
	mov.b32 	%r408, 31;
	mov.b32 	%r409, -1;
	// begin inline asm
	shfl.sync.down.b32 %r385, %r452, %r387, %r408, %r409;
	// end inline asm
	setp.gt.s32 	%p50, %r384, 30;
	selp.b32 	%r410, 0, %r385, %p50;
	add.s32 	%r391, %r410, %r452;
	mov.b32 	%r392, 2;
	// begin inline asm
	shfl.sync.down.b32 %r390, %r391, %r392, %r408, %r409;
	// end inline asm
	setp.gt.s32 	%p51, %r384, 29;
	selp.b32 	%r411, 0, %r390, %p51;
	add.s32 	%r396, %r391, %r411;
	mov.b32 	%r397, 4;
	// begin inline asm
	shfl.sync.down.b32 %r395, %r396, %r397, %r408, %r409;
	// end inline asm
	setp.gt.s32 	%p52, %r384, 27;
	selp.b32 	%r412, 0, %r395, %p52;
	add.s32 	%r401, %r396, %r412;
	mov.b32 	%r402, 8;
	// begin inline asm
	shfl.sync.down.b32 %r400, %r401, %r402, %r408, %r409;
	// end inline asm
	setp.gt.s32 	%p53, %r384, 23;
	selp.b32 	%r413, 0, %r400, %p53;
	add.s32 	%r406, %r401, %r413;
	mov.b32 	%r407, 16;
	// begin inline asm
	shfl.sync.down.b32 %r405, %r406, %r407, %r408, %r409;
	// end inline asm
	setp.gt.s32 	%p54, %r384, 15;
	selp.b32 	%r414, 0, %r405, %p54;
	add.s32 	%r470, %r406, %r414;
	setp.ne.s32 	%p55, %r384, 0;
	@%p55 bra 	$L__BB21_22;
	shr.u32 	%r415, %r2, 3;
	and.b32  	%r416, %r415, 124;
	mov.u32 	%r417, _ZZN3cub18CUB_300001_SM_10006detail6reduce28DeviceReduceSingleTileKernelINS2_10policy_hubIiyN4cuda3std3__44plusIiEEE10Policy1000EN6thrust24THRUST_300001_SM_1000_NS6detail15normal_iteratorINSD_10device_ptrIiEEEEPiyS9_iiNS7_10__identityEEEvT0_T1_T2_T3_T4_T6_E12temp_storage;
	add.s32 	%r418, %r417, %r416;
	st.shared.u32 	[%r418+8], %r470;
$L__BB21_22:
	bar.sync 	0;
	setp.ne.s32 	%p56, %r2, 0;
	@%p56 bra 	$L__BB21_49;
	ld.shared.u32 	%r419, [_ZZN3cub18CUB_300001_SM_10006detail6reduce28DeviceReduceSingleTileKernelINS2_10policy_hubIiyN4cuda3std3__44plusIiEEE10Policy1000EN6thrust24THRUST_300001_SM_1000_NS6detail15normal_iteratorINSD_10device_ptrIiEEEEPiyS9_iiNS7_10__identityEEEvT0_T1_T2_T3_T4_T6_E12temp_storage+12];
	add.s32 	%r420, %r419, %r470;
	ld.shared.u32 	%r421, [_ZZN3cub18CUB_300001_SM_10006detail6reduce28DeviceReduceSingleTileKernelINS2_10policy_hubIiyN4cuda3std3__44plusIiEEE10Policy1000EN6thrust24THRUST_300001_SM_1000_NS6detail15normal_iteratorINSD_10device_ptrIiEEEEPiyS9_iiNS7_10__identityEEEvT0_T1_T2_T3_T4_T6_E12temp_storage+16];
	add.s32 	%r422, %r420, %r421;
	ld.shared.u32 	%r423, [_ZZN3cub18CUB_300001_SM_10006detail6reduce28DeviceReduceSingleTileKernelINS2_10policy_hubIiyN4cuda3std3__44plusIiEEE10Policy1000EN6thrust24THRUST_300001_SM_1000_NS6detail15normal_iteratorINSD_10device_ptrIiEEEEPiyS9_iiNS7_10__identityEEEvT0_T1_T2_T3_T4_T6_E12temp_storage+20];
	add.s32 	%r424, %r422, %r423;
	ld.shared.u32 	%r425, [_ZZN3cub18CUB_300001_SM_10006detail6reduce28DeviceReduceSingleTileKernelINS2_10policy_hubIiyN4cuda3std3__44plusIiEEE10Policy1000EN6thrust24THRUST_300001_SM_1000_NS6detail15normal_iteratorINSD_10device_ptrIiEEEEPiyS9_iiNS7_10__identityEEEvT0_T1_T2_T3_T4_T6_E12temp_storage+24];
	add.s32 	%r426, %r424, %r425;
	ld.shared.u32 	%r427, [_ZZN3cub18CUB_300001_SM_10006detail6reduce28DeviceReduceSingleTileKernelINS2_10policy_hubIiyN4cuda3std3__44plusIiEEE10Policy1000EN6thrust24THRUST_300001_SM_1000_NS6detail15normal_iteratorINSD_10device_ptrIiEEEEPiyS9_iiNS7_10__identityEEEvT0_T1_T2_T3_T4_T6_E12temp_storage+28];
	add.s32 	%r428, %r426, %r427;
	ld.shared.u32 	%r429, [_ZZN3cub18CUB_300001_SM_10006detail6reduce28DeviceReduceSingleTileKernelINS2_10policy_hubIiyN4cuda3std3__44plusIiEEE10Policy1000EN6thrust24THRUST_300001_SM_1000_NS6detail15normal_iteratorINSD_10device_ptrIiEEEEPiyS9_iiNS7_10__identityEEEvT0_T1_T2_T3_T4_T6_E12temp_storage+32];
	add.s32 	%r430, %r428, %r429;
	ld.shared.u32 	%r431, [_ZZN3cub18CUB_300001_SM_10006detail6reduce28DeviceReduceSingleTileKernelINS2_10policy_hubIiyN4cuda3std3__44plusIiEEE10Policy1000EN6thrust24THRUST_300001_SM_1000_NS6detail15normal_iteratorINSD_10device_ptrIiEEEEPiyS9_iiNS7_10__identityEEEvT0_T1_T2_T3_T4_T6_E12temp_storage+36];
	add.s32 	%r470, %r430, %r431;
	bra.uni 	$L__BB21_49;
$L__BB21_24:
	// begin inline asm
	mov.u32 %r321, %laneid;
	// end inline asm
	and.b32  	%r347, %r2, 992;
	add.s32 	%r348, %r347, 32;
	setp.gt.u32 	%p35, %r348, %r1;
	not.b32 	%r349, %r347;
	add.s32 	%r350, %r1, %r349;
	selp.b32 	%r345, %r350, 31, %p35;
	mov.b32 	%r324, 1;
	mov.b32 	%r346, -1;
	// begin inline asm
	shfl.sync.down.b32 %r322, %r452, %r324, %r345, %r346;
	// end inline asm
	setp.lt.s32 	%p36, %r321, %r345;
	selp.b32 	%r351, %r322, 0, %p36;
	add.s32 	%r328, %r351, %r452;
	mov.b32 	%r329, 2;
	// begin inline asm
	shfl.sync.down.b32 %r327, %r328, %r329, %r345, %r346;
	// end inline asm
	add.s32 	%r352, %r321, 2;
	setp.gt.s32 	%p37, %r352, %r345;
	selp.b32 	%r353, 0, %r327, %p37;
	add.s32 	%r333, %r328, %r353;
	mov.b32 	%r334, 4;
	// begin inline asm
	shfl.sync.down.b32 %r332, %r333, %r334, %r345, %r346;
	// end inline asm
	add.s32 	%r354, %r321, 4;
	setp.gt.s32 	%p38, %r354, %r345;
	selp.b32 	%r355, 0, %r332, %p38;
	add.s32 	%r338, %r333, %r355;
	mov.b32 	%r339, 8;
	// begin inline asm
	shfl.sync.down.b32 %r337, %r338, %r339, %r345, %r346;
	// end inline asm
	add.s32 	%r356, %r321, 8;
	setp.gt.s32 	%p39, %r356, %r345;
	selp.b32 	%r357, 0, %r337, %p39;
	add.s32 	%r343, %r338, %r357;
	mov.b32 	%r344, 16;
	// begin inline asm
	shfl.sync.down.b32 %r342, %r343, %r344, %r345, %r346;
	// end inline asm
	add.s32 	%r358, %r321, 16;
	setp.gt.s32 	%p40, %r358, %r345;
	selp.b32 	%r359, 0, %r342, %p40;
	add.s32 	%r470, %r343, %r359;
	setp.ne.s32 	%p41, %r321, 0;
	@%p41 bra 	$L__BB21_26;
	shr.u32 	%r360, %r2, 3;
	and.b32  	%r361, %r360, 124;
	mov.u32 	%r362, _ZZN3cub18CUB_300001_SM_10006detail6reduce28DeviceReduceSingleTileKernelINS2_10policy_hubIiyN4cuda3std3__44plusIiEEE10Policy1000EN6thrust24THRUST_300001_SM_1000_NS6detail15normal_iteratorINSD_10device_ptrIiEEEEPiyS9_iiNS7_10__identityEEEvT0_T1_T2_T3_T4_T6_E12temp_storage;
	add.s32 	%r363, %r362, %r361;
	st.shared.u32 	[%r363+8], %r470;
$L__BB21_26:
	bar.sync 	0;
	setp.ne.s32 	%p42, %r2, 0;
	@%p42 bra 	$L__BB21_49;
	setp.gt.u64 	%p43, %rd19, 32;
	ld.shared.u32 	%r364, [_ZZN3cub18CUB_300001_SM_10006detail6reduce28DeviceReduceSingleTileKernelINS2_10policy_hubIiyN4cuda3std3__44plusIiEEE10Policy1000EN6thrust24THRUST_300001_SM_1000_NS6detail15normal_iteratorINSD_10device_ptrIiEEEEPiyS9_iiNS7_10__identityEEEvT0_T1_T2_T3_T4_T6_E12temp_storage+12];
	selp.b32 	%r365, %r364, 0, %p43;
	add.s32 	%r366, %r365, %r470;
	setp.gt.u64 	%p44, %rd19, 64;
	ld.shared.u32 	%r367, [_ZZN3cub18CUB_300001_SM_10006detail6reduce28DeviceReduceSingleTileKernelINS2_10policy_hubIiyN4cuda3std3__44plusIiEEE10Policy1000EN6thrust24THRUST_300001_SM_1000_NS6detail15normal_iteratorINSD_10device_ptrIiEEEEPiyS9_iiNS7_10__identityEEEvT0_T1_T2_T3_T4_T6_E12temp_storage+16];
	selp.b32 	%r368, %r367, 0, %p44;
	add.s32 	%r369, %r366, %r368;
	setp.gt.u64 	%p45, %rd19, 96;
	ld.shared.u32 	%r370, [_ZZN3cub18CUB_300001_SM_10006detail6reduce28DeviceReduceSingleTileKernelINS2_10policy_hubIiyN4cuda3std3__44plusIiEEE10Policy1000EN6thrust24THRUST_300001_SM_1000_NS6detail15normal_iteratorINSD_10device_ptrIiEEEEPiyS9_iiNS7_10__identityEEEvT0_T1_T2_T3_T4_T6_E12temp_storage+20];
	selp.b32 	%r371, %r370, 0, %p45;
	add.s32 	%r372, %r369, %r371;
	setp.gt.u64 	%p46, %rd19, 128;
	ld.shared.u32 	%r373, [_ZZN3cub18CUB_300001_SM_10006detail6reduce28DeviceReduceSingleTileKernelINS2_10policy_hubIiyN4cuda3std3__44plusIiEEE10Policy1000EN6thrust24THRUST_300001_SM_1000_NS6detail15normal_iteratorINSD_10device_ptrIiEEEEPiyS9_iiNS7_10__identityEEEvT0_T1_T2_T3_T4_T6_E12temp_storage+24];
	selp.b32 	%r374, %r373, 0, %p46;
	add.s32 	%r375, %r372, %r374;
	setp.gt.u64 	%p47, %rd19, 160;
	ld.shared.u32 	%r376, [_ZZN3cub18CUB_300001_SM_10006detail6reduce28DeviceReduceSingleTileKernelINS2_10policy_hubIiyN4cuda3std3__44plusIiEEE10Policy1000EN6thrust24THRUST_300001_SM_1000_NS6detail15normal_iteratorINSD_10device_ptrIiEEEEPiyS9_iiNS7_10__identityEEEvT0_T1_T2_T3_T4_T6_E12temp_storage+28];
	selp.b32 	%r377, %r376, 0, %p47;
	add.s32 	%r378, %r375, %r377;
	setp.gt.u64 	%p48, %rd19, 192;
	ld.shared.u32 	%r379, [_ZZN3cub18CUB_300001_SM_10006detail6reduce28DeviceReduceSingleTileKernelINS2_10policy_hubIiyN4cuda3std3__44plusIiEEE10Policy1000EN6thrust24THRUST_300001_SM_1000_NS6detail15normal_iteratorINSD_10device_ptrIiEEEEPiyS9_iiNS7_10__identityEEEvT0_T1_T2_T3_T4_T6_E12temp_storage+32];
	selp.b32 	%r380, %r379, 0, %p48;
	add.s32 	%r381, %r378, %r380;
	setp.gt.u64 	%p49, %rd19, 224;
	ld.shared.u32 	%r382, [_ZZN3cub18CUB_300001_SM_10006detail6reduce28DeviceReduceSingleTileKernelINS2_10policy_hubIiyN4cuda3std3__44plusIiEEE10Policy1000EN6thrust24THRUST_300001_SM_1000_NS6detail15normal_iteratorINSD_10device_ptrIiEEEEPiyS9_iiNS7_10__identityEEEvT0_T1_T2_T3_T4_T6_E12temp_storage+36];
	selp.b32 	%r383, %r382, 0, %p49;
	add.s32 	%r470, %r381, %r383;
	bra.uni 	$L__BB21_49;
$L__BB21_28:
	mov.u32 	%r43, %tid.x;
	cvt.u64.u32 	%rd6, %r43;
	mul.wide.u32 	%rd22, %r43, 4;
	add.s64 	%rd7, %rd2, %rd22;
	ld.global.u32 	%r82, [%rd7];
	ld.global.u32 	%r83, [%rd7+1024];
	ld.global.u32 	%r84, [%rd7+2048];
	ld.global.u32 	%r85, [%rd7+3072];
	ld.global.u32 	%r86, [%rd7+4096];
	ld.global.u32 	%r87, [%rd7+5120];
	ld.global.u32 	%r88, [%rd7+6144];
	ld.global.u32 	%r89, [%rd7+7168];
	ld.global.u32 	%r90, [%rd7+8192];
	ld.global.u32 	%r91, [%rd7+9216];
	ld.global.u32 	%r92, [%rd7+10240];
	ld.global.u32 	%r93, [%rd7+11264];
	ld.global.u32 	%r94, [%rd7+12288];
	ld.global.u32 	%r95, [%rd7+13312];
	ld.global.u32 	%r96, [%rd7+14336];
	ld.global.u32 	%r97, [%rd7+15360];
	add.s32 	%r98, %r83, %r82;
	add.s32 	%r99, %r84, %r98;
	add.s32 	%r100, %r85, %r99;
	add.s32 	%r101, %r86, %r100;
	add.s32 	%r102, %r87, %r101;
	add.s32 	%r103, %r88, %r102;
	add.s32 	%r104, %r89, %r103;
	add.s32 	%r105, %r90, %r104;
	add.s32 	%r106, %r91, %r105;
	add.s32 	%r107, %r92, %r106;
	add.s32 	%r108, %r93, %r107;
	add.s32 	%r109, %r94, %r108;
	add.s32 	%r110, %r95, %r109;
	add.s32 	%r111, %r96, %r110;
	add.s32 	%r469, %r97, %r111;
	add.s64 	%rd8, %rd19, -4096;
	setp.lt.u64 	%p3, %rd8, 4096;
	mov.b64 	%rd53, 4096;
	@%p3 bra 	$L__BB21_32;
	mov.b64 	%rd53, 4096;
$L__BB21_30:
	shl.b64 	%rd24, %rd53, 2;
	add.s64 	%rd25, %rd7, %rd24;
	ld.global.u32 	%r112, [%rd25];
	ld.global.u32 	%r113, [%rd25+1024];
	ld.global.u32 	%r114, [%rd25+2048];
	ld.global.u32 	%r115, [%rd25+3072];
	ld.global.u32 	%r116, [%rd25+4096];
	ld.global.u32 	%r117, [%rd25+5120];
	ld.global.u32 	%r118, [%rd25+6144];
	ld.global.u32 	%r119, [%rd25+7168];
	ld.global.u32 	%r120, [%rd25+8192];
	ld.global.u32 	%r121, [%rd25+9216];
	ld.global.u32 	%r122, [%rd25+10240];
	ld.global.u32 	%r123, [%rd25+11264];
	ld.global.u32 	%r124, [%rd25+12288];
	ld.global.u32 	%r125, [%rd25+13312];
	ld.global.u32 	%r126, [%rd25+14336];
	ld.global.u32 	%r127, [%rd25+15360];
	add.s32 	%r128, %r112, %r469;
	add.s32 	%r129, %r113, %r128;
	add.s32 	%r130, %r114, %r129;
	add.s32 	%r131, %r115, %r130;
	add.s32 	%r132, %r116, %r131;
	add.s32 	%r133, %r117, %r132;
	add.s32 	%r134, %r118, %r133;
	add.s32 	%r135, %r119, %r134;
	add.s32 	%r136, %r120, %r135;
	add.s32 	%r137, %r121, %r136;
	add.s32 	%r138, %r122, %r137;
	add.s32 	%r139, %r123, %r138;
	add.s32 	%r140, %r124, %r139;
	add.s32 	%r141, %r125, %r140;
	add.s32 	%r142, %r126, %r141;
	add.s32 	%r469, %r127, %r142;
	sub.s64 	%rd26, %rd19, %rd53;
	setp.lt.u64 	%p4, %rd26, 4096;
	@%p4 bra 	$L__BB21_45;
	add.s64 	%rd53, %rd53, 4096;
	setp.le.u64 	%p5, %rd53, %rd8;
	@%p5 bra 	$L__BB21_30;
$L__BB21_32:
	setp.le.u64 	%p6, %rd19, %rd53;
	cvt.u32.u64 	%r143, %rd53;
	cvt.u32.u64 	%r144, %rd19;
	sub.s32 	%r145, %r144, %r143;
	setp.ge.s32 	%p7, %r43, %r145;
	or.pred  	%p8, %p6, %p7;
	@%p8 bra 	$L__BB21_45;
	not.b32 	%r149, %r43;
	add.s32 	%r150, %r149, %r144;
	sub.s32 	%r152, %r150, %r143;
	shr.u32 	%r153, %r152, 8;
	add.s32 	%r48, %r153, 1;
	and.b32  	%r49, %r48, 15;
	setp.lt.u32 	%p9, %r152, 3840;
	mov.u32 	%r459, %r43;
	@%p9 bra 	$L__BB21_36;
	and.b32  	%r154, %r48, 33554416;
	neg.s32 	%r455, %r154;
	add.s64 	%rd27, %rd53, %rd6;
	shl.b64 	%rd28, %rd27, 2;
	add.s64 	%rd29, %rd28, %rd2;
	add.s64 	%rd54, %rd29, 8192;
	mov.u32 	%r459, %r43;
$L__BB21_35:
	.pragma "nounroll";
	ld.global.u32 	%r155, [%rd54+-8192];
	add.s32 	%r156, %r155, %r469;
	ld.global.u32 	%r157, [%rd54+-7168];
	add.s32 	%r158, %r157, %r156;
	ld.global.u32 	%r159, [%rd54+-6144];
	add.s32 	%r160, %r159, %r158;
	ld.global.u32 	%r161, [%rd54+-5120];
	add.s32 	%r162, %r161, %r160;
	ld.global.u32 	%r163, [%rd54+-4096];
	add.s32 	%r164, %r163, %r162;
	ld.global.u32 	%r165, [%rd54+-3072];
	add.s32 	%r166, %r165, %r164;
	ld.global.u32 	%r167, [%rd54+-2048];
	add.s32 	%r168, %r167, %r166;
	ld.global.u32 	%r169, [%rd54+-1024];
	add.s32 	%r170, %r169, %r168;
	ld.global.u32 	%r171, [%rd54];
	add.s32 	%r172, %r171, %r170;
	ld.global.u32 	%r173, [%rd54+1024];
	add.s32 	%r174, %r173, %r172;
	ld.global.u32 	%r175, [%rd54+2048];
	add.s32 	%r176, %r175, %r174;
	ld.global.u32 	%r177, [%rd54+3072];
	add.s32 	%r178, %r177, %r176;
	ld.global.u32 	%r179, [%rd54+4096];
	add.s32 	%r180, %r179, %r178;
	ld.global.u32 	%r181, [%rd54+5120];
	add.s32 	%r182, %r181, %r180;
	ld.global.u32 	%r183, [%rd54+6144];
	add.s32 	%r184, %r183, %r182;
	ld.global.u32 	%r185, [%rd54+7168];
	add.s32 	%r469, %r185, %r184;
	add.s32 	%r459, %r459, 4096;
	add.s32 	%r455, %r455, 16;
	add.s64 	%rd54, %rd54, 16384;
	setp.ne.s32 	%p10, %r455, 0;
	@%p10 bra 	$L__BB21_35;
$L__BB21_36:
	setp.eq.s32 	%p11, %r49, 0;
	@%p11 bra 	$L__BB21_45;
	and.b32  	%r60, %r48, 7;
	setp.lt.u32 	%p12, %r49, 8;
	@%p12 bra 	$L__BB21_39;
	cvt.u64.u32 	%rd30, %r459;
	add.s64 	%rd31, %rd53, %rd30;
	shl.b64 	%rd32, %rd31, 2;
	add.s64 	%rd33, %rd2, %rd32;
	ld.global.u32 	%r187, [%rd33];
	add.s32 	%r188, %r187, %r469;
	ld.global.u32 	%r189, [%rd33+1024];
	add.s32 	%r190, %r189, %r188;
	ld.global.u32 	%r191, [%rd33+2048];
	add.s32 	%r192, %r191, %r190;
	ld.global.u32 	%r193, [%rd33+3072];
	add.s32 	%r194, %r193, %r192;
	ld.global.u32 	%r195, [%rd33+4096];
	add.s32 	%r196, %r195, %r194;
	ld.global.u32 	%r197, [%rd33+5120];
	add.s32 	%r198, %r197, %r196;
	ld.global.u32 	%r199, [%rd33+6144];
	add.s32 	%r200, %r199, %r198;
	ld.global.u32 	%r201, [%rd33+7168];
	add.s32 	%r469, %r201, %r200;
	add.s32 	%r459, %r459, 2048;
$L__BB21_39:
	setp.eq.s32 	%p13, %r60, 0;
	@%p13 bra 	$L__BB21_45;
	and.b32  	%r66, %r48, 3;
	setp.lt.u32 	%p14, %r60, 4;
	@%p14 bra 	$L__BB21_42;
	cvt.u64.u32 	%rd34, %r459;
	add.s64 	%rd35, %rd53, %rd34;
	shl.b64 	%rd36, %rd35, 2;
	add.s64 	%rd37, %rd2, %rd36;
	ld.global.u32 	%r203, [%rd37];
	add.s32 	%r204, %r203, %r469;
	ld.global.u32 	%r205, [%rd37+1024];
	add.s32 	%r206, %r205, %r204;
	ld.global.u32 	%r207, [%rd37+2048];
	add.s32 	%r208, %r207, %r206;
	ld.global.u32 	%r209, [%rd37+3072];
	add.s32 	%r469, %r209, %r208;
	add.s32 	%r459, %r459, 1024;
$L__BB21_42:
	setp.eq.s32 	%p15, %r66, 0;
	@%p15 bra 	$L__BB21_45;
	cvt.u64.u32 	%rd38, %r459;
	add.s64 	%rd39, %rd53, %rd38;
	shl.b64 	%rd40, %rd39, 2;
	add.s64 	%rd55, %rd2, %rd40;
	neg.s32 	%r467, %r66;
$L__BB21_44:
	.pragma "nounroll";
	ld.global.u32 	%r210, [%rd55];
	add.s32 	%r469, %r210, %r469;
	add.s64 	%rd55, %rd55, 1024;
	add.s32 	%r467, %r467, 1;
	setp.ne.s32 	%p16, %r467, 0;
	@%p16 bra 	$L__BB21_44;
$L__BB21_45:
	// begin inline asm
	mov.u32 %r211, %laneid;
	// end inline asm
	mov.b32 	%r214, 1;
	mov.b32 	%r235, 31;
	mov.b32 	%r236, -1;
	// begin inline asm
	shfl.sync.down.b32 %r212, %r469, %r214, %r235, %r236;
	// end inline asm
	setp.gt.s32 	%p17, %r211, 30;
	selp.b32 	%r237, 0, %r212, %p17;
	add.s32 	%r218, %r237, %r469;
	mov.b32 	%r219, 2;
	// begin inline asm
	shfl.sync.down.b32 %r217, %r218, %r219, %r235, %r236;
	// end inline asm
	setp.gt.s32 	%p18, %r211, 29;
	selp.b32 	%r238, 0, %r217, %p18;
	add.s32 	%r223, %r218, %r238;
	mov.b32 	%r224, 4;
	// begin inline asm
	shfl.sync.down.b32 %r222, %r223, %r224, %r235, %r236;
	// end inline asm
	setp.gt.s32 	%p19, %r211, 27;
	selp.b32 	%r239, 0, %r222, %p19;
	add.s32 	%r228, %r223, %r239;
	mov.b32 	%r229, 8;
	// begin inline asm
	shfl.sync.down.b32 %r227, %r228, %r229, %r235, %r236;
	// end inline asm
	setp.gt.s32 	%p20, %r211, 23;
	selp.b32 	%r240, 0, %r227, %p20;
	add.s32 	%r233, %r228, %r240;
	mov.b32 	%r234, 16;
	// begin inline asm
	shfl.sync.down.b32 %r232, %r233, %r234, %r235, %r236;
	// end inline asm
	setp.gt.s32 	%p21, %r211, 15;
	selp.b32 	%r241, 0, %r232, %p21;
	add.s32 	%r470, %r233, %r241;
	setp.ne.s32 	%p22, %r211, 0;
	@%p22 bra 	$L__BB21_47;
	shr.u32 	%r242, %r43, 3;
	and.b32  	%r243, %r242, 124;
	mov.u32 	%r244, _ZZN3cub18CUB_300001_SM_10006detail6reduce28DeviceReduceSingleTileKernelINS2_10policy_hubIiyN4cuda3std3__44plusIiEEE10Policy1000EN6thrust24THRUST_300001_SM_1000_NS6detail15normal_iteratorINSD_10device_ptrIiEEEEPiyS9_iiNS7_10__identityEEEvT0_T1_T2_T3_T4_T6_E12temp_storage;
	add.s32 	%r245, %r244, %r243;
	st.shared.u32 	[%r245+8], %r470;
$L__BB21_47:
	bar.sync 	0;
	setp.ne.s32 	%p23, %r43, 0;
	@%p23 bra 	$L__BB21_49;
	ld.shared.u32 	%r246, [_ZZN3cub18CUB_300001_SM_10006detail6reduce28DeviceReduceSingleTileKernelINS2_10policy_hubIiyN4cuda3std3__44plusIiEEE10Policy1000EN6thrust24THRUST_300001_SM_1000_NS6detail15normal_iteratorINSD_10device_ptrIiEEEEPiyS9_iiNS7_10__identityEEEvT0_T1_T2_T3_T4_T6_E12temp_storage+12];
	add.s32 	%r247, %r246, %r470;
	ld.shared.u32 	%r248, [_ZZN3cub18CUB_300001_SM_10006detail6reduce28DeviceReduceSingleTileKernelINS2_10policy_hubIiyN4cuda3std3__44plusIiEEE10Policy1000EN6thrust24THRUST_300001_SM_1000_NS6detail15normal_iteratorINSD_10device_ptrIiEEEEPiyS9_iiNS7_10__identityEEEvT0_T1_T2_T3_T4_T6_E12temp_storage+16];
	add.s32 	%r249, %r247, %r248;
	ld.shared.u32 	%r250, [_ZZN3cub18CUB_300001_SM_10006detail6reduce28DeviceReduceSingleTileKernelINS2_10policy_hubIiyN4cuda3std3__44plusIiEEE10Policy1000EN6thrust24THRUST_300001_SM_1000_NS6detail15normal_iteratorINSD_10device_ptrIiEEEEPiyS9_iiNS7_10__identityEEEvT0_T1_T2_T3_T4_T6_E12temp_storage+20];
	add.s32 	%r251, %r249, %r250;
	ld.shared.u32 	%r252, [_ZZN3cub18CUB_300001_SM_10006detail6reduce28DeviceReduceSingleTileKernelINS2_10policy_hubIiyN4cuda3std3__44plusIiEEE10Policy1000EN6thrust24THRUST_300001_SM_1000_NS6detail15normal_iteratorINSD_10device_ptrIiEEEEPiyS9_iiNS7_10__identityEEEvT0_T1_T2_T3_T4_T6_E12temp_storage+24];
	add.s32 	%r253, %r251, %r252;
	ld.shared.u32 	%r254, [_ZZN3cub18CUB_300001_SM_10006detail6reduce28DeviceReduceSingleTileKernelINS2_10policy_hubIiyN4cuda3std3__44plusIiEEE10Policy1000EN6thrust24THRUST_300001_SM_1000_NS6detail15normal_iteratorINSD_10device_ptrIiEEEEPiyS9_iiNS7_10__identityEEEvT0_T1_T2_T3_T4_T6_E12temp_storage+28];
	add.s32 	%r255, %r253, %r254;
	ld.shared.u32 	%r256, [_ZZN3cub18CUB_300001_SM_10006detail6reduce28DeviceReduceSingleTileKernelINS2_10policy_hubIiyN4cuda3std3__44plusIiEEE10Policy1000EN6thrust24THRUST_300001_SM_1000_NS6detail15normal_iteratorINSD_10device_ptrIiEEEEPiyS9_iiNS7_10__identityEEEvT0_T1_T2_T3_T4_T6_E12temp_storage+32];
	add.s32 	%r257, %r255, %r256;
	ld.shared.u32 	%r258, [_ZZN3cub18CUB_300001_SM_10006detail6reduce28DeviceReduceSingleTileKernelINS2_10policy_hubIiyN4cuda3std3__44plusIiEEE10Policy1000EN6thrust24THRUST_300001_SM_1000_NS6detail15normal_iteratorINSD_10device_ptrIiEEEEPiyS9_iiNS7_10__identityEEEvT0_T1_T2_T3_T4_T6_E12temp_storage+36];
	add.s32 	%r470, %r257, %r258;
$L__BB21_49:
	mov.u32 	%r432, %tid.x;
	setp.ne.s32 	%p57, %r432, 0;
	@%p57 bra 	$L__BB21_51;
	add.s32 	%r433, %r470, %r81;
	st.global.u32 	[%rd1], %r433;
$L__BB21_51:
	ret;

}
	// .globl	_ZN3cub18CUB_300001_SM_10006detail6reduce18DeviceReduceKernelINS2_10policy_hubIiyN4cuda3std3__44plusIiEEE10Policy1000EN6thrust24THRUST_300001_SM_1000_NS6detail15normal_iteratorINSD_10device_ptrIiEEEEyS9_iNS7_10__identityEEEvT0_PT3_T1_NS0_13GridEvenShareISN_EET2_T4_
.visible .entry _ZN3cub18CUB_300001_SM_10006detail6reduce18DeviceReduceKernelINS2_10policy_hubIiyN4cuda3std3__44plusIiEEE10Policy1000EN6thrust24THRUST_300001_SM_1000_NS6detail15normal_iteratorINSD_10device_ptrIiEEEEyS9_iNS7_10__identityEEEvT0_PT3_T1_NS0_13GridEvenShareISN_EET2_T4_(
	.param .align 8 .b8 _ZN3cub18CUB_300001_SM_10006detail6reduce18DeviceReduceKernelINS2_10policy_hubIiyN4cuda3std3__44plusIiEEE10Policy1000EN6thrust24THRUST_300001_SM_1000_NS6detail15normal_iteratorINSD_10device_ptrIiEEEEyS9_iNS7_10__identityEEEvT0_PT3_T1_NS0_13GridEvenShareISN_EET2_T4__param_0[8],
	.param .u64 .ptr .align 1 _ZN3cub18CUB_300001_SM_10006detail6reduce18DeviceReduceKernelINS2_10policy_hubIiyN4cuda3std3__44plusIiEEE10Policy1000EN6thrust24THRUST_300001_SM_1000_NS6detail15normal_iteratorINSD_10device_ptrIiEEEEyS9_iNS7_10__identityEEEvT0_PT3_T1_NS0_13GridEvenShareISN_EET2_T4__param_1,
	.param .u64 _ZN3cub18CUB_300001_SM_10006detail6reduce18DeviceReduceKernelINS2_10policy_hubIiyN4cuda3std3__44plusIiEEE10Policy1000EN6thrust24THRUST_300001_SM_1000_NS6detail15normal_iteratorINSD_10device_ptrIiEEEEyS9_iNS7_10__identityEEEvT0_PT3_T1_NS0_13GridEvenShareISN_EET2_T4__param_2,
	.param .align 8 .b8 _ZN3cub18CUB_300001_SM_10006detail6reduce18DeviceReduceKernelINS2_10policy_hubIiyN4cuda3std3__44plusIiEEE10Policy1000EN6thrust24THRUST_300001_SM_1000_NS6detail15normal_iteratorINSD_10device_ptrIiEEEEyS9_iNS7_10__identityEEEvT0_PT3_T1_NS0_13GridEvenShareISN_EET2_T4__param_3[72],
	.param .align 1 .b8 _ZN3cub18CUB_300001_SM_10006detail6reduce18DeviceReduceKernelINS2_10policy_hubIiyN4cuda3std3__44plusIiEEE10Policy1000EN6thrust24THRUST_300001_SM_1000_NS6detail15normal_iteratorINSD_10device_ptrIiEEEEyS9_iNS7_10__identityEEEvT0_PT3_T1_NS0_13GridEvenShareISN_EET2_T4__param_4[1],
	.param .align 1 .b8 _ZN3cub18CUB_300001_SM_10006detail6reduce18DeviceReduceKernelINS2_10policy_hubIiyN4cuda3std3__44plusIiEEE10Policy1000EN6thrust24THRUST_300001_SM_1000_NS6detail15normal_iteratorINSD_10device_ptrIiEEEEyS9_iNS7_10__identityEEEvT0_PT3_T1_NS0_13GridEvenShareISN_EET2_T4__param_5[1]
)
.maxntid 256
{
	.reg .pred 	%p<57>;
	.reg .b16 	%rs<4>;
	.reg .b32 	%r<502>;
	.reg .b64 	%rd<78>;
	// demoted variable
	.shared .align 4 .b8 _ZZN3cub18CUB_300001_SM_10006detail6reduce18DeviceReduceKernelINS2_10policy_hubIiyN4cuda3std3__44plusIiEEE10Policy1000EN6thrust24THRUST_300001_SM_1000_NS6detail15normal_iteratorINSD_10device_ptrIiEEEEyS9_iNS7_10__identityEEEvT0_PT3_T1_NS0_13GridEvenShareISN_EET2_T4_E12temp_storage[44];
	ld.param.u64 	%rd1, [_ZN3cub18CUB_300001_SM_10006detail6reduce18DeviceReduceKernelINS2_10policy_hubIiyN4cuda3std3__44plusIiEEE10Policy1000EN6thrust24THRUST_300001_SM_1000_NS6detail15normal_iteratorINSD_10device_ptrIiEEEEyS9_iNS7_10__identityEEEvT0_PT3_T1_NS0_13GridEvenShareISN_EET2_T4__param_3+32];
	ld.param.u32 	%r1, [_ZN3cub18CUB_300001_SM_10006detail6reduce18DeviceReduceKernelINS2_10policy_hubIiyN4cuda3std3__44plusIiEEE10Policy1000EN6thrust24THRUST_300001_SM_1000_NS6detail15normal_iteratorINSD_10device_ptrIiEEEEyS9_iNS7_10__identityEEEvT0_PT3_T1_NS0_13GridEvenShareISN_EET2_T4__param_3+40];
	ld.param.u64 	%rd25, [_ZN3cub18CUB_300001_SM_10006detail6reduce18DeviceReduceKernelINS2_10policy_hubIiyN4cuda3std3__44plusIiEEE10Policy1000EN6thrust24THRUST_300001_SM_1000_NS6detail15normal_iteratorINSD_10device_ptrIiEEEEyS9_iNS7_10__identityEEEvT0_PT3_T1_NS0_13GridEvenShareISN_EET2_T4__param_0];
	cvta.to.global.u64 	%rd2, %rd25;
	mov.u32 	%r2, %ctaid.x;
	shl.b32 	%r88, %r1, 12;
	cvt.s64.s32 	%rd3, %r88;
	shl.b32 	%r89, %r2, 12;
	cvt.u64.u32 	%rd4, %r89;
	sub.s64 	%rd5, %rd1, %rd4;
	setp.gt.u64 	%p1, %rd5, 4095;
	@%p1 bra 	$L__BB22_25;
	cvt.u32.u64 	%r287, %rd4;
	cvt.u32.u64 	%r3, %rd1;
	sub.s32 	%r4, %r3, %r287;
	mov.u32 	%r5, %tid.x;
	setp.ge.s32 	%p23, %r5, %r4;
	mov.b32 	%r482, 0;
	mov.u32 	%r471, %r5;
	@%p23 bra 	$L__BB22_3;
	add.s32 	%r289, %r287, %r5;
	mul.wide.u32 	%rd51, %r289, 4;
	add.s64 	%rd52, %rd2, %rd51;
	ld.global.u32 	%r482, [%rd52];
	add.s32 	%r471, %r5, 256;
$L__BB22_3:
	setp.ge.s32 	%p24, %r471, %r4;
	@%p24 bra 	$L__BB22_16;
	not.b32 	%r292, %r471;
	add.s32 	%r293, %r292, %r3;
	sub.s32 	%r294, %r293, %r287;
	shr.u32 	%r295, %r294, 8;
	add.s32 	%r10, %r295, 1;
	and.b32  	%r11, %r10, 15;
	setp.lt.u32 	%p25, %r294, 3840;
	@%p25 bra 	$L__BB22_7;
	and.b32  	%r296, %r10, 33554416;
	neg.s32 	%r467, %r296;
	mul.wide.u32 	%rd53, %r2, 16384;
	mul.wide.u32 	%rd54, %r471, 4;
	or.b64  	%rd55, %rd53, %rd54;
	add.s64 	%rd56, %rd55, %rd2;
	add.s64 	%rd72, %rd56, 8192;
$L__BB22_6:
	.pragma "nounroll";
	ld.global.u32 	%r297, [%rd72+-8192];
	add.s32 	%r298, %r297, %r482;
	ld.global.u32 	%r299, [%rd72+-7168];
	add.s32 	%r300, %r299, %r298;
	ld.global.u32 	%r301, [%rd72+-6144];
	add.s32 	%r302, %r301, %r300;
	ld.global.u32 	%r303, [%rd72+-5120];
	add.s32 	%r304, %r303, %r302;
	ld.global.u32 	%r305, [%rd72+-4096];
	add.s32 	%r306, %r305, %r304;
	ld.global.u32 	%r307, [%rd72+-3072];
	add.s32 	%r308, %r307, %r306;
	ld.global.u32 	%r309, [%rd72+-2048];
	add.s32 	%r310, %r309, %r308;
	ld.global.u32 	%r311, [%rd72+-1024];
	add.s32 	%r312, %r311, %r310;
	ld.global.u32 	%r313, [%rd72];
	add.s32 	%r314, %r313, %r312;
	ld.global.u32 	%r315, [%rd72+1024];
	add.s32 	%r316, %r315, %r314;
	ld.global.u32 	%r317, [%rd72+2048];
	add.s32 	%r318, %r317, %r316;
	ld.global.u32 	%r319, [%rd72+3072];
	add.s32 	%r320, %r319, %r318;
	ld.global.u32 	%r321, [%rd72+4096];
	add.s32 	%r322, %r321, %r320;
	ld.global.u32 	%r323, [%rd72+5120];
	add.s32 	%r324, %r323, %r322;
	ld.global.u32 	%r325, [%rd72+6144];
	add.s32 	%r326, %r325, %r324;
	ld.global.u32 	%r327, [%rd72+7168];
	add.s32 	%r482, %r327, %r326;
	add.s32 	%r471, %r471, 4096;
	add.s32 	%r467, %r467, 16;
	add.s64 	%rd72, %rd72, 16384;
	setp.ne.s32 	%p26, %r467, 0;
	@%p26 bra 	$L__BB22_6;
$L__BB22_7:
	setp.eq.s32 	%p27, %r11, 0;
	@%p27 bra 	$L__BB22_16;
	and.b32  	%r22, %r10, 7;
	setp.lt.u32 	%p28, %r11, 8;
	@%p28 bra 	$L__BB22_10;
	cvt.s64.s32 	%rd57, %r471;
	add.s64 	%rd58, %rd57, %rd4;
	shl.b64 	%rd59, %rd58, 2;
	add.s64 	%rd60, %rd2, %rd59;
	ld.global.u32 	%r329, [%rd60];
	add.s32 	%r330, %r329, %r482;
	ld.global.u32 	%r331, [%rd60+1024];
	add.s32 	%r332, %r331, %r330;
	ld.global.u32 	%r333, [%rd60+2048];
	add.s32 	%r334, %r333, %r332;
	ld.global.u32 	%r335, [%rd60+3072];
	add.s32 	%r336, %r335, %r334;
	ld.global.u32 	%r337, [%rd60+4096];
	add.s32 	%r338, %r337, %r336;
	ld.global.u32 	%r339, [%rd60+5120];
	add.s32 	%r340, %r339, %r338;
	ld.global.u32 	%r341, [%rd60+6144];
	add.s32 	%r342, %r341, %r340;
	ld.global.u32 	%r343, [%rd60+7168];
	add.s32 	%r482, %r343, %r342;
	add.s32 	%r471, %r471, 2048;
$L__BB22_10:
	setp.eq.s32 	%p29, %r22, 0;
	@%p29 bra 	$L__BB22_16;
	and.b32  	%r28, %r10, 3;
	setp.lt.u32 	%p30, %r22, 4;
	@%p30 bra 	$L__BB22_13;
	cvt.s64.s32 	%rd61, %r471;
	add.s64 	%rd62, %rd61, %rd4;
	shl.b64 	%rd63, %rd62, 2;
	add.s64 	%rd64, %rd2, %rd63;
	ld.global.u32 	%r345, [%rd64];
	add.s32 	%r346, %r345, %r482;
	ld.global.u32 	%r347, [%rd64+1024];
	add.s32 	%r348, %r347, %r346;
	ld.global.u32 	%r349, [%rd64+2048];
	add.s32 	%r350, %r349, %r348;
	ld.global.u32 	%r351, [%rd64+3072];
	add.s32 	%r482, %r351, %r350;
	add.s32 	%r471, %r471, 1024;
$L__BB22_13:
	setp.eq.s32 	%p31, %r28, 0;
	@%p31 bra 	$L__BB22_16;
	mul.wide.u32 	%rd65, %r2, 16384;
	add.s64 	%rd9, %rd2, %rd65;
	neg.s32 	%r479, %r28;
$L__BB22_15:
	.pragma "nounroll";
	mul.wide.s32 	%rd66, %r471, 4;
	add.s64 	%rd67, %rd9, %rd66;
	ld.global.u32 	%r352, [%rd67];
	add.s32 	%r482, %r352, %r482;
	add.s32 	%r471, %r471, 256;
	add.s32 	%r479, %r479, 1;
	setp.ne.s32 	%p32, %r479, 0;
	@%p32 bra 	$L__BB22_15;
$L__BB22_16:
	setp.lt.s32 	%p33, %r4, 256;
	@%p33 bra 	$L__BB22_21;
	// begin inline asm
	mov.u32 %r416, %laneid;
	// end inline asm
	mov.b32 	%r419, 1;
	mov.b32 	%r440, 31;
	mov.b32 	%r441, -1;
	// begin inline asm
	shfl.sync.down.b32 %r417, %r482, %r419, %r440, %r441;
	// end inline asm
	setp.gt.s32 	%p49, %r416, 30;
	selp.b32 	%r442, 0, %r417, %p49;
	add.s32 	%r423, %r442, %r482;
	mov.b32 	%r424, 2;
	// begin inline asm
	shfl.sync.down.b32 %r422, %r423, %r424, %r440, %r441;
	// end inline asm
	setp.gt.s32 	%p50, %r416, 29;
	selp.b32 	%r443, 0, %r422, %p50;
	add.s32 	%r428, %r423, %r443;
	mov.b32 	%r429, 4;
	// begin inline asm
	shfl.sync.down.b32 %r427, %r428, %r429, %r440, %r441;
	// end inline asm
	setp.gt.s32 	%p51, %r416, 27;
	selp.b32 	%r444, 0, %r427, %p51;
	add.s32 	%r433, %r428, %r444;
	mov.b32 	%r434, 8;
	// begin inline asm
	shfl.sync.down.b32 %r432, %r433, %r434, %r440, %r441;
	// end inline asm
	setp.gt.s32 	%p52, %r416, 23;
	selp.b32 	%r445, 0, %r432, %p52;
	add.s32 	%r438, %r433, %r445;
	mov.b32 	%r439, 16;
	// begin inline asm
	shfl.sync.down.b32 %r437, %r438, %r439, %r440, %r441;
	// end inline asm
	setp.gt.s32 	%p53, %r416, 15;
	selp.b32 	%r446, 0, %r437, %p53;
	add.s32 	%r501, %r438, %r446;
	setp.ne.s32 	%p54, %r416, 0;
	@%p54 bra 	$L__BB22_19;
	shr.u32 	%r447, %r5, 3;
	and.b32  	%r448, %r447, 124;
	mov.u32 	%r449, _ZZN3cub18CUB_300001_SM_10006detail6reduce18DeviceReduceKernelINS2_10policy_hubIiyN4cuda3std3__44plusIiEEE10Policy1000EN6thrust24THRUST_300001_SM_1000_NS6detail15normal_iteratorINSD_10device_ptrIiEEEEyS9_iNS7_10__identityEEEvT0_PT3_T1_NS0_13GridEvenShareISN_EET2_T4_E12temp_storage;
	add.s32 	%r450, %r449, %r448;
	st.shared.u32 	[%r450+8], %r501;
$L__BB22_19:
	bar.sync 	0;
	setp.ne.s32 	%p55, %r5, 0;
	@%p55 bra 	$L__BB22_46;
	ld.shared.u32 	%r451, [_ZZN3cub18CUB_300001_SM_10006detail6reduce18DeviceReduceKernelINS2_10policy_hubIiyN4cuda3std3__44plusIiEEE10Policy1000EN6thrust24THRUST_300001_SM_1000_NS6detail15normal_iteratorINSD_10device_ptrIiEEEEyS9_iNS7_10__identityEEEvT0_PT3_T1_NS0_13GridEvenShareISN_EET2_T4_E12temp_storage+12];
	add.s32 	%r452, %r451, %r501;
	ld.shared.u32 	%r453, [_ZZN3cub18CUB_300001_SM_10006detail6reduce18DeviceReduceKernelINS2_10policy_hubIiyN4cuda3std3__44plusIiEEE10Policy1000EN6thrust24THRUST_300001_SM_1000_NS6detail15normal_iteratorINSD_10device_ptrIiEEEEyS9_iNS7_10__identityEEEvT0_PT3_T1_NS0_13GridEvenShareISN_EET2_T4_E12temp_storage+16];
	add.s32 	%r454, %r452, %r453;
	ld.shared.u32 	%r455, [_ZZN3cub18CUB_300001_SM_10006detail6reduce18DeviceReduceKernelINS2_10policy_hubIiyN4cuda3std3__44plusIiEEE10Policy1000EN6thrust24THRUST_300001_SM_1000_NS6detail15normal_iteratorINSD_10device_ptrIiEEEEyS9_iNS7_10__identityEEEvT0_PT3_T1_NS0_13GridEvenShareISN_EET2_T4_E12temp_storage+20];
	add.s32 	%r456, %r454, %r455;
	ld.shared.u32 	%r457, [_ZZN3cub18CUB_300001_SM_10006detail6reduce18DeviceReduceKernelINS2_10policy_hubIiyN4cuda3std3__44plusIiEEE10Policy1000EN6thrust24THRUST_300001_SM_1000_NS6detail15normal_iteratorINSD_10device_ptrIiEEEEyS9_iNS7_10__identityEEEvT0_PT3_T1_NS0_13GridEvenShareISN_EET2_T4_E12temp_storage+24];
	add.s32 	%r458, %r456, %r457;
	ld.shared.u32 	%r459, [_ZZN3cub18CUB_300001_SM_10006detail6reduce18DeviceReduceKernelINS2_10policy_hubIiyN4cuda3std3__44plusIiEEE10Policy1000EN6thrust24THRUST_300001_SM_1000_NS6detail15normal_iteratorINSD_10device_ptrIiEEEEyS9_iNS7_10__identityEEEvT0_PT3_T1_NS0_13GridEvenShareISN_EET2_T4_E12temp_storage+28];
	add.s32 	%r460, %r458, %r459;
	ld.shared.u32 	%r461, [_ZZN3cub18CUB_300001_SM_10006detail6reduce18DeviceReduceKernelINS2_10policy_hubIiyN4cuda3std3__44plusIiEEE10Policy1000EN6thrust24THRUST_300001_SM_1000_NS6detail15normal_iteratorINSD_10device_ptrIiEEEEyS9_iNS7_10__identityEEEvT0_PT3_T1_NS0_13GridEvenShareISN_EET2_T4_E12temp_storage+32];
	add.s32 	%r462, %r460, %r461;
	ld.shared.u32 	%r463, [_ZZN3cub18CUB_300001_SM_10006detail6reduce18DeviceReduceKernelINS2_10policy_hubIiyN4cuda3std3__44plusIiEEE10Policy1000EN6thrust24THRUST_300001_SM_1000_NS6detail15normal_iteratorINSD_10device_ptrIiEEEEyS9_iNS7_10__identityEEEvT0_PT3_T1_NS0_13GridEvenShareISN_EET2_T4_E12temp_storage+36];
	add.s32 	%r501, %r462, %r463;
	bra.uni 	$L__BB22_46;
$L__BB22_21:
	// begin inline asm
	mov.u32 %r353, %laneid;
	// end inline asm
	and.b32  	%r379, %r5, 992;
	add.s32 	%r380, %r379, 32;
	setp.gt.s32 	%p34, %r380, %r4;
	not.b32 	%r381, %r379;
	add.s32 	%r382, %r4, %r381;
	selp.b32 	%r377, %r382, 31, %p34;
	mov.b32 	%r356, 1;
	mov.b32 	%r378, -1;
	// begin inline asm
	shfl.sync.down.b32 %r354, %r482, %r356, %r377, %r378;
	// end inline asm
	setp.lt.s32 	%p35, %r353, %r377;
	selp.b32 	%r383, %r354, 0, %p35;
	add.s32 	%r360, %r383, %r482;
	mov.b32 	%r361, 2;
	// begin inline asm
	shfl.sync.down.b32 %r359, %r360, %r361, %r377, %r378;
	// end inline asm
	add.s32 	%r384, %r353, 2;
	setp.gt.s32 	%p36, %r384, %r377;
	selp.b32 	%r385, 0, %r359, %p36;
	add.s32 	%r365, %r360, %r385;
	mov.b32 	%r366, 4;
	// begin inline asm
	shfl.sync.down.b32 %r364, %r365, %r366, %r377, %r378;
	// end inline asm
	add.s32 	%r386, %r353, 4;
	setp.gt.s32 	%p37, %r386, %r377;
	selp.b32 	%r387, 0, %r364, %p37;
	add.s32 	%r370, %r365, %r387;
	mov.b32 	%r371, 8;
	// begin inline asm
	shfl.sync.down.b32 %r369, %r370, %r371, %r377, %r378;
	// end inline asm
	add.s32 	%r388, %r353, 8;
	setp.gt.s32 	%p38, %r388, %r377;
	selp.b32 	%r389, 0, %r369, %p38;
	add.s32 	%r375, %r370, %r389;
	mov.b32 	%r376, 16;
	// begin inline asm
	shfl.sync.down.b32 %r374, %r375, %r376, %r377, %r378;
	// end inline asm
	add.s32 	%r390, %r353, 16;
	setp.gt.s32 	%p39, %r390, %r377;
	selp.b32 	%r391, 0, %r374, %p39;
	add.s32 	%r501, %r375, %r391;
	setp.ne.s32 	%p40, %r353, 0;
	@%p40 bra 	$L__BB22_23;
	shr.u32 	%r392, %r5, 3;
	and.b32  	%r393, %r392, 124;
	mov.u32 	%r394, _ZZN3cub18CUB_300001_SM_10006detail6reduce18DeviceReduceKernelINS2_10policy_hubIiyN4cuda3std3__44plusIiEEE10Policy1000EN6thrust24THRUST_300001_SM_1000_NS6detail15normal_iteratorINSD_10device_ptrIiEEEEyS9_iNS7_10__identityEEEvT0_PT3_T1_NS0_13GridEvenShareISN_EET2_T4_E12temp_storage;
	add.s32 	%r395, %r394, %r393;
	st.shared.u32 	[%r395+8], %r501;
$L__BB22_23:
	bar.sync 	0;
	setp.ne.s32 	%p41, %r5, 0;
	@%p41 bra 	$L__BB22_46;
	setp.gt.s32 	%p42, %r4, 32;
	ld.shared.u32 	%r396, [_ZZN3cub18CUB_300001_SM_10006detail6reduce18DeviceReduceKernelINS2_10policy_hubIiyN4cuda3std3__44plusIiEEE10Policy1000EN6thrust24THRUST_300001_SM_1000_NS6detail15normal_iteratorINSD_10device_ptrIiEEEEyS9_iNS7_10__identityEEEvT0_PT3_T1_NS0_13GridEvenShareISN_EET2_T4_E12temp_storage+12];
	selp.b32 	%r397, %r396, 0, %p42;
	add.s32 	%r398, %r397, %r501;
	setp.gt.s32 	%p43, %r4, 64;
	ld.shared.u32 	%r399, [_ZZN3cub18CUB_300001_SM_10006detail6reduce18DeviceReduceKernelINS2_10policy_hubIiyN4cuda3std3__44plusIiEEE10Policy1000EN6thrust24THRUST_300001_SM_1000_NS6detail15normal_iteratorINSD_10device_ptrIiEEEEyS9_iNS7_10__identityEEEvT0_PT3_T1_NS0_13GridEvenShareISN_EET2_T4_E12temp_storage+16];
	selp.b32 	%r400, %r399, 0, %p43;
	add.s32 	%r401, %r398, %r400;
	setp.gt.s32 	%p44, %r4, 96;
	ld.shared.u32 	%r402, [_ZZN3cub18CUB_300001_SM_10006detail6reduce18DeviceReduceKernelINS2_10policy_hubIiyN4cuda3std3__44plusIiEEE10Policy1000EN6thrust24THRUST_300001_SM_1000_NS6detail15normal_iteratorINSD_10device_ptrIiEEEEyS9_iNS7_10__identityEEEvT0_PT3_T1_NS0_13GridEvenShareISN_EET2_T4_E12temp_storage+20];
	selp.b32 	%r403, %r402, 0, %p44;
	add.s32 	%r404, %r401, %r403;
	setp.gt.s32 	%p45, %r4, 128;
	ld.shared.u32 	%r405, [_ZZN3cub18CUB_300001_SM_10006detail6reduce18DeviceReduceKernelINS2_10policy_hubIiyN4cuda3std3__44plusIiEEE10Policy1000EN6thrust24THRUST_300001_SM_1000_NS6detail15normal_iteratorINSD_10device_ptrIiEEEEyS9_iNS7_10__identityEEEvT0_PT3_T1_NS0_13GridEvenShareISN_EET2_T4_E12temp_storage+24];
	selp.b32 	%r406, %r405, 0, %p45;
	add.s32 	%r407, %r404, %r406;
	setp.gt.s32 	%p46, %r4, 160;
	ld.shared.u32 	%r408, [_ZZN3cub18CUB_300001_SM_10006detail6reduce18DeviceReduceKernelINS2_10policy_hubIiyN4cuda3std3__44plusIiEEE10Policy1000EN6thrust24THRUST_300001_SM_1000_NS6detail15normal_iteratorINSD_10device_ptrIiEEEEyS9_iNS7_10__identityEEEvT0_PT3_T1_NS0_13GridEvenShareISN_EET2_T4_E12temp_storage+28];
	selp.b32 	%r409, %r408, 0, %p46;
	add.s32 	%r410, %r407, %r409;
	setp.gt.s32 	%p47, %r4, 192;
	ld.shared.u32 	%r411, [_ZZN3cub18CUB_300001_SM_10006detail6reduce18DeviceReduceKernelINS2_10policy_hubIiyN4cuda3std3__44plusIiEEE10Policy1000EN6thrust24THRUST_300001_SM_1000_NS6detail15normal_iteratorINSD_10device_ptrIiEEEEyS9_iNS7_10__identityEEEvT0_PT3_T1_NS0_13GridEvenShareISN_EET2_T4_E12temp_storage+32];
	selp.b32 	%r412, %r411, 0, %p47;
	add.s32 	%r413, %r410, %r412;
	setp.gt.s32 	%p48, %r4, 224;
	ld.shared.u32 	%r414, [_ZZN3cub18CUB_300001_SM_10006detail6reduce18DeviceReduceKernelINS2_10policy_hubIiyN4cuda3std3__44plusIiEEE10Policy1000EN6thrust24THRUST_300001_SM_1000_NS6detail15normal_iteratorINSD_10device_ptrIiEEEEyS9_iNS7_10__identityEEEvT0_PT3_T1_NS0_13GridEvenShareISN_EET2_T4_E12temp_storage+36];
	selp.b32 	%r415, %r414, 0, %p48;
	add.s32 	%r501, %r413, %r415;
	bra.uni 	$L__BB22_46;
$L__BB22_25:
	cvt.u32.u64 	%r90, %rd4;
	mov.u32 	%r46, %tid.x;
	add.s32 	%r91, %r46, %r90;
	mul.wide.u32 	%rd26, %r91, 4;
	add.s64 	%rd27, %rd2, %rd26;
	ld.global.u32 	%r92, [%rd27];
	ld.global.u32 	%r93, [%rd27+1024];
	ld.global.u32 	%r94, [%rd27+2048];
	ld.global.u32 	%r95, [%rd27+3072];
	ld.global.u32 	%r96, [%rd27+4096];
	ld.global.u32 	%r97, [%rd27+5120];
	ld.global.u32 	%r98, [%rd27+6144];
	ld.global.u32 	%r99, [%rd27+7168];
	ld.global.u32 	%r100, [%rd27+8192];
	ld.global.u32 	%r101, [%rd27+9216];
	ld.global.u32 	%r102, [%rd27+10240];
	ld.global.u32 	%r103, [%rd27+11264];
	ld.global.u32 	%r104, [%rd27+12288];
	ld.global.u32 	%r105, [%rd27+13312];
	ld.global.u32 	%r106, [%rd27+14336];
	ld.global.u32 	%r107, [%rd27+15360];
	add.s32 	%r108, %r93, %r92;
	add.s32 	%r109, %r94, %r108;
	add.s32 	%r110, %r95, %r109;
	add.s32 	%r111, %r96, %r110;
	add.s32 	%r112, %r97, %r111;
	add.s32 	%r113, %r98, %r112;
	add.s32 	%r114, %r99, %r113;
	add.s32 	%r115, %r100, %r114;
	add.s32 	%r116, %r101, %r115;
	add.s32 	%r117, %r102, %r116;
	add.s32 	%r118, %r103, %r117;
	add.s32 	%r119, %r104, %r118;
	add.s32 	%r120, %r105, %r119;
	add.s32 	%r121, %r106, %r120;
	add.s32 	%r500, %r107, %r121;
	setp.lt.u64 	%p2, %rd5, %rd3;
	@%p2 bra 	$L__BB22_42;
	cvt.u32.u64 	%r123, %rd3;
	cvt.u64.u32 	%rd28, %r46;
	add.s64 	%rd74, %rd4, %rd3;
	cvt.u32.u64 	%r48, %rd1;
	not.b32 	%r125, %r46;
	add.s32 	%r126, %r125, %r48;
	sub.s32 	%r127, %r126, %r123;
	sub.s32 	%r483, %r127, %r90;
	add.s64 	%rd29, %rd74, %rd28;
	shl.b64 	%rd30, %rd29, 2;
	add.s64 	%rd31, %rd30, %rd2;
	add.s64 	%rd73, %rd31, 8192;
	mov.b32 	%r484, 0;
	shl.b32 	%r128, %r1, 12;
	mov.u64 	%rd75, %rd4;
$L__BB22_27:
	cvt.s64.s32 	%rd15, %r128;
	add.s64 	%rd75, %rd75, %rd15;
	add.s64 	%rd32, %rd1, -4096;
	setp.gt.u64 	%p3, %rd75, %rd32;
	@%p3 bra 	$L__BB22_29;
	shl.b32 	%r129, %r1, 12;
	cvt.s64.s32 	%rd33, %r129;
	cvt.u64.u32 	%rd34, %r46;
	add.s64 	%rd35, %rd75, %rd34;
	shl.b64 	%rd36, %rd35, 2;
	add.s64 	%rd37, %rd2, %rd36;
	ld.global.u32 	%r130, [%rd37];
	ld.global.u32 	%r131, [%rd37+1024];
	ld.global.u32 	%r132, [%rd37+2048];
	ld.global.u32 	%r133, [%rd37+3072];
	ld.global.u32 	%r134, [%rd37+4096];
	ld.global.u32 	%r135, [%rd37+5120];
	ld.global.u32 	%r136, [%rd37+6144];
	ld.global.u32 	%r137, [%rd37+7168];
	ld.global.u32 	%r138, [%rd37+8192];
	ld.global.u32 	%r139, [%rd37+9216];
	ld.global.u32 	%r140, [%rd37+10240];
	ld.global.u32 	%r141, [%rd37+11264];
	ld.global.u32 	%r142, [%rd37+12288];
	ld.global.u32 	%r143, [%rd37+13312];
	ld.global.u32 	%r144, [%rd37+14336];
	ld.global.u32 	%r145, [%rd37+15360];
	add.s32 	%r146, %r130, %r500;
	add.s32 	%r147, %r131, %r146;
	add.s32 	%r148, %r132, %r147;
	add.s32 	%r149, %r133, %r148;
	add.s32 	%r150, %r134, %r149;
	add.s32 	%r151, %r135, %r150;
	add.s32 	%r152, %r136, %r151;
	add.s32 	%r153, %r137, %r152;
	add.s32 	%r154, %r138, %r153;
	add.s32 	%r155, %r139, %r154;
	add.s32 	%r156, %r140, %r155;
	add.s32 	%r157, %r141, %r156;
	add.s32 	%r158, %r142, %r157;
	add.s32 	%r159, %r143, %r158;
	add.s32 	%r160, %r144, %r159;
	add.s32 	%r500, %r145, %r160;
	sub.s64 	%rd38, %rd1, %rd75;
	setp.lt.u64 	%p4, %rd38, %rd33;
	add.s32 	%r484, %r484, 1;
	add.s64 	%rd74, %rd74, %rd33;
	sub.s32 	%r483, %r483, %r129;
	mul.wide.s32 	%rd39, %r129, 4;
	add.s64 	%rd73, %rd73, %rd39;
	@%p4 bra 	$L__BB22_42;
	bra.uni 	$L__BB22_27;
$L__BB22_29:
	setp.le.u64 	%p5, %rd1, %rd75;
	cvt.u32.u64 	%r161, %rd75;
	cvt.u32.u64 	%r162, %rd1;
	sub.s32 	%r163, %r162, %r161;
	setp.ge.s32 	%p6, %r46, %r163;
	or.pred  	%p7, %p5, %p6;
	@%p7 bra 	$L__BB22_42;
	cvt.u32.u64 	%r166, %rd15;
	cvt.u32.u64 	%r167, %rd4;
	not.b32 	%r168, %r46;
	add.s32 	%r169, %r168, %r48;
	add.s32 	%r170, %r166, %r167;
	sub.s32 	%r171, %r169, %r170;
	mul.lo.s32 	%r172, %r1, %r484;
	shl.b32 	%r173, %r172, 12;
	sub.s32 	%r174, %r171, %r173;
	shr.u32 	%r175, %r174, 8;
	add.s32 	%r56, %r175, 1;
	and.b32  	%r57, %r56, 15;
	setp.lt.u32 	%p8, %r174, 3840;
	mov.u32 	%r490, %r46;
	@%p8 bra 	$L__BB22_33;
	shr.u32 	%r176, %r483, 8;
	add.s32 	%r177, %r176, 1;
	and.b32  	%r178, %r177, 33554416;
	neg.s32 	%r486, %r178;
	mov.u32 	%r490, %r46;
$L__BB22_32:
	.pragma "nounroll";
	ld.global.u32 	%r179, [%rd73+-8192];
	add.s32 	%r180, %r179, %r500;
	ld.global.u32 	%r181, [%rd73+-7168];
	add.s32 	%r182, %r181, %r180;
	ld.global.u32 	%r183, [%rd73+-6144];
	add.s32 	%r184, %r183, %r182;
	ld.global.u32 	%r185, [%rd73+-5120];
	add.s32 	%r186, %r185, %r184;
	ld.global.u32 	%r187, [%rd73+-4096];
	add.s32 	%r188, %r187, %r186;
	ld.global.u32 	%r189, [%rd73+-3072];
	add.s32 	%r190, %r189, %r188;
	ld.global.u32 	%r191, [%rd73+-2048];
	add.s32 	%r192, %r191, %r190;
	ld.global.u32 	%r193, [%rd73+-1024];
	add.s32 	%r194, %r193, %r192;
	ld.global.u32 	%r195, [%rd73];
	add.s32 	%r196, %r195, %r194;
	ld.global.u32 	%r197, [%rd73+1024];
	add.s32 	%r198, %r197, %r196;
	ld.global.u32 	%r199, [%rd73+2048];
	add.s32 	%r200, %r199, %r198;
	ld.global.u32 	%r201, [%rd73+3072];
	add.s32 	%r202, %r201, %r200;
	ld.global.u32 	%r203, [%rd73+4096];
	add.s32 	%r204, %r203, %r202;
	ld.global.u32 	%r205, [%rd73+5120];
	add.s32 	%r206, %r205, %r204;
	ld.global.u32 	%r207, [%rd73+6144];
	add.s32 	%r208, %r207, %r206;
	ld.global.u32 	%r209, [%rd73+7168];
	add.s32 	%r500, %r209, %r208;
	add.s32 	%r490, %r490, 4096;
	add.s32 	%r486, %r486, 16;
	add.s64 	%rd73, %rd73, 16384;
	setp.ne.s32 	%p9, %r486, 0;
	@%p9 bra 	$L__BB22_32;
$L__BB22_33:
	setp.eq.s32 	%p10, %r57, 0;
	@%p10 bra 	$L__BB22_42;
	and.b32  	%r68, %r56, 7;
	setp.lt.u32 	%p11, %r57, 8;
	@%p11 bra 	$L__BB22_36;
	cvt.u64.u32 	%rd40, %r490;
	add.s64 	%rd41, %rd75, %rd40;
	shl.b64 	%rd42, %rd41, 2;
	add.s64 	%rd43, %rd2, %rd42;
	ld.global.u32 	%r211, [%rd43];
	add.s32 	%r212, %r211, %r500;
	ld.global.u32 	%r213, [%rd43+1024];
	add.s32 	%r214, %r213, %r212;
	ld.global.u32 	%r215, [%rd43+2048];
	add.s32 	%r216, %r215, %r214;
	ld.global.u32 	%r217, [%rd43+3072];
	add.s32 	%r218, %r217, %r216;
	ld.global.u32 	%r219, [%rd43+4096];
	add.s32 	%r220, %r219, %r218;
	ld.global.u32 	%r221, [%rd43+5120];
	add.s32 	%r222, %r221, %r220;
	ld.global.u32 	%r223, [%rd43+6144];
	add.s32 	%r224, %r223, %r222;
	ld.global.u32 	%r225, [%rd43+7168];
	add.s32 	%r500, %r225, %r224;
	add.s32 	%r490, %r490, 2048;
$L__BB22_36:
	setp.eq.s32 	%p12, %r68, 0;
	@%p12 bra 	$L__BB22_42;
	setp.lt.u32 	%p13, %r68, 4;
	@%p13 bra 	$L__BB22_39;
	cvt.u64.u32 	%rd44, %r490;
	add.s64 	%rd45, %rd75, %rd44;
	shl.b64 	%rd46, %rd45, 2;
	add.s64 	%rd47, %rd2, %rd46;
	ld.global.u32 	%r227, [%rd47];
	add.s32 	%r228, %r227, %r500;
	ld.global.u32 	%r229, [%rd47+1024];
	add.s32 	%r230, %r229, %r228;
	ld.global.u32 	%r231, [%rd47+2048];
	add.s32 	%r232, %r231, %r230;
	ld.global.u32 	%r233, [%rd47+3072];
	add.s32 	%r500, %r233, %r232;
	add.s32 	%r490, %r490, 1024;
$L__BB22_39:
	and.b32  	%r234, %r56, 3;
	setp.eq.s32 	%p14, %r234, 0;
	@%p14 bra 	$L__BB22_42;
	cvt.u64.u32 	%rd48, %r490;
	add.s64 	%rd49, %rd48, %rd74;
	shl.b64 	%rd50, %rd49, 2;
	add.s64 	%rd77, %rd2, %rd50;
	cvt.u16.u32 	%rs1, %r483;
	shr.u16 	%rs2, %rs1, 8;
	add.s16 	%rs3, %rs2, 1;
	cvt.u32.u16 	%r235, %rs3;
	and.b32  	%r236, %r235, 3;
	neg.s32 	%r498, %r236;
$L__BB22_41:
	.pragma "nounroll";
	ld.global.u32 	%r237, [%rd77];
	add.s32 	%r500, %r237, %r500;
	add.s64 	%rd77, %rd77, 1024;
	add.s32 	%r498, %r498, 1;
	setp.ne.s32 	%p15, %r498, 0;
	@%p15 bra 	$L__BB22_41;
$L__BB22_42:
	// begin inline asm
	mov.u32 %r238, %laneid;
	// end inline asm
	mov.b32 	%r241, 1;
	mov.b32 	%r262, 31;
	mov.b32 	%r263, -1;
	// begin inline asm
	shfl.sync.down.b32 %r239, %r500, %r241, %r262, %r263;
	// end inline asm
	setp.gt.s32 	%p16, %r238, 30;
	selp.b32 	%r264, 0, %r239, %p16;
	add.s32 	%r245, %r264, %r500;
	mov.b32 	%r246, 2;
	// begin inline asm
	shfl.sync.down.b32 %r244, %r245, %r246, %r262, %r263;
	// end inline asm
	setp.gt.s32 	%p17, %r238, 29;
	selp.b32 	%r265, 0, %r244, %p17;
	add.s32 	%r250, %r245, %r265;
	mov.b32 	%r251, 4;
	// begin inline asm
	shfl.sync.down.b32 %r249, %r250, %r251, %r262, %r263;
	// end inline asm
	setp.gt.s32 	%p18, %r238, 27;
	selp.b32 	%r266, 0, %r249, %p18;
	add.s32 	%r255, %r250, %r266;
	mov.b32 	%r256, 8;
	// begin inline asm
	shfl.sync.down.b32 %r254, %r255, %r256, %r262, %r263;
	// end inline asm
	setp.gt.s32 	%p19, %r238, 23;
	selp.b32 	%r267, 0, %r254, %p19;
	add.s32 	%r260, %r255, %r267;
	mov.b32 	%r261, 16;
	// begin inline asm
	shfl.sync.down.b32 %r259, %r260, %r261, %r262, %r263;
	// end inline asm
	setp.gt.s32 	%p20, %r238, 15;
	selp.b32 	%r268, 0, %r259, %p20;
	add.s32 	%r501, %r260, %r268;
	setp.ne.s32 	%p21, %r238, 0;
	@%p21 bra 	$L__BB22_44;
	shr.u32 	%r269, %r46, 3;
	and.b32  	%r270, %r269, 124;
	mov.u32 	%r271, _ZZN3cub18CUB_300001_SM_10006detail6reduce18DeviceReduceKernelINS2_10policy_hubIiyN4cuda3std3__44plusIiEEE10Policy1000EN6thrust24THRUST_300001_SM_1000_NS6detail15normal_iteratorINSD_10device_ptrIiEEEEyS9_iNS7_10__identityEEEvT0_PT3_T1_NS0_13GridEvenShareISN_EET2_T4_E12temp_storage;
	add.s32 	%r272, %r271, %r270;
	st.shared.u32 	[%r272+8], %r501;
$L__BB22_44:
	bar.sync 	0;
	setp.ne.s32 	%p22, %r46, 0;
	@%p22 bra 	$L__BB22_46;
	ld.shared.u32 	%r273, [_ZZN3cub18CUB_300001_SM_10006detail6reduce18DeviceReduceKernelINS2_10policy_hubIiyN4cuda3std3__44plusIiEEE10Policy1000EN6thrust24THRUST_300001_SM_1000_NS6detail15normal_iteratorINSD_10device_ptrIiEEEEyS9_iNS7_10__identityEEEvT0_PT3_T1_NS0_13GridEvenShareISN_EET2_T4_E12temp_storage+12];
	add.s32 	%r274, %r273, %r501;
	ld.shared.u32 	%r275, [_ZZN3cub18CUB_300001_SM_10006detail6reduce18DeviceReduceKernelINS2_10policy_hubIiyN4cuda3std3__44plusIiEEE10Policy1000EN6thrust24THRUST_300001_SM_1000_NS6detail15normal_iteratorINSD_10device_ptrIiEEEEyS9_iNS7_10__identityEEEvT0_PT3_T1_NS0_13GridEvenShareISN_EET2_T4_E12temp_storage+16];
	add.s32 	%r276, %r274, %r275;
	ld.shared.u32 	%r277, [_ZZN3cub18CUB_300001_SM_10006detail6reduce18DeviceReduceKernelINS2_10policy_hubIiyN4cuda3std3__44plusIiEEE10Policy1000EN6thrust24THRUST_300001_SM_1000_NS6detail15normal_iteratorINSD_10device_ptrIiEEEEyS9_iNS7_10__identityEEEvT0_PT3_T1_NS0_13GridEvenShareISN_EET2_T4_E12temp_storage+20];
	add.s32 	%r278, %r276, %r277;
	ld.shared.u32 	%r279, [_ZZN3cub18CUB_300001_SM_10006detail6reduce18DeviceReduceKernelINS2_10policy_hubIiyN4cuda3std3__44plusIiEEE10Policy1000EN6thrust24THRUST_300001_SM_1000_NS6detail15normal_iteratorINSD_10device_ptrIiEEEEyS9_iNS7_10__identityEEEvT0_PT3_T1_NS0_13GridEvenShareISN_EET2_T4_E12temp_storage+24];
	add.s32 	%r280, %r278, %r279;
	ld.shared.u32 	%r281, [_ZZN3cub18CUB_300001_SM_10006detail6reduce18DeviceReduceKernelINS2_10policy_hubIiyN4cuda3std3__44plusIiEEE10Policy1000EN6thrust24THRUST_300001_SM_1000_NS6detail15normal_iteratorINSD_10device_ptrIiEEEEyS9_iNS7_10__identityEEEvT0_PT3_T1_NS0_13GridEvenShareISN_EET2_T4_E12temp_storage+28];
	add.s32 	%r282, %r280, %r281;
	ld.shared.u32 	%r283, [_ZZN3cub18CUB_300001_SM_10006detail6reduce18DeviceReduceKernelINS2_10policy_hubIiyN4cuda3std3__44plusIiEEE10Policy1000EN6thrust24THRUST_300001_SM_1000_NS6detail15normal_iteratorINSD_10device_ptrIiEEEEyS9_iNS7_10__identityEEEvT0_PT3_T1_NS0_13GridEvenShareISN_EET2_T4_E12temp_storage+32];
	add.s32 	%r284, %r282, %r283;
	ld.shared.u32 	%r285, [_ZZN3cub18CUB_300001_SM_10006detail6reduce18DeviceReduceKernelINS2_10policy_hubIiyN4cuda3std3__44plusIiEEE10Policy1000EN6thrust24THRUST_300001_SM_1000_NS6detail15normal_iteratorINSD_10device_ptrIiEEEEyS9_iNS7_10__identityEEEvT0_PT3_T1_NS0_13GridEvenShareISN_EET2_T4_E12temp_storage+36];
	add.s32 	%r501, %r284, %r285;
$L__BB22_46:
	mov.u32 	%r464, %tid.x;
	setp.ne.s32 	%p56, %r464, 0;
	@%p56 bra 	$L__BB22_48;
	ld.param.u64 	%rd71, [_ZN3cub18CUB_300001_SM_10006detail6reduce18DeviceReduceKernelINS2_10policy_hubIiyN4cuda3std3__44plusIiEEE10Policy1000EN6thrust24THRUST_300001_SM_1000_NS6detail15normal_iteratorINSD_10device_ptrIiEEEEyS9_iNS7_10__identityEEEvT0_PT3_T1_NS0_13GridEvenShareISN_EET2_T4__param_1];
	cvta.to.global.u64 	%rd68, %rd71;
	mul.wide.u32 	%rd69, %r2, 4;
	add.s64 	%rd70, %rd68, %rd69;
	st.global.u32 	[%rd70], %r501;
$L__BB22_48:
	ret;

}
	// .globl	_ZN3cub18CUB_300001_SM_10006detail6reduce28DeviceReduceSingleTileKernelINS2_10policy_hubIiyN4cuda3std3__44plusIiEEE10Policy1000EPiSC_iS9_iiNS7_10__identityEEEvT0_T1_T2_T3_T4_T6_
.visible .entry _ZN3cub18CUB_300001_SM_10006detail6reduce28DeviceReduceSingleTileKernelINS2_10policy_hubIiyN4cuda3std3__44plusIiEEE10Policy1000EPiSC_iS9_iiNS7_10__identityEEEvT0_T1_T2_T3_T4_T6_(
	.param .u64 .ptr .align 1 _ZN3cub18CUB_300001_SM_10006detail6reduce28DeviceReduceSingleTileKernelINS2_10policy_hubIiyN4cuda3std3__44plusIiEEE10Policy1000EPiSC_iS9_iiNS7_10__identityEEEvT0_T1_T2_T3_T4_T6__param_0,
	.param .u64 .ptr .align 1 _ZN3cub18CUB_300001_SM_10006detail6reduce28DeviceReduceSingleTileKernelINS2_10policy_hubIiyN4cuda3std3__44plusIiEEE10Policy1000EPiSC_iS9_iiNS7_10__identityEEEvT0_T1_T2_T3_T4_T6__param_1,
	.param .u32 _ZN3cub18CUB_300001_SM_10006detail6reduce28DeviceReduceSingleTileKernelINS2_10policy_hubIiyN4cuda3std3__44plusIiEEE10Policy1000EPiSC_iS9_iiNS7_10__identityEEEvT0_T1_T2_T3_T4_T6__param_2,
	.param .align 1 .b8 _ZN3cub18CUB_300001_SM_10006detail6reduce28DeviceReduceSingleTileKernelINS2_10policy_hubIiyN4cuda3std3__44plusIiEEE10Policy1000EPiSC_iS9_iiNS7_10__identityEEEvT0_T1_T2_T3_T4_T6__param_3[1],
	.param .u32 _ZN3cub18CUB_300001_SM_10006detail6reduce28DeviceReduceSingleTileKernelINS2_10policy_hubIiyN4cuda3std3__44plusIiEEE10Policy1000EPiSC_iS9_iiNS7_10__identityEEEvT0_T1_T2_T3_T4_T6__param_4,
	.param .align 1 .b8 _ZN3cub18CUB_300001_SM_10006detail6reduce28DeviceReduceSingleTileKernelINS2_10policy_hubIiyN4cuda3std3__44plusIiEEE10Policy1000EPiSC_iS9_iiNS7_10__identityEEEvT0_T1_T2_T3_T4_T6__param_5[1]
)
.maxntid 256
.minnctapersm 1
{
	.reg .pred 	%p<97>;
	.reg .b32 	%r<687>;
	.reg .b64 	%rd<125>;
	// demoted variable
	.shared .align 4 .b8 _ZZN3cub18CUB_300001_SM_10006detail6reduce28DeviceReduceSingleTileKernelINS2_10policy_hubIiyN4cuda3std3__44plusIiEEE10Policy1000EPiSC_iS9_iiNS7_10__identityEEEvT0_T1_T2_T3_T4_T6_E12temp_storage[44];
	ld.param.u64 	%rd16, [_ZN3cub18CUB_300001_SM_10006detail6reduce28DeviceReduceSingleTileKernelINS2_10policy_hubIiyN4cuda3std3__44plusIiEEE10Policy1000EPiSC_iS9_iiNS7_10__identityEEEvT0_T1_T2_T3_T4_T6__param_0];
	ld.param.u64 	%rd17, [_ZN3cub18CUB_300001_SM_10006detail6reduce28DeviceReduceSingleTileKernelINS2_10policy_hubIiyN4cuda3std3__44plusIiEEE10Policy1000EPiSC_iS9_iiNS7_10__identityEEEvT0_T1_T2_T3_T4_T6__param_1];
	ld.param.u32 	%r120, [_ZN3cub18CUB_300001_SM_10006detail6reduce28DeviceReduceSingleTileKernelINS2_10policy_hubIiyN4cuda3std3__44plusIiEEE10Policy1000EPiSC_iS9_iiNS7_10__identityEEEvT0_T1_T2_T3_T4_T6__param_2];
	ld.param.u32 	%r121, [_ZN3cub18CUB_300001_SM_10006detail6reduce28DeviceReduceSingleTileKernelINS2_10policy_hubIiyN4cuda3std3__44plusIiEEE10Policy1000EPiSC_iS9_iiNS7_10__identityEEEvT0_T1_T2_T3_T4_T6__param_4];
	cvta.to.global.u64 	%rd1, %rd17;
	setp.ne.s32 	%p1, %r120, 0;
	@%p1 bra 	$L__BB23_3;
	mov.u32 	%r633, %tid.x;
	setp.ne.s32 	%p96, %r633, 0;
	@%p96 bra 	$L__BB23_74;
	st.global.u32 	[%rd1], %r121;
	bra.uni 	$L__BB23_74;
$L__BB23_3:
	and.b64  	%rd18, %rd16, 15;
	setp.ne.s64 	%p2, %rd18, 0;
	@%p2 bra 	$L__BB23_38;
	setp.gt.s32 	%p49, %r120, 4095;
	@%p49 bra 	$L__BB23_22;
	mov.u32 	%r1, %tid.x;
	setp.ge.s32 	%p66, %r1, %r120;
	mov.b32 	%r644, 0;
	mov.u32 	%r639, %r1;
	@%p66 bra 	$L__BB23_7;
	mul.wide.u32 	%rd113, %r1, 4;
	add.s64 	%rd112, %rd16, %rd113;
	// begin inline asm
	ld.global.nc.u32 %r644, [%rd112];
	// end inline asm
	add.s32 	%r639, %r1, 256;
$L__BB23_7:
	setp.ge.s32 	%p67, %r639, %r120;
	@%p67 bra 	$L__BB23_13;
	not.b32 	%r507, %r639;
	add.s32 	%r6, %r120, %r507;
	and.b32  	%r508, %r6, 768;
	setp.eq.s32 	%p68, %r508, 768;
	@%p68 bra 	$L__BB23_11;
	mul.wide.u32 	%rd114, %r639, 4;
	add.s64 	%rd121, %rd16, %rd114;
	shr.u32 	%r509, %r6, 8;
	add.s32 	%r510, %r509, 1;
	and.b32  	%r511, %r510, 3;
	neg.s32 	%r636, %r511;
$L__BB23_10:
	.pragma "nounroll";
	// begin inline asm
	ld.global.nc.u32 %r512, [%rd121];
	// end inline asm
	add.s32 	%r644, %r512, %r644;
	add.s32 	%r639, %r639, 256;
	add.s64 	%rd121, %rd121, 1024;
	add.s32 	%r636, %r636, 1;
	setp.ne.s32 	%p69, %r636, 0;
	@%p69 bra 	$L__BB23_10;
$L__BB23_11:
	setp.lt.u32 	%p70, %r6, 768;
	@%p70 bra 	$L__BB23_13;
$L__BB23_12:
	mul.wide.s32 	%rd120, %r639, 4;
	add.s64 	%rd116, %rd16, %rd120;
	// begin inline asm
	ld.global.nc.u32 %r513, [%rd116];
	// end inline asm
	add.s32 	%r517, %r513, %r644;
	add.s64 	%rd117, %rd116, 1024;
	// begin inline asm
	ld.global.nc.u32 %r514, [%rd117];
	// end inline asm
	add.s32 	%r518, %r514, %r517;
	add.s64 	%rd118, %rd116, 2048;
	// begin inline asm
	ld.global.nc.u32 %r515, [%rd118];
	// end inline asm
	add.s32 	%r519, %r515, %r518;
	add.s64 	%rd119, %rd116, 3072;
	// begin inline asm
	ld.global.nc.u32 %r516, [%rd119];
	// end inline asm
	add.s32 	%r644, %r516, %r519;
	add.s32 	%r639, %r639, 1024;
	setp.lt.s32 	%p71, %r639, %r120;
	@%p71 bra 	$L__BB23_12;
$L__BB23_13:
	setp.lt.s32 	%p72, %r120, 256;
	@%p72 bra 	$L__BB23_18;
	// begin inline asm
	mov.u32 %r583, %laneid;
	// end inline asm
	mov.b32 	%r586, 1;
	mov.b32 	%r607, 31;
	mov.b32 	%r608, -1;
	// begin inline asm
	shfl.sync.down.b32 %r584, %r644, %r586, %r607, %r608;
	// end inline asm
	setp.gt.s32 	%p88, %r583, 30;
	selp.b32 	%r609, 0, %r584, %p88;
	add.s32 	%r590, %r609, %r644;
	mov.b32 	%r591, 2;
	// begin inline asm
	shfl.sync.down.b32 %r589, %r590, %r591, %r607, %r608;
	// end inline asm
	setp.gt.s32 	%p89, %r583, 29;
	selp.b32 	%r610, 0, %r589, %p89;
	add.s32 	%r595, %r590, %r610;
	mov.b32 	%r596, 4;
	// begin inline asm
	shfl.sync.down.b32 %r594, %r595, %r596, %r607, %r608;
	// end inline asm
	setp.gt.s32 	%p90, %r583, 27;
	selp.b32 	%r611, 0, %r594, %p90;
	add.s32 	%r600, %r595, %r611;
	mov.b32 	%r601, 8;
	// begin inline asm
	shfl.sync.down.b32 %r599, %r600, %r601, %r607, %r608;
	// end inline asm
	setp.gt.s32 	%p91, %r583, 23;
	selp.b32 	%r612, 0, %r599, %p91;
	add.s32 	%r605, %r600, %r612;
	mov.b32 	%r606, 16;
	// begin inline asm
	shfl.sync.down.b32 %r604, %r605, %r606, %r607, %r608;
	// end inline asm
	setp.gt.s32 	%p92, %r583, 15;
	selp.b32 	%r613, 0, %r604, %p92;
	add.s32 	%r686, %r605, %r613;
	setp.ne.s32 	%p93, %r583, 0;
	@%p93 bra 	$L__BB23_16;
	shr.u32 	%r614, %r1, 3;
	and.b32  	%r615, %r614, 124;
	mov.u32 	%r616, _ZZN3cub18CUB_300001_SM_10006detail6reduce28DeviceReduceSingleTileKernelINS2_10policy_hubIiyN4cuda3std3__44plusIiEEE10Policy1000EPiSC_iS9_iiNS7_10__identityEEEvT0_T1_T2_T3_T4_T6_E12temp_storage;
	add.s32 	%r617, %r616, %r615;
	st.shared.u32 	[%r617+8], %r686;
$L__BB23_16:
	bar.sync 	0;
	setp.ne.s32 	%p94, %r1, 0;
	@%p94 bra 	$L__BB23_72;
	ld.shared.u32 	%r618, [_ZZN3cub18CUB_300001_SM_10006detail6reduce28DeviceReduceSingleTileKernelINS2_10policy_hubIiyN4cuda3std3__44plusIiEEE10Policy1000EPiSC_iS9_iiNS7_10__identityEEEvT0_T1_T2_T3_T4_T6_E12temp_storage+12];
	add.s32 	%r619, %r618, %r686;
	ld.shared.u32 	%r620, [_ZZN3cub18CUB_300001_SM_10006detail6reduce28DeviceReduceSingleTileKernelINS2_10policy_hubIiyN4cuda3std3__44plusIiEEE10Policy1000EPiSC_iS9_iiNS7_10__identityEEEvT0_T1_T2_T3_T4_T6_E12temp_storage+16];
	add.s32 	%r621, %r619, %r620;
	ld.shared.u32 	%r622, [_ZZN3cub18CUB_300001_SM_10006detail6reduce28DeviceReduceSingleTileKernelINS2_10policy_hubIiyN4cuda3std3__44plusIiEEE10Policy1000EPiSC_iS9_iiNS7_10__identityEEEvT0_T1_T2_T3_T4_T6_E12temp_storage+20];
	add.s32 	%r623, %r621, %r622;
	ld.shared.u32 	%r624, [_ZZN3cub18CUB_300001_SM_10006detail6reduce28DeviceReduceSingleTileKernelINS2_10policy_hubIiyN4cuda3std3__44plusIiEEE10Policy1000EPiSC_iS9_iiNS7_10__identityEEEvT0_T1_T2_T3_T4_T6_E12temp_storage+24];
	add.s32 	%r625, %r623, %r624;
	ld.shared.u32 	%r626, [_ZZN3cub18CUB_300001_SM_10006detail6reduce28DeviceReduceSingleTileKernelINS2_10policy_hubIiyN4cuda3std3__44plusIiEEE10Policy1000EPiSC_iS9_iiNS7_10__identityEEEvT0_T1_T2_T3_T4_T6_E12temp_storage+28];
	add.s32 	%r627, %r625, %r626;
	ld.shared.u32 	%r628, [_ZZN3cub18CUB_300001_SM_10006detail6reduce28DeviceReduceSingleTileKernelINS2_10policy_hubIiyN4cuda3std3__44plusIiEEE10Policy1000EPiSC_iS9_iiNS7_10__identityEEEvT0_T1_T2_T3_T4_T6_E12temp_storage+32];
	add.s32 	%r629, %r627, %r628;
	ld.shared.u32 	%r630, [_ZZN3cub18CUB_300001_SM_10006detail6reduce28DeviceReduceSingleTileKernelINS2_10policy_hubIiyN4cuda3std3__44plusIiEEE10Policy1000EPiSC_iS9_iiNS7_10__identityEEEvT0_T1_T2_T3_T4_T6_E12temp_storage+36];
	add.s32 	%r686, %r629, %r630;
	bra.uni 	$L__BB23_72;
$L__BB23_18:
	// begin inline asm
	mov.u32 %r520, %laneid;
	// end inline asm
	and.b32  	%r546, %r1, 992;
	add.s32 	%r547, %r546, 32;
	setp.gt.s32 	%p73, %r547, %r120;
	not.b32 	%r548, %r546;
	add.s32 	%r549, %r120, %r548;
	selp.b32 	%r544, %r549, 31, %p73;
	mov.b32 	%r523, 1;
	mov.b32 	%r545, -1;
	// begin inline asm
	shfl.sync.down.b32 %r521, %r644, %r523, %r544, %r545;
	// end inline asm
	setp.lt.s32 	%p74, %r520, %r544;
	selp.b32 	%r550, %r521, 0, %p74;
	add.s32 	%r527, %r550, %r644;
	mov.b32 	%r528, 2;
	// begin inline asm
	shfl.sync.down.b32 %r526, %r527, %r528, %r544, %r545;
	// end inline asm
	add.s32 	%r551, %r520, 2;
	setp.gt.s32 	%p75, %r551, %r544;
	selp.b32 	%r552, 0, %r526, %p75;
	add.s32 	%r532, %r527, %r552;
	mov.b32 	%r533, 4;
	// begin inline asm
	shfl.sync.down.b32 %r531, %r532, %r533, %r544, %r545;
	// end inline asm
	add.s32 	%r553, %r520, 4;
	setp.gt.s32 	%p76, %r553, %r544;
	selp.b32 	%r554, 0, %r531, %p76;
	add.s32 	%r537, %r532, %r554;
	mov.b32 	%r538, 8;
	// begin inline asm
	shfl.sync.down.b32 %r536, %r537, %r538, %r544, %r545;
	// end inline asm
	add.s32 	%r555, %r520, 8;
	setp.gt.s32 	%p77, %r555, %r544;
	selp.b32 	%r556, 0, %r536, %p77;
	add.s32 	%r542, %r537, %r556;
	mov.b32 	%r543, 16;
	// begin inline asm
	shfl.sync.down.b32 %r541, %r542, %r543, %r544, %r545;
	// end inline asm
	add.s32 	%r557, %r520, 16;
	setp.gt.s32 	%p78, %r557, %r544;
	selp.b32 	%r558, 0, %r541, %p78;
	add.s32 	%r686, %r542, %r558;
	setp.ne.s32 	%p79, %r520, 0;
	@%p79 bra 	$L__BB23_20;
	shr.u32 	%r559, %r1, 3;
	and.b32  	%r560, %r559, 124;
	mov.u32 	%r561, _ZZN3cub18CUB_300001_SM_10006detail6reduce28DeviceReduceSingleTileKernelINS2_10policy_hubIiyN4cuda3std3__44plusIiEEE10Policy1000EPiSC_iS9_iiNS7_10__identityEEEvT0_T1_T2_T3_T4_T6_E12temp_storage;
	add.s32 	%r562, %r561, %r560;
	st.shared.u32 	[%r562+8], %r686;
$L__BB23_20:
	bar.sync 	0;
	setp.ne.s32 	%p80, %r1, 0;
	@%p80 bra 	$L__BB23_72;
	setp.gt.s32 	%p81, %r120, 32;
	ld.shared.u32 	%r563, [_ZZN3cub18CUB_300001_SM_10006detail6reduce28DeviceReduceSingleTileKernelINS2_10policy_hubIiyN4cuda3std3__44plusIiEEE10Policy1000EPiSC_iS9_iiNS7_10__identityEEEvT0_T1_T2_T3_T4_T6_E12temp_storage+12];
	selp.b32 	%r564, %r563, 0, %p81;
	add.s32 	%r565, %r564, %r686;
	setp.gt.s32 	%p82, %r120, 64;
	ld.shared.u32 	%r566, [_ZZN3cub18CUB_300001_SM_10006detail6reduce28DeviceReduceSingleTileKernelINS2_10policy_hubIiyN4cuda3std3__44plusIiEEE10Policy1000EPiSC_iS9_iiNS7_10__identityEEEvT0_T1_T2_T3_T4_T6_E12temp_storage+16];
	selp.b32 	%r567, %r566, 0, %p82;
	add.s32 	%r568, %r565, %r567;
	setp.gt.s32 	%p83, %r120, 96;
	ld.shared.u32 	%r569, [_ZZN3cub18CUB_300001_SM_10006detail6reduce28DeviceReduceSingleTileKernelINS2_10policy_hubIiyN4cuda3std3__44plusIiEEE10Policy1000EPiSC_iS9_iiNS7_10__identityEEEvT0_T1_T2_T3_T4_T6_E12temp_storage+20];
	selp.b32 	%r570, %r569, 0, %p83;
	add.s32 	%r571, %r568, %r570;
	setp.gt.s32 	%p84, %r120, 128;
	ld.shared.u32 	%r572, [_ZZN3cub18CUB_300001_SM_10006detail6reduce28DeviceReduceSingleTileKernelINS2_10policy_hubIiyN4cuda3std3__44plusIiEEE10Policy1000EPiSC_iS9_iiNS7_10__identityEEEvT0_T1_T2_T3_T4_T6_E12temp_storage+24];
	selp.b32 	%r573, %r572, 0, %p84;
	add.s32 	%r574, %r571, %r573;
	setp.gt.s32 	%p85, %r120, 160;
	ld.shared.u32 	%r575, [_ZZN3cub18CUB_300001_SM_10006detail6reduce28DeviceReduceSingleTileKernelINS2_10policy_hubIiyN4cuda3std3__44plusIiEEE10Policy1000EPiSC_iS9_iiNS7_10__identityEEEvT0_T1_T2_T3_T4_T6_E12temp_storage+28];
	selp.b32 	%r576, %r575, 0, %p85;
	add.s32 	%r577, %r574, %r576;
	setp.gt.s32 	%p86, %r120, 192;
	ld.shared.u32 	%r578, [_ZZN3cub18CUB_300001_SM_10006detail6reduce28DeviceReduceSingleTileKernelINS2_10policy_hubIiyN4cuda3std3__44plusIiEEE10Policy1000EPiSC_iS9_iiNS7_10__identityEEEvT0_T1_T2_T3_T4_T6_E12temp_storage+32];
	selp.b32 	%r579, %r578, 0, %p86;
	add.s32 	%r580, %r577, %r579;
	setp.gt.s32 	%p87, %r120, 224;
	ld.shared.u32 	%r581, [_ZZN3cub18CUB_300001_SM_10006detail6reduce28DeviceReduceSingleTileKernelINS2_10policy_hubIiyN4cuda3std3__44plusIiEEE10Policy1000EPiSC_iS9_iiNS7_10__identityEEEvT0_T1_T2_T3_T4_T6_E12temp_storage+36];
	selp.b32 	%r582, %r581, 0, %p87;
	add.s32 	%r686, %r580, %r582;
	bra.uni 	$L__BB23_72;
$L__BB23_22:
	mov.u32 	%r26, %tid.x;
	shl.b32 	%r377, %r26, 2;
	mul.wide.u32 	%rd86, %r377, 4;
	add.s64 	%rd76, %rd16, %rd86;
	// begin inline asm
	ld.global.nc.v2.u64 {%rd74, %rd75}, [%rd76];
	// end inline asm
	mov.b64 	{%r378, %r379}, %rd75;
	mov.b64 	{%r380, %r381}, %rd74;
	add.s64 	%rd79, %rd76, 4096;
	// begin inline asm
	ld.global.nc.v2.u64 {%rd77, %rd78}, [%rd79];
	// end inline asm
	mov.b64 	{%r382, %r383}, %rd78;
	mov.b64 	{%r384, %r385}, %rd77;
	add.s64 	%rd82, %rd76, 8192;
	// begin inline asm
	ld.global.nc.v2.u64 {%rd80, %rd81}, [%rd82];
	// end inline asm
	mov.b64 	{%r386, %r387}, %rd81;
	mov.b64 	{%r388, %r389}, %rd80;
	add.s64 	%rd85, %rd76, 12288;
	// begin inline asm
	ld.global.nc.v2.u64 {%rd83, %rd84}, [%rd85];
	// end inline asm
	mov.b64 	{%r390, %r391}, %rd84;
	mov.b64 	{%r392, %r393}, %rd83;
	add.s32 	%r394, %r381, %r380;
	add.s32 	%r395, %r378, %r394;
	add.s32 	%r396, %r379, %r395;
	add.s32 	%r397, %r384, %r396;
	add.s32 	%r398, %r385, %r397;
	add.s32 	%r399, %r382, %r398;
	add.s32 	%r400, %r383, %r399;
	add.s32 	%r401, %r388, %r400;
	add.s32 	%r402, %r389, %r401;
	add.s32 	%r403, %r386, %r402;
	add.s32 	%r404, %r387, %r403;
	add.s32 	%r405, %r392, %r404;
	add.s32 	%r406, %r393, %r405;
	add.s32 	%r407, %r390, %r406;
	add.s32 	%r659, %r391, %r407;
	setp.lt.u32 	%p50, %r120, 8192;
	mov.b32 	%r648, 4096;
	@%p50 bra 	$L__BB23_26;
	add.s32 	%r28, %r120, -4096;
	mov.b32 	%r648, 4096;
$L__BB23_24:
	mul.wide.s32 	%rd99, %r648, 4;
	add.s64 	%rd89, %rd76, %rd99;
	// begin inline asm
	ld.global.nc.v2.u64 {%rd87, %rd88}, [%rd89];
	// end inline asm
	mov.b64 	{%r409, %r410}, %rd88;
	mov.b64 	{%r411, %r412}, %rd87;
	add.s64 	%rd92, %rd89, 4096;
	// begin inline asm
	ld.global.nc.v2.u64 {%rd90, %rd91}, [%rd92];
	// end inline asm
	mov.b64 	{%r413, %r414}, %rd91;
	mov.b64 	{%r415, %r416}, %rd90;
	add.s64 	%rd95, %rd89, 8192;
	// begin inline asm
	ld.global.nc.v2.u64 {%rd93, %rd94}, [%rd95];
	// end inline asm
	mov.b64 	{%r417, %r418}, %rd94;
	mov.b64 	{%r419, %r420}, %rd93;
	add.s64 	%rd98, %rd89, 12288;
	// begin inline asm
	ld.global.nc.v2.u64 {%rd96, %rd97}, [%rd98];
	// end inline asm
	mov.b64 	{%r421, %r422}, %rd97;
	mov.b64 	{%r423, %r424}, %rd96;
	add.s32 	%r425, %r411, %r659;
	add.s32 	%r426, %r412, %r425;
	add.s32 	%r427, %r409, %r426;
	add.s32 	%r428, %r410, %r427;
	add.s32 	%r429, %r415, %r428;
	add.s32 	%r430, %r416, %r429;
	add.s32 	%r431, %r413, %r430;
	add.s32 	%r432, %r414, %r431;
	add.s32 	%r433, %r419, %r432;
	add.s32 	%r434, %r420, %r433;
	add.s32 	%r435, %r417, %r434;
	add.s32 	%r436, %r418, %r435;
	add.s32 	%r437, %r423, %r436;
	add.s32 	%r438, %r424, %r437;
	add.s32 	%r439, %r421, %r438;
	add.s32 	%r659, %r422, %r439;
	sub.s32 	%r440, %r120, %r648;
	setp.lt.s32 	%p51, %r440, 4096;
	@%p51 bra 	$L__BB23_34;
	add.s32 	%r648, %r648, 4096;
	setp.le.s32 	%p52, %r648, %r28;
	@%p52 bra 	$L__BB23_24;
$L__BB23_26:
	setp.le.s32 	%p53, %r120, %r648;
	@%p53 bra 	$L__BB23_34;
	sub.s32 	%r35, %r120, %r648;
	setp.ge.s32 	%p54, %r26, %r35;
	@%p54 bra 	$L__BB23_34;
	not.b32 	%r442, %r26;
	add.s32 	%r443, %r120, %r442;
	sub.s32 	%r36, %r443, %r648;
	and.b32  	%r444, %r36, 768;
	setp.eq.s32 	%p55, %r444, 768;
	mov.u32 	%r653, %r26;
	@%p55 bra 	$L__BB23_31;
	add.s32 	%r650, %r26, %r648;
	shr.u32 	%r445, %r36, 8;
	add.s32 	%r446, %r445, 1;
	and.b32  	%r447, %r446, 3;
	neg.s32 	%r649, %r447;
	mov.u32 	%r653, %r26;
$L__BB23_30:
	.pragma "nounroll";
	mul.wide.u32 	%rd101, %r650, 4;
	add.s64 	%rd100, %rd16, %rd101;
	// begin inline asm
	ld.global.nc.u32 %r448, [%rd100];
	// end inline asm
	add.s32 	%r659, %r448, %r659;
	add.s32 	%r653, %r653, 256;
	add.s32 	%r650, %r650, 256;
	add.s32 	%r649, %r649, 1;
	setp.ne.s32 	%p56, %r649, 0;
	@%p56 bra 	$L__BB23_30;
$L__BB23_31:
	setp.lt.u32 	%p57, %r36, 768;
	@%p57 bra 	$L__BB23_34;
	cvt.u64.u32 	%rd102, %r653;
	cvt.u64.u32 	%rd103, %r648;
	add.s64 	%rd104, %rd102, %rd103;
	shl.b64 	%rd105, %rd104, 2;
	add.s64 	%rd106, %rd105, %rd16;
	add.s64 	%rd122, %rd106, 2048;
	add.s32 	%r656, %r653, %r648;
$L__BB23_33:
	mul.wide.u32 	%rd111, %r656, 4;
	add.s64 	%rd107, %rd16, %rd111;
	// begin inline asm
	ld.global.nc.u32 %r449, [%rd107];
	// end inline asm
	add.s32 	%r453, %r449, %r659;
	add.s64 	%rd108, %rd122, -1024;
	// begin inline asm
	ld.global.nc.u32 %r450, [%rd108];
	// end inline asm
	add.s32 	%r454, %r450, %r453;
	// begin inline asm
	ld.global.nc.u32 %r451, [%rd122];
	// end inline asm
	add.s32 	%r455, %r451, %r454;
	add.s64 	%rd110, %rd122, 1024;
	// begin inline asm
	ld.global.nc.u32 %r452, [%rd110];
	// end inline asm
	add.s32 	%r659, %r452, %r455;
	add.s32 	%r653, %r653, 1024;
	add.s64 	%rd122, %rd122, 4096;
	add.s32 	%r656, %r656, 1024;
	setp.lt.s32 	%p58, %r653, %r35;
	@%p58 bra 	$L__BB23_33;
$L__BB23_34:
	// begin inline asm
	mov.u32 %r456, %laneid;
	// end inline asm
	mov.b32 	%r459, 1;
	mov.b32 	%r480, 31;
	mov.b32 	%r481, -1;
	// begin inline asm
	shfl.sync.down.b32 %r457, %r659, %r459, %r480, %r481;
	// end inline asm
	setp.gt.s32 	%p59, %r456, 30;
	selp.b32 	%r482, 0, %r457, %p59;
	add.s32 	%r463, %r482, %r659;
	mov.b32 	%r464, 2;
	// begin inline asm
	shfl.sync.down.b32 %r462, %r463, %r464, %r480, %r481;
	// end inline asm
	setp.gt.s32 	%p60, %r456, 29;
	selp.b32 	%r483, 0, %r462, %p60;
	add.s32 	%r468, %r463, %r483;
	mov.b32 	%r469, 4;
	// begin inline asm
	shfl.sync.down.b32 %r467, %r468, %r469, %r480, %r481;
	// end inline asm
	setp.gt.s32 	%p61, %r456, 27;
	selp.b32 	%r484, 0, %r467, %p61;
	add.s32 	%r473, %r468, %r484;
	mov.b32 	%r474, 8;
	// begin inline asm
	shfl.sync.down.b32 %r472, %r473, %r474, %r480, %r481;
	// end inline asm
	setp.gt.s32 	%p62, %r456, 23;
	selp.b32 	%r485, 0, %r472, %p62;
	add.s32 	%r478, %r473, %r485;
	mov.b32 	%r479, 16;
	// begin inline asm
	shfl.sync.down.b32 %r477, %r478, %r479, %r480, %r481;
	// end inline asm
	setp.gt.s32 	%p63, %r456, 15;
	selp.b32 	%r486, 0, %r477, %p63;
	add.s32 	%r686, %r478, %r486;
	setp.ne.s32 	%p64, %r456, 0;
	@%p64 bra 	$L__BB23_36;
	shr.u32 	%r487, %r26, 3;
	and.b32  	%r488, %r487, 124;
	mov.u32 	%r489, _ZZN3cub18CUB_300001_SM_10006detail6reduce28DeviceReduceSingleTileKernelINS2_10policy_hubIiyN4cuda3std3__44plusIiEEE10Policy1000EPiSC_iS9_iiNS7_10__identityEEEvT0_T1_T2_T3_T4_T6_E12temp_storage;
	add.s32 	%r490, %r489, %r488;
	st.shared.u32 	[%r490+8], %r686;
$L__BB23_36:
	bar.sync 	0;
	setp.ne.s32 	%p65, %r26, 0;
	@%p65 bra 	$L__BB23_72;
	ld.shared.u32 	%r491, [_ZZN3cub18CUB_300001_SM_10006detail6reduce28DeviceReduceSingleTileKernelINS2_10policy_hubIiyN4cuda3std3__44plusIiEEE10Policy1000EPiSC_iS9_iiNS7_10__identityEEEvT0_T1_T2_T3_T4_T6_E12temp_storage+12];
	add.s32 	%r492, %r491, %r686;
	ld.shared.u32 	%r493, [_ZZN3cub18CUB_300001_SM_10006detail6reduce28DeviceReduceSingleTileKernelINS2_10policy_hubIiyN4cuda3std3__44plusIiEEE10Policy1000EPiSC_iS9_iiNS7_10__identityEEEvT0_T1_T2_T3_T4_T6_E12temp_storage+16];
	add.s32 	%r494, %r492, %r493;
	ld.shared.u32 	%r495, [_ZZN3cub18CUB_300001_SM_10006detail6reduce28DeviceReduceSingleTileKernelINS2_10policy_hubIiyN4cuda3std3__44plusIiEEE10Policy1000EPiSC_iS9_iiNS7_10__identityEEEvT0_T1_T2_T3_T4_T6_E12temp_storage+20];
	add.s32 	%r496, %r494, %r495;
	ld.shared.u32 	%r497, [_ZZN3cub18CUB_300001_SM_10006detail6reduce28DeviceReduceSingleTileKernelINS2_10policy_hubIiyN4cuda3std3__44plusIiEEE10Policy1000EPiSC_iS9_iiNS7_10__identityEEEvT0_T1_T2_T3_T4_T6_E12temp_storage+24];
	add.s32 	%r498, %r496, %r497;
	ld.shared.u32 	%r499, [_ZZN3cub18CUB_300001_SM_10006detail6reduce28DeviceReduceSingleTileKernelINS2_10policy_hubIiyN4cuda3std3__44plusIiEEE10Policy1000EPiSC_iS9_iiNS7_10__identityEEEvT0_T1_T2_T3_T4_T6_E12temp_storage+28];
	add.s32 	%r500, %r498, %r499;
	ld.shared.u32 	%r501, [_ZZN3cub18CUB_300001_SM_10006detail6reduce28DeviceReduceSingleTileKernelINS2_10policy_hubIiyN4cuda3std3__44plusIiEEE10Policy1000EPiSC_iS9_iiNS7_10__identityEEEvT0_T1_T2_T3_T4_T6_E12temp_storage+32];
	add.s32 	%r502, %r500, %r501;
	ld.shared.u32 	%r503, [_ZZN3cub18CUB_300001_SM_10006detail6reduce28DeviceReduceSingleTileKernelINS2_10policy_hubIiyN4cuda3std3__44plusIiEEE10Policy1000EPiSC_iS9_iiNS7_10__identityEEEvT0_T1_T2_T3_T4_T6_E12temp_storage+36];
	add.s32 	%r686, %r502, %r503;
	bra.uni 	$L__BB23_72;
$L__BB23_38:
	setp.gt.s32 	%p3, %r120, 4095;
	@%p3 bra 	$L__BB23_56;
	mov.u32 	%r60, %tid.x;
	setp.ge.s32 	%p20, %r60, %r120;
	mov.b32 	%r670, 0;
	mov.u32 	%r665, %r60;
	@%p20 bra 	$L__BB23_41;
	mul.wide.u32 	%rd66, %r60, 4;
	add.s64 	%rd65, %rd16, %rd66;
	// begin inline asm
	ld.global.nc.u32 %r670, [%rd65];
	// end inline asm
	add.s32 	%r665, %r60, 256;
$L__BB23_41:
	setp.ge.s32 	%p21, %r665, %r120;
	@%p21 bra 	$L__BB23_47;
	not.b32 	%r252, %r665;
	add.s32 	%r65, %r120, %r252;
	and.b32  	%r253, %r65, 768;
	setp.eq.s32 	%p22, %r253, 768;
	@%p22 bra 	$L__BB23_45;
	mul.wide.u32 	%rd67, %r665, 4;
	add.s64 	%rd123, %rd16, %rd67;
	shr.u32 	%r254, %r65, 8;
	add.s32 	%r255, %r254, 1;
	and.b32  	%r256, %r255, 3;
	neg.s32 	%r662, %r256;
$L__BB23_44:
	.pragma "nounroll";
	// begin inline asm
	ld.global.nc.u32 %r257, [%rd123];
	// end inline asm
	add.s32 	%r670, %r257, %r670;
	add.s32 	%r665, %r665, 256;
	add.s64 	%rd123, %rd123, 1024;
	add.s32 	%r662, %r662, 1;
	setp.ne.s32 	%p23, %r662, 0;
	@%p23 bra 	$L__BB23_44;
$L__BB23_45:
	setp.lt.u32 	%p24, %r65, 768;
	@%p24 bra 	$L__BB23_47;
$L__BB23_46:
	mul.wide.s32 	%rd73, %r665, 4;
	add.s64 	%rd69, %rd16, %rd73;
	// begin inline asm
	ld.global.nc.u32 %r258, [%rd69];
	// end inline asm
	add.s32 	%r262, %r258, %r670;
	add.s64 	%rd70, %rd69, 1024;
	// begin inline asm
	ld.global.nc.u32 %r259, [%rd70];
	// end inline asm
	add.s32 	%r263, %r259, %r262;
	add.s64 	%rd71, %rd69, 2048;
	// begin inline asm
	ld.global.nc.u32 %r260, [%rd71];
	// end inline asm
	add.s32 	%r264, %r260, %r263;
	add.s64 	%rd72, %rd69, 3072;
	// begin inline asm
	ld.global.nc.u32 %r261, [%rd72];
	// end inline asm
	add.s32 	%r670, %r261, %r264;
	add.s32 	%r665, %r665, 1024;
	setp.lt.s32 	%p25, %r665, %r120;
	@%p25 bra 	$L__BB23_46;
$L__BB23_47:
	setp.lt.s32 	%p26, %r120, 256;
	@%p26 bra 	$L__BB23_52;
	// begin inline asm
	mov.u32 %r328, %laneid;
	// end inline asm
	mov.b32 	%r331, 1;
	mov.b32 	%r352, 31;
	mov.b32 	%r353, -1;
	// begin inline asm
	shfl.sync.down.b32 %r329, %r670, %r331, %r352, %r353;
	// end inline asm
	setp.gt.s32 	%p42, %r328, 30;
	selp.b32 	%r354, 0, %r329, %p42;
	add.s32 	%r335, %r354, %r670;
	mov.b32 	%r336, 2;
	// begin inline asm
	shfl.sync.down.b32 %r334, %r335, %r336, %r352, %r353;
	// end inline asm
	setp.gt.s32 	%p43, %r328, 29;
	selp.b32 	%r355, 0, %r334, %p43;
	add.s32 	%r340, %r335, %r355;
	mov.b32 	%r341, 4;
	// begin inline asm
	shfl.sync.down.b32 %r339, %r340, %r341, %r352, %r353;
	// end inline asm
	setp.gt.s32 	%p44, %r328, 27;
	selp.b32 	%r356, 0, %r339, %p44;
	add.s32 	%r345, %r340, %r356;
	mov.b32 	%r346, 8;
	// begin inline asm
	shfl.sync.down.b32 %r344, %r345, %r346, %r352, %r353;
	// end inline asm
	setp.gt.s32 	%p45, %r328, 23;
	selp.b32 	%r357, 0, %r344, %p45;
	add.s32 	%r350, %r345, %r357;
	mov.b32 	%r351, 16;
	// begin inline asm
	shfl.sync.down.b32 %r349, %r350, %r351, %r352, %r353;
	// end inline asm
	setp.gt.s32 	%p46, %r328, 15;
	selp.b32 	%r358, 0, %r349, %p46;
	add.s32 	%r686, %r350, %r358;
	setp.ne.s32 	%p47, %r328, 0;
	@%p47 bra 	$L__BB23_50;
	shr.u32 	%r359, %r60, 3;
	and.b32  	%r360, %r359, 124;
	mov.u32 	%r361, _ZZN3cub18CUB_300001_SM_10006detail6reduce28DeviceReduceSingleTileKernelINS2_10policy_hubIiyN4cuda3std3__44plusIiEEE10Policy1000EPiSC_iS9_iiNS7_10__identityEEEvT0_T1_T2_T3_T4_T6_E12temp_storage;
	add.s32 	%r362, %r361, %r360;
	st.shared.u32 	[%r362+8], %r686;
$L__BB23_50:
	bar.sync 	0;
	setp.ne.s32 	%p48, %r60, 0;
	@%p48 bra 	$L__BB23_72;
	ld.shared.u32 	%r363, [_ZZN3cub18CUB_300001_SM_10006detail6reduce28DeviceReduceSingleTileKernelINS2_10policy_hubIiyN4cuda3std3__44plusIiEEE10Policy1000EPiSC_iS9_iiNS7_10__identityEEEvT0_T1_T2_T3_T4_T6_E12temp_storage+12];
	add.s32 	%r364, %r363, %r686;
	ld.shared.u32 	%r365, [_ZZN3cub18CUB_300001_SM_10006detail6reduce28DeviceReduceSingleTileKernelINS2_10policy_hubIiyN4cuda3std3__44plusIiEEE10Policy1000EPiSC_iS9_iiNS7_10__identityEEEvT0_T1_T2_T3_T4_T6_E12temp_storage+16];
	add.s32 	%r366, %r364, %r365;
	ld.shared.u32 	%r367, [_ZZN3cub18CUB_300001_SM_10006detail6reduce28DeviceReduceSingleTileKernelINS2_10policy_hubIiyN4cuda3std3__44plusIiEEE10Policy1000EPiSC_iS9_iiNS7_10__identityEEEvT0_T1_T2_T3_T4_T6_E12temp_storage+20];
	add.s32 	%r368, %r366, %r367;
	ld.shared.u32 	%r369, [_ZZN3cub18CUB_300001_SM_10006detail6reduce28DeviceReduceSingleTileKernelINS2_10policy_hubIiyN4cuda3std3__44plusIiEEE10Policy1000EPiSC_iS9_iiNS7_10__identityEEEvT0_T1_T2_T3_T4_T6_E12temp_storage+24];
	add.s32 	%r370, %r368, %r369;
	ld.shared.u32 	%r371, [_ZZN3cub18CUB_300001_SM_10006detail6reduce28DeviceReduceSingleTileKernelINS2_10policy_hubIiyN4cuda3std3__44plusIiEEE10Policy1000EPiSC_iS9_iiNS7_10__identityEEEvT0_T1_T2_T3_T4_T6_E12temp_storage+28];
	add.s32 	%r372, %r370, %r371;
	ld.shared.u32 	%r373, [_ZZN3cub18CUB_300001_SM_10006detail6reduce28DeviceReduceSingleTileKernelINS2_10policy_hubIiyN4cuda3std3__44plusIiEEE10Policy1000EPiSC_iS9_iiNS7_10__identityEEEvT0_T1_T2_T3_T4_T6_E12temp_storage+32];
	add.s32 	%r374, %r372, %r373;
	ld.shared.u32 	%r375, [_ZZN3cub18CUB_300001_SM_10006detail6reduce28DeviceReduceSingleTileKernelINS2_10policy_hubIiyN4cuda3std3__44plusIiEEE10Policy1000EPiSC_iS9_iiNS7_10__identityEEEvT0_T1_T2_T3_T4_T6_E12temp_storage+36];
	add.s32 	%r686, %r374, %r375;
	bra.uni 	$L__BB23_72;
$L__BB23_52:
	// begin inline asm
	mov.u32 %r265, %laneid;
	// end inline asm
	and.b32  	%r291, %r60, 992;
	add.s32 	%r292, %r291, 32;
	setp.gt.s32 	%p27, %r292, %r120;
	not.b32 	%r293, %r291;
	add.s32 	%r294, %r120, %r293;
	selp.b32 	%r289, %r294, 31, %p27;
	mov.b32 	%r268, 1;
	mov.b32 	%r290, -1;
	// begin inline asm
	shfl.sync.down.b32 %r266, %r670, %r268, %r289, %r290;
	// end inline asm
	setp.lt.s32 	%p28, %r265, %r289;
	selp.b32 	%r295, %r266, 0, %p28;
	add.s32 	%r272, %r295, %r670;
	mov.b32 	%r273, 2;
	// begin inline asm
	shfl.sync.down.b32 %r271, %r272, %r273, %r289, %r290;
	// end inline asm
	add.s32 	%r296, %r265, 2;
	setp.gt.s32 	%p29, %r296, %r289;
	selp.b32 	%r297, 0, %r271, %p29;
	add.s32 	%r277, %r272, %r297;
	mov.b32 	%r278, 4;
	// begin inline asm
	shfl.sync.down.b32 %r276, %r277, %r278, %r289, %r290;
	// end inline asm
	add.s32 	%r298, %r265, 4;
	setp.gt.s32 	%p30, %r298, %r289;
	selp.b32 	%r299, 0, %r276, %p30;
	add.s32 	%r282, %r277, %r299;
	mov.b32 	%r283, 8;
	// begin inline asm
	shfl.sync.down.b32 %r281, %r282, %r283, %r289, %r290;
	// end inline asm
	add.s32 	%r300, %r265, 8;
	setp.gt.s32 	%p31, %r300, %r289;
	selp.b32 	%r301, 0, %r281, %p31;
	add.s32 	%r287, %r282, %r301;
	mov.b32 	%r288, 16;
	// begin inline asm
	shfl.sync.down.b32 %r286, %r287, %r288, %r289, %r290;
	// end inline asm
	add.s32 	%r302, %r265, 16;
	setp.gt.s32 	%p32, %r302, %r289;
	selp.b32 	%r303, 0, %r286, %p32;
	add.s32 	%r686, %r287, %r303;
	setp.ne.s32 	%p33, %r265, 0;
	@%p33 bra 	$L__BB23_54;
	shr.u32 	%r304, %r60, 3;
	and.b32  	%r305, %r304, 124;
	mov.u32 	%r306, _ZZN3cub18CUB_300001_SM_10006detail6reduce28DeviceReduceSingleTileKernelINS2_10policy_hubIiyN4cuda3std3__44plusIiEEE10Policy1000EPiSC_iS9_iiNS7_10__identityEEEvT0_T1_T2_T3_T4_T6_E12temp_storage;
	add.s32 	%r307, %r306, %r305;
	st.shared.u32 	[%r307+8], %r686;
$L__BB23_54:
	bar.sync 	0;
	setp.ne.s32 	%p34, %r60, 0;
	@%p34 bra 	$L__BB23_72;
	setp.gt.s32 	%p35, %r120, 32;
	ld.shared.u32 	%r308, [_ZZN3cub18CUB_300001_SM_10006detail6reduce28DeviceReduceSingleTileKernelINS2_10policy_hubIiyN4cuda3std3__44plusIiEEE10Policy1000EPiSC_iS9_iiNS7_10__identityEEEvT0_T1_T2_T3_T4_T6_E12temp_storage+12];
	selp.b32 	%r309, %r308, 0, %p35;
	add.s32 	%r310, %r309, %r686;
	setp.gt.s32 	%p36, %r120, 64;
	ld.shared.u32 	%r311, [_ZZN3cub18CUB_300001_SM_10006detail6reduce28DeviceReduceSingleTileKernelINS2_10policy_hubIiyN4cuda3std3__44plusIiEEE10Policy1000EPiSC_iS9_iiNS7_10__identityEEEvT0_T1_T2_T3_T4_T6_E12temp_storage+16];
	selp.b32 	%r312, %r311, 0, %p36;
	add.s32 	%r313, %r310, %r312;
	setp.gt.s32 	%p37, %r120, 96;
	ld.shared.u32 	%r314, [_ZZN3cub18CUB_300001_SM_10006detail6reduce28DeviceReduceSingleTileKernelINS2_10policy_hubIiyN4cuda3std3__44plusIiEEE10Policy1000EPiSC_iS9_iiNS7_10__identityEEEvT0_T1_T2_T3_T4_T6_E12temp_storage+20];
	selp.b32 	%r315, %r314, 0, %p37;
	add.s32 	%r316, %r313, %r315;
	setp.gt.s32 	%p38, %r120, 128;
	ld.shared.u32 	%r317, [_ZZN3cub18CUB_300001_SM_10006detail6reduce28DeviceReduceSingleTileKernelINS2_10policy_hubIiyN4cuda3std3__44plusIiEEE10Policy1000EPiSC_iS9_iiNS7_10__identityEEEvT0_T1_T2_T3_T4_T6_E12temp_storage+24];
	selp.b32 	%r318, %r317, 0, %p38;
	add.s32 	%r319, %r316, %r318;
	setp.gt.s32 	%p39, %r120, 160;
	ld.shared.u32 	%r320, [_ZZN3cub18CUB_300001_SM_10006detail6reduce28DeviceReduceSingleTileKernelINS2_10policy_hubIiyN4cuda3std3__44plusIiEEE10Policy1000EPiSC_iS9_iiNS7_10__identityEEEvT0_T1_T2_T3_T4_T6_E12temp_storage+28];
	selp.b32 	%r321, %r320, 0, %p39;
	add.s32 	%r322, %r319, %r321;
	setp.gt.s32 	%p40, %r120, 192;
	ld.shared.u32 	%r323, [_ZZN3cub18CUB_300001_SM_10006detail6reduce28DeviceReduceSingleTileKernelINS2_10policy_hubIiyN4cuda3std3__44plusIiEEE10Policy1000EPiSC_iS9_iiNS7_10__identityEEEvT0_T1_T2_T3_T4_T6_E12temp_storage+32];
	selp.b32 	%r324, %r323, 0, %p40;
	add.s32 	%r325, %r322, %r324;
	setp.gt.s32 	%p41, %r120, 224;
	ld.shared.u32 	%r326, [_ZZN3cub18CUB_300001_SM_10006detail6reduce28DeviceReduceSingleTileKernelINS2_10policy_hubIiyN4cuda3std3__44plusIiEEE10Policy1000EPiSC_iS9_iiNS7_10__identityEEEvT0_T1_T2_T3_T4_T6_E12temp_storage+36];
	selp.b32 	%r327, %r326, 0, %p41;
	add.s32 	%r686, %r325, %r327;
	bra.uni 	$L__BB23_72;
$L__BB23_56:
	mov.u32 	%r85, %tid.x;
	mul.wide.u32 	%rd35, %r85, 4;
	add.s64 	%rd19, %rd16, %rd35;
	// begin inline asm
	ld.global.nc.u32 %r122, [%rd19];
	// end inline asm
	add.s64 	%rd20, %rd19, 1024;
	// begin inline asm
	ld.global.nc.u32 %r123, [%rd20];
	// end inline asm
	add.s64 	%rd21, %rd19, 2048;
	// begin inline asm
	ld.global.nc.u32 %r124, [%rd21];
	// end inline asm
	add.s64 	%rd22, %rd19, 3072;
	// begin inline asm
	ld.global.nc.u32 %r125, [%rd22];
	// end inline asm
	add.s64 	%rd23, %rd19, 4096;
	// begin inline asm
	ld.global.nc.u32 %r126, [%rd23];
	// end inline asm
	add.s64 	%rd24, %rd19, 5120;
	// begin inline asm
	ld.global.nc.u32 %r127, [%rd24];
	// end inline asm
	add.s64 	%rd25, %rd19, 6144;
	// begin inline asm
	ld.global.nc.u32 %r128, [%rd25];
	// end inline asm
	add.s64 	%rd26, %rd19, 7168;
	// begin inline asm
	ld.global.nc.u32 %r129, [%rd26];
	// end inline asm
	add.s64 	%rd27, %rd19, 8192;
	// begin inline asm
	ld.global.nc.u32 %r130, [%rd27];
	// end inline asm
	add.s64 	%rd28, %rd19, 9216;
	// begin inline asm
	ld.global.nc.u32 %r131, [%rd28];
	// end inline asm
	add.s64 	%rd29, %rd19, 10240;
	// begin inline asm
	ld.global.nc.u32 %r132, [%rd29];
	// end inline asm
	add.s64 	%rd30, %rd19, 11264;
	// begin inline asm
	ld.global.nc.u32 %r133, [%rd30];
	// end inline asm
	add.s64 	%rd31, %rd19, 12288;
	// begin inline asm
	ld.global.nc.u32 %r134, [%rd31];
	// end inline asm
	add.s64 	%rd32, %rd19, 13312;
	// begin inline asm
	ld.global.nc.u32 %r135, [%rd32];
	// end inline asm
	add.s64 	%rd33, %rd19, 14336;
	// begin inline asm
	ld.global.nc.u32 %r136, [%rd33];
	// end inline asm
	add.s64 	%rd34, %rd19, 15360;
	// begin inline asm
	ld.global.nc.u32 %r137, [%rd34];
	// end inline asm
	add.s32 	%r139, %r123, %r122;
	add.s32 	%r140, %r124, %r139;
	add.s32 	%r141, %r125, %r140;
	add.s32 	%r142, %r126, %r141;
	add.s32 	%r143, %r127, %r142;
	add.s32 	%r144, %r128, %r143;
	add.s32 	%r145, %r129, %r144;
	add.s32 	%r146, %r130, %r145;
	add.s32 	%r147, %r131, %r146;
	add.s32 	%r148, %r132, %r147;
	add.s32 	%r149, %r133, %r148;
	add.s32 	%r150, %r134, %r149;
	add.s32 	%r151, %r135, %r150;
	add.s32 	%r152, %r136, %r151;
	add.s32 	%r685, %r137, %r152;
	setp.lt.u32 	%p4, %r120, 8192;
	mov.b32 	%r674, 4096;
	@%p4 bra 	$L__BB23_60;
	add.s32 	%r87, %r120, -4096;
	mov.b32 	%r674, 4096;
$L__BB23_58:
	mul.wide.s32 	%rd52, %r674, 4;
	add.s64 	%rd36, %rd19, %rd52;
	// begin inline asm
	ld.global.nc.u32 %r154, [%rd36];
	// end inline asm
	add.s64 	%rd37, %rd36, 1024;
	// begin inline asm
	ld.global.nc.u32 %r155, [%rd37];
	// end inline asm
	add.s64 	%rd38, %rd36, 2048;
	// begin inline asm
	ld.global.nc.u32 %r156, [%rd38];
	// end inline asm
	add.s64 	%rd39, %rd36, 3072;
	// begin inline asm
	ld.global.nc.u32 %r157, [%rd39];
	// end inline asm
	add.s64 	%rd40, %rd36, 4096;
	// begin inline asm
	ld.global.nc.u32 %r158, [%rd40];
	// end inline asm
	add.s64 	%rd41, %rd36, 5120;
	// begin inline asm
	ld.global.nc.u32 %r159, [%rd41];
	// end inline asm
	add.s64 	%rd42, %rd36, 6144;
	// begin inline asm
	ld.global.nc.u32 %r160, [%rd42];
	// end inline asm
	add.s64 	%rd43, %rd36, 7168;
	// begin inline asm
	ld.global.nc.u32 %r161, [%rd43];
	// end inline asm
	add.s64 	%rd44, %rd36, 8192;
	// begin inline asm
	ld.global.nc.u32 %r162, [%rd44];
	// end inline asm
	add.s64 	%rd45, %rd36, 9216;
	// begin inline asm
	ld.global.nc.u32 %r163, [%rd45];
	// end inline asm
	add.s64 	%rd46, %rd36, 10240;
	// begin inline asm
	ld.global.nc.u32 %r164, [%rd46];
	// end inline asm
	add.s64 	%rd47, %rd36, 11264;
	// begin inline asm
	ld.global.nc.u32 %r165, [%rd47];
	// end inline asm
	add.s64 	%rd48, %rd36, 12288;
	// begin inline asm
	ld.global.nc.u32 %r166, [%rd48];
	// end inline asm
	add.s64 	%rd49, %rd36, 13312;
	// begin inline asm
	ld.global.nc.u32 %r167, [%rd49];
	// end inline asm
	add.s64 	%rd50, %rd36, 14336;
	// begin inline asm
	ld.global.nc.u32 %r168, [%rd50];
	// end inline asm
	add.s64 	%rd51, %rd36, 15360;
	// begin inline asm
	ld.global.nc.u32 %r169, [%rd51];
	// end inline asm
	add.s32 	%r170, %r154, %r685;
	add.s32 	%r171, %r155, %r170;
	add.s32 	%r172, %r156, %r171;
	add.s32 	%r173, %r157, %r172;
	add.s32 	%r174, %r158, %r173;
	add.s32 	%r175, %r159, %r174;
	add.s32 	%r176, %r160, %r175;
	add.s32 	%r177, %r161, %r176;
	add.s32 	%r178, %r162, %r177;
	add.s32 	%r179, %r163, %r178;
	add.s32 	%r180, %r164, %r179;
	add.s32 	%r181, %r165, %r180;
	add.s32 	%r182, %r166, %r181;
	add.s32 	%r183, %r167, %r182;
	add.s32 	%r184, %r168, %r183;
	add.s32 	%r685, %r169, %r184;
	sub.s32 	%r185, %r120, %r674;
	setp.lt.s32 	%p5, %r185, 4096;
	@%p5 bra 	$L__BB23_68;
	add.s32 	%r674, %r674, 4096;
	setp.le.s32 	%p6, %r674, %r87;
	@%p6 bra 	$L__BB23_58;
$L__BB23_60:
	setp.le.s32 	%p7, %r120, %r674;
	@%p7 bra 	$L__BB23_68;
	sub.s32 	%r94, %r120, %r674;
	setp.ge.s32 	%p8, %r85, %r94;
	@%p8 bra 	$L__BB23_68;
	not.b32 	%r187, %r85;
	add.s32 	%r188, %r120, %r187;
	sub.s32 	%r95, %r188, %r674;
	and.b32  	%r189, %r95, 768;
	setp.eq.s32 	%p9, %r189, 768;
	mov.u32 	%r679, %r85;
	@%p9 bra 	$L__BB23_65;
	add.s32 	%r676, %r85, %r674;
	shr.u32 	%r190, %r95, 8;
	add.s32 	%r191, %r190, 1;
	and.b32  	%r192, %r191, 3;
	neg.s32 	%r675, %r192;
	mov.u32 	%r679, %r85;
$L__BB23_64:
	.pragma "nounroll";
	mul.wide.u32 	%rd54, %r676, 4;
	add.s64 	%rd53, %rd16, %rd54;
	// begin inline asm
	ld.global.nc.u32 %r193, [%rd53];
	// end inline asm
	add.s32 	%r685, %r193, %r685;
	add.s32 	%r679, %r679, 256;
	add.s32 	%r676, %r676, 256;
	add.s32 	%r675, %r675, 1;
	setp.ne.s32 	%p10, %r675, 0;
	@%p10 bra 	$L__BB23_64;
$L__BB23_65:
	setp.lt.u32 	%p11, %r95, 768;
	@%p11 bra 	$L__BB23_68;
	cvt.u64.u32 	%rd55, %r679;
	cvt.u64.u32 	%rd56, %r674;
	add.s64 	%rd57, %rd55, %rd56;
	shl.b64 	%rd58, %rd57, 2;
	add.s64 	%rd59, %rd58, %rd16;
	add.s64 	%rd124, %rd59, 2048;
	add.s32 	%r682, %r679, %r674;
$L__BB23_67:
	mul.wide.u32 	%rd64, %r682, 4;
	add.s64 	%rd60, %rd16, %rd64;
	// begin inline asm
	ld.global.nc.u32 %r194, [%rd60];
	// end inline asm
	add.s32 	%r198, %r194, %r685;
	add.s64 	%rd61, %rd124, -1024;
	// begin inline asm
	ld.global.nc.u32 %r195, [%rd61];
	// end inline asm
	add.s32 	%r199, %r195, %r198;
	// begin inline asm
	ld.global.nc.u32 %r196, [%rd124];
	// end inline asm
	add.s32 	%r200, %r196, %r199;
	add.s64 	%rd63, %rd124, 1024;
	// begin inline asm
	ld.global.nc.u32 %r197, [%rd63];
	// end inline asm
	add.s32 	%r685, %r197, %r200;
	add.s32 	%r679, %r679, 1024;
	add.s64 	%rd124, %rd124, 4096;
	add.s32 	%r682, %r682, 1024;
	setp.lt.s32 	%p12, %r679, %r94;
	@%p12 bra 	$L__BB23_67;
$L__BB23_68:
	// begin inline asm
	mov.u32 %r201, %laneid;
	// end inline asm
	mov.b32 	%r204, 1;
	mov.b32 	%r225, 31;
	mov.b32 	%r226, -1;
	// begin inline asm
	shfl.sync.down.b32 %r202, %r685, %r204, %r225, %r226;
	// end inline asm
	setp.gt.s32 	%p13, %r201, 30;
	selp.b32 	%r227, 0, %r202, %p13;
	add.s32 	%r208, %r227, %r685;
	mov.b32 	%r209, 2;
	// begin inline asm
	shfl.sync.down.b32 %r207, %r208, %r209, %r225, %r226;
	// end inline asm
	setp.gt.s32 	%p14, %r201, 29;
	selp.b32 	%r228, 0, %r207, %p14;
	add.s32 	%r213, %r208, %r228;
	mov.b32 	%r214, 4;
	// begin inline asm
	shfl.sync.down.b32 %r212, %r213, %r214, %r225, %r226;
	// end inline asm
	setp.gt.s32 	%p15, %r201, 27;
	selp.b32 	%r229, 0, %r212, %p15;
	add.s32 	%r218, %r213, %r229;
	mov.b32 	%r219, 8;
	// begin inline asm
	shfl.sync.down.b32 %r217, %r218, %r219, %r225, %r226;
	// end inline asm
	setp.gt.s32 	%p16, %r201, 23;
	selp.b32 	%r230, 0, %r217, %p16;
	add.s32 	%r223, %r218, %r230;
	mov.b32 	%r224, 16;
	// begin inline asm
	shfl.sync.down.b32 %r222, %r223, %r224, %r225, %r226;
	// end inline asm
	setp.gt.s32 	%p17, %r201, 15;
	selp.b32 	%r231, 0, %r222, %p17;
	add.s32 	%r686, %r223, %r231;
	setp.ne.s32 	%p18, %r201, 0;
	@%p18 bra 	$L__BB23_70;
	shr.u32 	%r232, %r85, 3;
	and.b32  	%r233, %r232, 124;
	mov.u32 	%r234, _ZZN3cub18CUB_300001_SM_10006detail6reduce28DeviceReduceSingleTileKernelINS2_10policy_hubIiyN4cuda3std3__44plusIiEEE10Policy1000EPiSC_iS9_iiNS7_10__identityEEEvT0_T1_T2_T3_T4_T6_E12temp_storage;
	add.s32 	%r235, %r234, %r233;
	st.shared.u32 	[%r235+8], %r686;
$L__BB23_70:
	bar.sync 	0;
	setp.ne.s32 	%p19, %r85, 0;
	@%p19 bra 	$L__BB23_72;
	ld.shared.u32 	%r236, [_ZZN3cub18CUB_300001_SM_10006detail6reduce28DeviceReduceSingleTileKernelINS2_10policy_hubIiyN4cuda3std3__44plusIiEEE10Policy1000EPiSC_iS9_iiNS7_10__identityEEEvT0_T1_T2_T3_T4_T6_E12temp_storage+12];
	add.s32 	%r237, %r236, %r686;
	ld.shared.u32 	%r238, [_ZZN3cub18CUB_300001_SM_10006detail6reduce28DeviceReduceSingleTileKernelINS2_10policy_hubIiyN4cuda3std3__44plusIiEEE10Policy1000EPiSC_iS9_iiNS7_10__identityEEEvT0_T1_T2_T3_T4_T6_E12temp_storage+16];
	add.s32 	%r239, %r237, %r238;
	ld.shared.u32 	%r240, [_ZZN3cub18CUB_300001_SM_10006detail6reduce28DeviceReduceSingleTileKernelINS2_10policy_hubIiyN4cuda3std3__44plusIiEEE10Policy1000EPiSC_iS9_iiNS7_10__identityEEEvT0_T1_T2_T3_T4_T6_E12temp_storage+20];
	add.s32 	%r241, %r239, %r240;
	ld.shared.u32 	%r242, [_ZZN3cub18CUB_300001_SM_10006detail6reduce28DeviceReduceSingleTileKernelINS2_10policy_hubIiyN4cuda3std3__44plusIiEEE10Policy1000EPiSC_iS9_iiNS7_10__identityEEEvT0_T1_T2_T3_T4_T6_E12temp_storage+24];
	add.s32 	%r243, %r241, %r242;
	ld.shared.u32 	%r244, [_ZZN3cub18CUB_300001_SM_10006detail6reduce28DeviceReduceSingleTileKernelINS2_10policy_hubIiyN4cuda3std3__44plusIiEEE10Policy1000EPiSC_iS9_iiNS7_10__identityEEEvT0_T1_T2_T3_T4_T6_E12temp_storage+28];
	add.s32 	%r245, %r243, %r244;
	ld.shared.u32 	%r246, [_ZZN3cub18CUB_300001_SM_10006detail6reduce28DeviceReduceSingleTileKernelINS2_10policy_hubIiyN4cuda3std3__44plusIiEEE10Policy1000EPiSC_iS9_iiNS7_10__identityEEEvT0_T1_T2_T3_T4_T6_E12temp_storage+32];
	add.s32 	%r247, %r245, %r246;
	ld.shared.u32 	%r248, [_ZZN3cub18CUB_300001_SM_10006detail6reduce28DeviceReduceSingleTileKernelINS2_10policy_hubIiyN4cuda3std3__44plusIiEEE10Policy1000EPiSC_iS9_iiNS7_10__identityEEEvT0_T1_T2_T3_T4_T6_E12temp_storage+36];
	add.s32 	%r686, %r247, %r248;
$L__BB23_72:
	mov.u32 	%r631, %tid.x;
	setp.ne.s32 	%p95, %r631, 0;
	@%p95 bra 	$L__BB23_74;
	add.s32 	%r632, %r686, %r121;
	st.global.u32 	[%rd1], %r632;
$L__BB23_74:
	ret;

}
	// .globl	_ZN3cub18CUB_300001_SM_10006detail4scan20DeviceScanInitKernelINS0_13ScanTileStateIiLb1EEEEEvT_i
.visible .entry _ZN3cub18CUB_300001_SM_10006detail4scan20DeviceScanInitKernelINS0_13ScanTileStateIiLb1EEEEEvT_i(
	.param .align 8 .b8 _ZN3cub18CUB_300001_SM_10006detail4scan20DeviceScanInitKernelINS0_13ScanTileStateIiLb1EEEEEvT_i_param_0[8],
	.param .u32 _ZN3cub18CUB_300001_SM_10006detail4scan20DeviceScanInitKernelINS0_13ScanTileStateIiLb1EEEEEvT_i_param_1
)
{
	.reg .pred 	%p<5>;
	.reg .b32 	%r<10>;
	.reg .b64 	%rd<7>;

	ld.param.u64 	%rd2, [_ZN3cub18CUB_300001_SM_10006detail4scan20DeviceScanInitKernelINS0_13ScanTileStateIiLb1EEEEEvT_i_param_0];
	ld.param.u32 	%r4, [_ZN3cub18CUB_300001_SM_10006detail4scan20DeviceScanInitKernelINS0_13ScanTileStateIiLb1EEEEEvT_i_param_1];
	cvta.to.global.u64 	%rd1, %rd2;
	mov.u32 	%r1, %ctaid.x;
	mov.u32 	%r5, %ntid.x;
	mov.u32 	%r2, %tid.x;
	mad.lo.s32 	%r3, %r1, %r5, %r2;
	setp.ge.s32 	%p1, %r3, %r4;
	@%p1 bra 	$L__BB24_2;
	mul.wide.s32 	%rd3, %r3, 8;
	add.s64 	%rd4, %rd1, %rd3;
	mov.b32 	%r6, 0;
	mov.b32 	%r7, 99;
	st.global.v2.u32 	[%rd4+256], {%r7, %r6};
$L__BB24_2:
	setp.ne.s32 	%p2, %r1, 0;
	setp.gt.u32 	%p3, %r2, 31;
	or.pred  	%p4, %p2, %p3;
	@%p4 bra 	$L__BB24_4;
	mul.wide.u32 	%rd5, %r2, 8;
	add.s64 	%rd6, %rd1, %rd5;
	mov.b32 	%r9, 0;
	st.global.v2.u32 	[%rd6], {%r9, %r9};
$L__BB24_4:
	ret;

}
	// .globl	_ZN3cub18CUB_300001_SM_10006detail4scan16DeviceScanKernelINS2_10policy_hubIilijN4cuda3std3__44plusIvEEE10Policy1000EN6thrust24THRUST_300001_SM_1000_NS6detail15normal_iteratorINSD_10device_ptrIiEEEENSF_INSG_IlEEEENS0_13ScanTileStateIiLb1EEES9_NS1_10InputValueIiPiEEjiLb0EiEEvT0_T1_T2_iT3_T4_T5_
.visible .entry _ZN3cub18CUB_300001_SM_10006detail4scan16DeviceScanKernelINS2_10policy_hubIilijN4cuda3std3__44plusIvEEE10Policy1000EN6thrust24THRUST_300001_SM_1000_NS6detail15normal_iteratorINSD_10device_ptrIiEEEENSF_INSG_IlEEEENS0_13ScanTileStateIiLb1EEES9_NS1_10InputValueIiPiEEjiLb0EiEEvT0_T1_T2_iT3_T4_T5_(
	.param .align 8 .b8 _ZN3cub18CUB_300001_SM_10006detail4scan16DeviceScanKernelINS2_10policy_hubIilijN4cuda3std3__44plusIvEEE10Policy1000EN6thrust24THRUST_300001_SM_1000_NS6detail15normal_iteratorINSD_10device_ptrIiEEEENSF_INSG_IlEEEENS0_13ScanTileStateIiLb1EEES9_NS1_10InputValueIiPiEEjiLb0EiEEvT0_T1_T2_iT3_T4_T5__param_0[8],
	.param .align 8 .b8 _ZN3cub18CUB_300001_SM_10006detail4scan16DeviceScanKernelINS2_10policy_hubIilijN4cuda3std3__44plusIvEEE10Policy1000EN6thrust24THRUST_300001_SM_1000_NS6detail15normal_iteratorINSD_10device_ptrIiEEEENSF_INSG_IlEEEENS0_13ScanTileStateIiLb1EEES9_NS1_10InputValueIiPiEEjiLb0EiEEvT0_T1_T2_iT3_T4_T5__param_1[8],
	.param .align 8 .b8 _ZN3cub18CUB_300001_SM_10006detail4scan16DeviceScanKernelINS2_10policy_hubIilijN4cuda3std3__44plusIvEEE10Policy1000EN6thrust24THRUST_300001_SM_1000_NS6detail15normal_iteratorINSD_10device_ptrIiEEEENSF_INSG_IlEEEENS0_13ScanTileStateIiLb1EEES9_NS1_10InputValueIiPiEEjiLb0EiEEvT0_T1_T2_iT3_T4_T5__param_2[8],
	.param .u32 _ZN3cub18CUB_300001_SM_10006detail4scan16DeviceScanKernelINS2_10policy_hubIilijN4cuda3std3__44plusIvEEE10Policy1000EN6thrust24THRUST_300001_SM_1000_NS6detail15normal_iteratorINSD_10device_ptrIiEEEENSF_INSG_IlEEEENS0_13ScanTileStateIiLb1EEES9_NS1_10InputValueIiPiEEjiLb0EiEEvT0_T1_T2_iT3_T4_T5__param_3,
	.param .align 1 .b8 _ZN3cub18CUB_300001_SM_10006detail4scan16DeviceScanKernelINS2_10policy_hubIilijN4cuda3std3__44plusIvEEE10Policy1000EN6thrust24THRUST_300001_SM_1000_NS6detail15normal_iteratorINSD_10device_ptrIiEEEENSF_INSG_IlEEEENS0_13ScanTileStateIiLb1EEES9_NS1_10InputValueIiPiEEjiLb0EiEEvT0_T1_T2_iT3_T4_T5__param_4[1],
	.param .align 8 .b8 _ZN3cub18CUB_300001_SM_10006detail4scan16DeviceScanKernelINS2_10policy_hubIilijN4cuda3std3__44plusIvEEE10Policy1000EN6thrust24THRUST_300001_SM_1000_NS6detail15normal_iteratorINSD_10device_ptrIiEEEENSF_INSG_IlEEEENS0_13ScanTileStateIiLb1EEES9_NS1_10InputValueIiPiEEjiLb0EiEEvT0_T1_T2_iT3_T4_T5__param_5[16],
	.param .u32 _ZN3cub18CUB_300001_SM_10006detail4scan16DeviceScanKernelINS2_10policy_hubIilijN4cuda3std3__44plusIvEEE10Policy1000EN6thrust24THRUST_300001_SM_1000_NS6detail15normal_iteratorINSD_10device_ptrIiEEEENSF_INSG_IlEEEENS0_13ScanTileStateIiLb1EEES9_NS1_10InputValueIiPiEEjiLb0EiEEvT0_T1_T2_iT3_T4_T5__param_6
)
.maxntid 128
{
	.reg .pred 	%p<138>;
	.reg .b16 	%rs<3>;
	.reg .b32 	%r<854>;
	.reg .b64 	%rd<104>;
	// demoted variable
	.shared .align 16 .b8 _ZZN3cub18CUB_300001_SM_10006detail4scan16DeviceScanKernelINS2_10policy_hubIilijN4cuda3std3__44plusIvEEE10Policy1000EN6thrust24THRUST_300001_SM_1000_NS6detail15normal_iteratorINSD_10device_ptrIiEEEENSF_INSG_IlEEEENS0_13ScanTileStateIiLb1EEES9_NS1_10InputValueIiPiEEjiLb0EiEEvT0_T1_T2_iT3_T4_T5_E12temp_storage[12304];
	ld.param.u32 	%r242, [_ZN3cub18CUB_300001_SM_10006detail4scan16DeviceScanKernelINS2_10policy_hubIilijN4cuda3std3__44plusIvEEE10Policy1000EN6thrust24THRUST_300001_SM_1000_NS6detail15normal_iteratorINSD_10device_ptrIiEEEENSF_INSG_IlEEEENS0_13ScanTileStateIiLb1EEES9_NS1_10InputValueIiPiEEjiLb0EiEEvT0_T1_T2_iT3_T4_T5__param_5];
	bfe.u32 	%r243, %r242, 0, 8;
	cvt.u16.u32 	%rs1, %r243;
	and.b16  	%rs2, %rs1, 255;
	ld.param.u64 	%rd19, [_ZN3cub18CUB_300001_SM_10006detail4scan16DeviceScanKernelINS2_10policy_hubIilijN4cuda3std3__44plusIvEEE10Policy1000EN6thrust24THRUST_300001_SM_1000_NS6detail15normal_iteratorINSD_10device_ptrIiEEEENSF_INSG_IlEEEENS0_13ScanTileStateIiLb1EEES9_NS1_10InputValueIiPiEEjiLb0EiEEvT0_T1_T2_iT3_T4_T5__param_2];
	ld.param.u64 	%rd18, [_ZN3cub18CUB_300001_SM_10006detail4scan16DeviceScanKernelINS2_10policy_hubIilijN4cuda3std3__44plusIvEEE10Policy1000EN6thrust24THRUST_300001_SM_1000_NS6detail15normal_iteratorINSD_10device_ptrIiEEEENSF_INSG_IlEEEENS0_13ScanTileStateIiLb1EEES9_NS1_10InputValueIiPiEEjiLb0EiEEvT0_T1_T2_iT3_T4_T5__param_1];
	ld.param.u64 	%rd17, [_ZN3cub18CUB_300001_SM_10006detail4scan16DeviceScanKernelINS2_10policy_hubIilijN4cuda3std3__44plusIvEEE10Policy1000EN6thrust24THRUST_300001_SM_1000_NS6detail15normal_iteratorINSD_10device_ptrIiEEEENSF_INSG_IlEEEENS0_13ScanTileStateIiLb1EEES9_NS1_10InputValueIiPiEEjiLb0EiEEvT0_T1_T2_iT3_T4_T5__param_0];
	ld.param.u64 	%rd1, [_ZN3cub18CUB_300001_SM_10006detail4scan16DeviceScanKernelINS2_10policy_hubIilijN4cuda3std3__44plusIvEEE10Policy1000EN6thrust24THRUST_300001_SM_1000_NS6detail15normal_iteratorINSD_10device_ptrIiEEEENSF_INSG_IlEEEENS0_13ScanTileStateIiLb1EEES9_NS1_10InputValueIiPiEEjiLb0EiEEvT0_T1_T2_iT3_T4_T5__param_5+8];
	ld.param.u32 	%r241, [_ZN3cub18CUB_300001_SM_10006detail4scan16DeviceScanKernelINS2_10policy_hubIilijN4cuda3std3__44plusIvEEE10Policy1000EN6thrust24THRUST_300001_SM_1000_NS6detail15normal_iteratorINSD_10device_ptrIiEEEENSF_INSG_IlEEEENS0_13ScanTileStateIiLb1EEES9_NS1_10InputValueIiPiEEjiLb0EiEEvT0_T1_T2_iT3_T4_T5__param_6];
	setp.eq.s16 	%p1, %rs2, 0;
	@%p1 bra 	$L__BB25_2;
	cvta.to.global.u64 	%rd20, %rd1;
	ld.global.u32 	%r811, [%rd20];
	bra.uni 	$L__BB25_3;
$L__BB25_2:
	cvt.u32.u64 	%r811, %rd1;
$L__BB25_3:
	ld.param.u32 	%r808, [_ZN3cub18CUB_300001_SM_10006detail4scan16DeviceScanKernelINS2_10policy_hubIilijN4cuda3std3__44plusIvEEE10Policy1000EN6thrust24THRUST_300001_SM_1000_NS6detail15normal_iteratorINSD_10device_ptrIiEEEENSF_INSG_IlEEEENS0_13ScanTileStateIiLb1EEES9_NS1_10InputValueIiPiEEjiLb0EiEEvT0_T1_T2_iT3_T4_T5__param_3];
	cvta.to.global.u64 	%rd3, %rd17;
	cvta.to.global.u64 	%rd4, %rd18;
	mov.u32 	%r244, %ctaid.x;
	add.s32 	%r4, %r808, %r244;
	mul.lo.s32 	%r5, %r4, 3072;
	sub.s32 	%r6, %r241, %r5;
	setp.lt.u32 	%p2, %r6, 3073;
	@%p2 bra 	$L__BB25_38;
	cvt.u64.u32 	%rd62, %r5;
	mov.u32 	%r7, %tid.x;
	and.b32  	%r521, %r7, 31;
	and.b32  	%r522, %r7, 992;
	mul.lo.s32 	%r523, %r522, 24;
	or.b32  	%r524, %r523, %r521;
	cvt.u64.u32 	%rd63, %r524;
	add.s64 	%rd5, %rd63, %rd62;
	shl.b64 	%rd64, %rd5, 2;
	add.s64 	%rd65, %rd3, %rd64;
	ld.global.u32 	%r525, [%rd65];
	ld.global.u32 	%r526, [%rd65+128];
	ld.global.u32 	%r527, [%rd65+256];
	ld.global.u32 	%r528, [%rd65+384];
	ld.global.u32 	%r529, [%rd65+512];
	ld.global.u32 	%r530, [%rd65+640];
	ld.global.u32 	%r531, [%rd65+768];
	ld.global.u32 	%r532, [%rd65+896];
	ld.global.u32 	%r533, [%rd65+1024];
	ld.global.u32 	%r534, [%rd65+1152];
	ld.global.u32 	%r535, [%rd65+1280];
	ld.global.u32 	%r536, [%rd65+1408];
	ld.global.u32 	%r537, [%rd65+1536];
	ld.global.u32 	%r538, [%rd65+1664];
	ld.global.u32 	%r539, [%rd65+1792];
	ld.global.u32 	%r540, [%rd65+1920];
	ld.global.u32 	%r541, [%rd65+2048];
	ld.global.u32 	%r542, [%rd65+2176];
	ld.global.u32 	%r543, [%rd65+2304];
	ld.global.u32 	%r544, [%rd65+2432];
	ld.global.u32 	%r545, [%rd65+2560];
	ld.global.u32 	%r546, [%rd65+2688];
	ld.global.u32 	%r547, [%rd65+2816];
	ld.global.u32 	%r548, [%rd65+2944];
	// begin inline asm
	mov.u32 %r520, %laneid;
	// end inline asm
	shr.u32 	%r9, %r7, 5;
	mad.lo.s32 	%r549, %r9, 768, %r520;
	shl.b32 	%r550, %r549, 2;
	mov.u32 	%r551, _ZZN3cub18CUB_300001_SM_10006detail4scan16DeviceScanKernelINS2_10policy_hubIilijN4cuda3std3__44plusIvEEE10Policy1000EN6thrust24THRUST_300001_SM_1000_NS6detail15normal_iteratorINSD_10device_ptrIiEEEENSF_INSG_IlEEEENS0_13ScanTileStateIiLb1EEES9_NS1_10InputValueIiPiEEjiLb0EiEEvT0_T1_T2_iT3_T4_T5_E12temp_storage;
	add.s32 	%r10, %r551, %r550;
	st.shared.u32 	[%r10], %r525;
	st.shared.u32 	[%r10+128], %r526;
	st.shared.u32 	[%r10+256], %r527;
	st.shared.u32 	[%r10+384], %r528;
	st.shared.u32 	[%r10+512], %r529;
	st.shared.u32 	[%r10+640], %r530;
	st.shared.u32 	[%r10+768], %r531;
	st.shared.u32 	[%r10+896], %r532;
	st.shared.u32 	[%r10+1024], %r533;
	st.shared.u32 	[%r10+1152], %r534;
	st.shared.u32 	[%r10+1280], %r535;
	st.shared.u32 	[%r10+1408], %r536;
	st.shared.u32 	[%r10+1536], %r537;
	st.shared.u32 	[%r10+1664], %r538;
	st.shared.u32 	[%r10+1792], %r539;
	st.shared.u32 	[%r10+1920], %r540;
	st.shared.u32 	[%r10+2048], %r541;
	st.shared.u32 	[%r10+2176], %r542;
	st.shared.u32 	[%r10+2304], %r543;
	st.shared.u32 	[%r10+2432], %r544;
	st.shared.u32 	[%r10+2560], %r545;
	st.shared.u32 	[%r10+2688], %r546;
	st.shared.u32 	[%r10+2816], %r547;
	st.shared.u32 	[%r10+2944], %r548;
	bar.warp.sync 	-1;
	mad.lo.s32 	%r11, %r520, 92, %r10;
	ld.shared.v4.u32 	{%r12, %r13, %r14, %r15}, [%r11];
	ld.shared.v4.u32 	{%r16, %r17, %r18, %r19}, [%r11+16];
	ld.shared.v4.u32 	{%r20, %r21, %r22, %r23}, [%r11+32];
	ld.shared.v4.u32 	{%r24, %r25, %r26, %r27}, [%r11+48];
	ld.shared.v4.u32 	{%r28, %r29, %r30, %r31}, [%r11+64];
	ld.shared.v4.u32 	{%r32, %r33, %r34, %r35}, [%r11+80];
	bar.sync 	0;
	setp.ne.s32 	%p95, %r4, 0;
	@%p95 bra 	$L__BB25_9;
	add.s32 	%r745, %r13, %r12;
	add.s32 	%r746, %r14, %r745;
	add.s32 	%r747, %r15, %r746;
	add.s32 	%r748, %r16, %r747;
	add.s32 	%r749, %r17, %r748;
	add.s32 	%r750, %r18, %r749;
	add.s32 	%r751, %r19, %r750;
	add.s32 	%r752, %r20, %r751;
	add.s32 	%r753, %r21, %r752;
	add.s32 	%r754, %r22, %r753;
	add.s32 	%r755, %r23, %r754;
	add.s32 	%r756, %r24, %r755;
	add.s32 	%r757, %r25, %r756;
	add.s32 	%r758, %r26, %r757;
	add.s32 	%r759, %r27, %r758;
	add.s32 	%r760, %r28, %r759;
	add.s32 	%r761, %r29, %r760;
	add.s32 	%r762, %r30, %r761;
	add.s32 	%r763, %r31, %r762;
	add.s32 	%r764, %r32, %r763;
	add.s32 	%r765, %r33, %r764;
	add.s32 	%r766, %r34, %r765;
	add.s32 	%r719, %r35, %r766;
	mov.b32 	%r717, 1;
	mov.b32 	%r742, 0;
	mov.b32 	%r744, -1;
	// begin inline asm
	{  .reg .s32 r0;  .reg .pred p;  shfl.sync.up.b32 r0|p, %r719, %r717, %r742, %r744;  @p add.s32 r0, r0, %r719;  mov.s32 %r715, r0;}
	// end inline asm
	mov.b32 	%r723, 2;
	// begin inline asm
	{  .reg .s32 r0;  .reg .pred p;  shfl.sync.up.b32 r0|p, %r715, %r723, %r742, %r744;  @p add.s32 r0, r0, %r715;  mov.s32 %r721, r0;}
	// end inline asm
	mov.b32 	%r729, 4;
	// begin inline asm
	{  .reg .s32 r0;  .reg .pred p;  shfl.sync.up.b32 r0|p, %r721, %r729, %r742, %r744;  @p add.s32 r0, r0, %r721;  mov.s32 %r727, r0;}
	// end inline asm
	mov.b32 	%r735, 8;
	// begin inline asm
	{  .reg .s32 r0;  .reg .pred p;  shfl.sync.up.b32 r0|p, %r727, %r735, %r742, %r744;  @p add.s32 r0, r0, %r727;  mov.s32 %r733, r0;}
	// end inline asm
	mov.b32 	%r741, 16;
	// begin inline asm
	{  .reg .s32 r0;  .reg .pred p;  shfl.sync.up.b32 r0|p, %r733, %r741, %r742, %r744;  @p add.s32 r0, r0, %r733;  mov.s32 %r739, r0;}
	// end inline asm
	setp.ne.s32 	%p132, %r520, 31;
	@%p132 bra 	$L__BB25_7;
	shl.b32 	%r767, %r9, 2;
	add.s32 	%r769, %r551, %r767;
	st.shared.u32 	[%r769+16], %r739;
$L__BB25_7:
	bar.sync 	0;
	ld.shared.v4.u32 	{%r770, %r771, %r772, %r773}, [_ZZN3cub18CUB_300001_SM_10006detail4scan16DeviceScanKernelINS2_10policy_hubIilijN4cuda3std3__44plusIvEEE10Policy1000EN6thrust24THRUST_300001_SM_1000_NS6detail15normal_iteratorINSD_10device_ptrIiEEEENSF_INSG_IlEEEENS0_13ScanTileStateIiLb1EEES9_NS1_10InputValueIiPiEEjiLb0EiEEvT0_T1_T2_iT3_T4_T5_E12temp_storage+16];
	add.s32 	%r774, %r771, %r770;
	setp.eq.s32 	%p133, %r9, 2;
	selp.b32 	%r775, %r774, %r770, %p133;
	add.s32 	%r776, %r774, %r772;
	setp.eq.s32 	%p134, %r9, 3;
	selp.b32 	%r777, %r776, %r775, %p134;
	setp.lt.u32 	%p135, %r7, 32;
	selp.b32 	%r778, 0, %r777, %p135;
	setp.eq.s32 	%p136, %r520, 0;
	sub.s32 	%r779, %r739, %r719;
	selp.b32 	%r780, 0, %r779, %p136;
	add.s32 	%r781, %r780, %r811;
	add.s32 	%r820, %r781, %r778;
	add.s32 	%r782, %r773, %r811;
	add.s32 	%r39, %r782, %r776;
	setp.ne.s32 	%p137, %r7, 0;
	@%p137 bra 	$L__BB25_37;
	add.s64 	%rd77, %rd19, 256;
	mov.b32 	%r783, 101;
	// begin inline asm
	st.relaxed.gpu.v2.u32 [%rd77], {%r783, %r39};
	// end inline asm
	bra.uni 	$L__BB25_37;
$L__BB25_9:
	add.s32 	%r582, %r13, %r12;
	add.s32 	%r583, %r14, %r582;
	add.s32 	%r584, %r15, %r583;
	add.s32 	%r585, %r16, %r584;
	add.s32 	%r586, %r17, %r585;
	add.s32 	%r587, %r18, %r586;
	add.s32 	%r588, %r19, %r587;
	add.s32 	%r589, %r20, %r588;
	add.s32 	%r590, %r21, %r589;
	add.s32 	%r591, %r22, %r590;
	add.s32 	%r592, %r23, %r591;
	add.s32 	%r593, %r24, %r592;
	add.s32 	%r594, %r25, %r593;
	add.s32 	%r595, %r26, %r594;
	add.s32 	%r596, %r27, %r595;
	add.s32 	%r597, %r28, %r596;
	add.s32 	%r598, %r29, %r597;
	add.s32 	%r599, %r30, %r598;
	add.s32 	%r600, %r31, %r599;
	add.s32 	%r601, %r32, %r600;
	add.s32 	%r602, %r33, %r601;
	add.s32 	%r603, %r34, %r602;
	add.s32 	%r556, %r35, %r603;
	mov.b32 	%r554, 1;
	mov.b32 	%r579, 0;
	mov.b32 	%r581, -1;
	// begin inline asm
	{  .reg .s32 r0;  .reg .pred p;  shfl.sync.up.b32 r0|p, %r556, %r554, %r579, %r581;  @p add.s32 r0, r0, %r556;  mov.s32 %r552, r0;}
	// end inline asm
	mov.b32 	%r560, 2;
	// begin inline asm
	{  .reg .s32 r0;  .reg .pred p;  shfl.sync.up.b32 r0|p, %r552, %r560, %r579, %r581;  @p add.s32 r0, r0, %r552;  mov.s32 %r558, r0;}
	// end inline asm
	mov.b32 	%r566, 4;
	// begin inline asm
	{  .reg .s32 r0;  .reg .pred p;  shfl.sync.up.b32 r0|p, %r558, %r566, %r579, %r581;  @p add.s32 r0, r0, %r558;  mov.s32 %r564, r0;}
	// end inline asm
	mov.b32 	%r572, 8;
	// begin inline asm
	{  .reg .s32 r0;  .reg .pred p;  shfl.sync.up.b32 r0|p, %r564, %r572, %r579, %r581;  @p add.s32 r0, r0, %r564;  mov.s32 %r570, r0;}
	// end inline asm
	mov.b32 	%r578, 16;
	// begin inline asm
	{  .reg .s32 r0;  .reg .pred p;  shfl.sync.up.b32 r0|p, %r570, %r578, %r579, %r581;  @p add.s32 r0, r0, %r570;  mov.s32 %r576, r0;}
	// end inline asm
	setp.ne.s32 	%p96, %r520, 31;
	@%p96 bra 	$L__BB25_11;
	shl.b32 	%r604, %r9, 2;
	add.s32 	%r606, %r551, %r604;
	st.shared.u32 	[%r606+16], %r576;
$L__BB25_11:
	sub.s32 	%r607, %r576, %r556;
	bar.sync 	0;
	ld.shared.v4.u32 	{%r608, %r609, %r610, %r611}, [_ZZN3cub18CUB_300001_SM_10006detail4scan16DeviceScanKernelINS2_10policy_hubIilijN4cuda3std3__44plusIvEEE10Policy1000EN6thrust24THRUST_300001_SM_1000_NS6detail15normal_iteratorINSD_10device_ptrIiEEEENSF_INSG_IlEEEENS0_13ScanTileStateIiLb1EEES9_NS1_10InputValueIiPiEEjiLb0EiEEvT0_T1_T2_iT3_T4_T5_E12temp_storage+16];
	add.s32 	%r612, %r609, %r608;
	setp.eq.s32 	%p97, %r9, 2;
	selp.b32 	%r613, %r612, %r608, %p97;
	add.s32 	%r614, %r612, %r610;
	setp.eq.s32 	%p98, %r9, 3;
	selp.b32 	%r615, %r614, %r613, %p98;
	add.s32 	%r42, %r614, %r611;
	setp.gt.u32 	%p99, %r7, 31;
	setp.lt.u32 	%p100, %r7, 32;
	setp.eq.s32 	%p101, %r520, 0;
	selp.b32 	%r616, 0, %r607, %p101;
	add.s32 	%r819, %r615, %r616;
	selp.b32 	%r44, %r607, %r819, %p100;
	@%p99 bra 	$L__BB25_36;
	setp.ne.s32 	%p102, %r7, 0;
	mul.wide.s32 	%rd66, %r4, 8;
	add.s64 	%rd6, %rd19, %rd66;
	@%p102 bra 	$L__BB25_14;
	st.shared.u32 	[_ZZN3cub18CUB_300001_SM_10006detail4scan16DeviceScanKernelINS2_10policy_hubIilijN4cuda3std3__44plusIvEEE10Policy1000EN6thrust24THRUST_300001_SM_1000_NS6detail15normal_iteratorINSD_10device_ptrIiEEEENSF_INSG_IlEEEENS0_13ScanTileStateIiLb1EEES9_NS1_10InputValueIiPiEEjiLb0EiEEvT0_T1_T2_iT3_T4_T5_E12temp_storage+12], %r42;
	add.s64 	%rd67, %rd6, 256;
	mov.b32 	%r617, 100;
	// begin inline asm
	st.relaxed.gpu.v2.u32 [%rd67], {%r617, %r42};
	// end inline asm
$L__BB25_14:
	not.b32 	%r619, %r7;
	add.s32 	%r816, %r4, %r619;
	mov.u32 	%r46, %nctaid.x;
	setp.gt.u32 	%p103, %r46, 499;
	@%p103 bra 	$L__BB25_16;
	membar.cta;
	bra.uni 	$L__BB25_17;
$L__BB25_16:
	mov.b32 	%r620, 1245;
	// begin inline asm
	nanosleep.u32 %r620;
	// end inline asm
$L__BB25_17:
	mul.wide.s32 	%rd69, %r816, 8;
	add.s64 	%rd70, %rd19, %rd69;
	add.s64 	%rd68, %rd70, 256;
	// begin inline asm
	ld.relaxed.gpu.v2.u32 {%r817, %r813}, [%rd68];
	// end inline asm
$L__BB25_18:
	setp.eq.s32 	%p104, %r817, 99;
	mov.b32 	%r623, -1;
	vote.sync.any.pred 	%p105, %p104, %r623;
	not.pred 	%p106, %p105;
	@%p106 bra 	$L__BB25_23;
	setp.gt.u32 	%p131, %r46, 499;
	@%p131 bra 	$L__BB25_21;
	membar.cta;
	bra.uni 	$L__BB25_22;
$L__BB25_21:
	mov.b32 	%r712, 648;
	// begin inline asm
	nanosleep.u32 %r712;
	// end inline asm
$L__BB25_22:
	// begin inline asm
	ld.relaxed.gpu.v2.u32 {%r817, %r813}, [%rd68];
	// end inline asm
	bra.uni 	$L__BB25_18;
$L__BB25_23:
	setp.eq.s32 	%p107, %r817, 101;
	mov.b32 	%r650, -1;
	vote.sync.ballot.b32 	%r651, %p107, %r650;
	// begin inline asm
	mov.u32 %r625, %lanemask_ge;
	// end inline asm
	and.b32  	%r652, %r651, %r625;
	or.b32  	%r653, %r652, -2147483648;
	add.s32 	%r654, %r653, -1;
	not.b32 	%r655, %r653;
	and.b32  	%r656, %r655, %r654;
	popc.b32 	%r629, %r656;
	mov.b32 	%r628, 1;
	// begin inline asm
	shfl.sync.down.b32 %r626, %r813, %r628, %r629, %r650;
	// end inline asm
	setp.lt.s32 	%p109, %r520, %r629;
	selp.b32 	%r657, %r626, 0, %p109;
	add.s32 	%r632, %r657, %r813;
	mov.b32 	%r633, 2;
	// begin inline asm
	shfl.sync.down.b32 %r631, %r632, %r633, %r629, %r650;
	// end inline asm
	add.s32 	%r56, %r520, 2;
	setp.gt.s32 	%p110, %r56, %r629;
	selp.b32 	%r658, 0, %r631, %p110;
	add.s32 	%r637, %r632, %r658;
	mov.b32 	%r638, 4;
	// begin inline asm
	shfl.sync.down.b32 %r636, %r637, %r638, %r629, %r650;
	// end inline asm
	add.s32 	%r57, %r520, 4;
	setp.gt.s32 	%p111, %r57, %r629;
	selp.b32 	%r659, 0, %r636, %p111;
	add.s32 	%r642, %r637, %r659;
	mov.b32 	%r643, 8;
	// begin inline asm
	shfl.sync.down.b32 %r641, %r642, %r643, %r629, %r650;
	// end inline asm
	add.s32 	%r58, %r520, 8;
	setp.gt.s32 	%p112, %r58, %r629;
	selp.b32 	%r660, 0, %r641, %p112;
	add.s32 	%r647, %r642, %r660;
	mov.b32 	%r648, 16;
	// begin inline asm
	shfl.sync.down.b32 %r646, %r647, %r648, %r629, %r650;
	// end inline asm
	add.s32 	%r59, %r520, 16;
	setp.gt.s32 	%p113, %r59, %r629;
	selp.b32 	%r661, 0, %r646, %p113;
	add.s32 	%r815, %r647, %r661;
	add.s64 	%rd8, %rd19, 256;
$L__BB25_24:
	setp.ne.s32 	%p114, %r817, 101;
	mov.b32 	%r662, -1;
	vote.sync.all.pred 	%p115, %p114, %r662;
	not.pred 	%p116, %p115;
	@%p116 bra 	$L__BB25_32;
	mul.wide.s32 	%rd73, %r816, 8;
	add.s64 	%rd74, %rd8, %rd73;
	add.s64 	%rd72, %rd74, -256;
	// begin inline asm
	ld.relaxed.gpu.v2.u32 {%r817, %r818}, [%rd72];
	// end inline asm
$L__BB25_26:
	setp.eq.s32 	%p120, %r817, 99;
	mov.b32 	%r670, -1;
	vote.sync.any.pred 	%p121, %p120, %r670;
	not.pred 	%p122, %p121;
	@%p122 bra 	$L__BB25_31;
	setp.gt.u32 	%p130, %r46, 499;
	@%p130 bra 	$L__BB25_29;
	membar.cta;
	bra.uni 	$L__BB25_30;
$L__BB25_29:
	mov.b32 	%r709, 648;
	// begin inline asm
	nanosleep.u32 %r709;
	// end inline asm
$L__BB25_30:
	// begin inline asm
	ld.relaxed.gpu.v2.u32 {%r817, %r818}, [%rd72];
	// end inline asm
	bra.uni 	$L__BB25_26;
$L__BB25_31:
	setp.eq.s32 	%p123, %r817, 101;
	mov.b32 	%r696, -1;
	vote.sync.ballot.b32 	%r697, %p123, %r696;
	and.b32  	%r698, %r697, %r625;
	or.b32  	%r699, %r698, -2147483648;
	add.s32 	%r700, %r699, -1;
	not.b32 	%r701, %r699;
	and.b32  	%r702, %r701, %r700;
	popc.b32 	%r675, %r702;
	mov.b32 	%r674, 1;
	// begin inline asm
	shfl.sync.down.b32 %r672, %r818, %r674, %r675, %r696;
	// end inline asm
	setp.lt.s32 	%p125, %r520, %r675;
	selp.b32 	%r703, %r672, 0, %p125;
	add.s32 	%r678, %r703, %r818;
	mov.b32 	%r679, 2;
	// begin inline asm
	shfl.sync.down.b32 %r677, %r678, %r679, %r675, %r696;
	// end inline asm
	setp.gt.s32 	%p126, %r56, %r675;
	selp.b32 	%r704, 0, %r677, %p126;
	add.s32 	%r683, %r678, %r704;
	mov.b32 	%r684, 4;
	// begin inline asm
	shfl.sync.down.b32 %r682, %r683, %r684, %r675, %r696;
	// end inline asm
	setp.gt.s32 	%p127, %r57, %r675;
	selp.b32 	%r705, 0, %r682, %p127;
	add.s32 	%r688, %r683, %r705;
	mov.b32 	%r689, 8;
	// begin inline asm
	shfl.sync.down.b32 %r687, %r688, %r689, %r675, %r696;
	// end inline asm
	setp.gt.s32 	%p128, %r58, %r675;
	selp.b32 	%r706, 0, %r687, %p128;
	add.s32 	%r693, %r688, %r706;
	mov.b32 	%r694, 16;
	// begin inline asm
	shfl.sync.down.b32 %r692, %r693, %r694, %r675, %r696;
	// end inline asm
	setp.gt.s32 	%p129, %r59, %r675;
	selp.b32 	%r707, 0, %r692, %p129;
	add.s32 	%r708, %r707, %r815;
	add.s32 	%r815, %r708, %r693;
	add.s32 	%r816, %r816, -32;
	bra.uni 	$L__BB25_24;
$L__BB25_32:
	setp.ne.s32 	%p117, %r7, 0;
	@%p117 bra 	$L__BB25_34;
	add.s32 	%r665, %r815, %r42;
	add.s64 	%rd71, %rd6, 256;
	mov.b32 	%r664, 101;
	// begin inline asm
	st.relaxed.gpu.v2.u32 [%rd71], {%r664, %r665};
	// end inline asm
	st.shared.u32 	[_ZZN3cub18CUB_300001_SM_10006detail4scan16DeviceScanKernelINS2_10policy_hubIilijN4cuda3std3__44plusIvEEE10Policy1000EN6thrust24THRUST_300001_SM_1000_NS6detail15normal_iteratorINSD_10device_ptrIiEEEENSF_INSG_IlEEEENS0_13ScanTileStateIiLb1EEES9_NS1_10InputValueIiPiEEjiLb0EiEEvT0_T1_T2_iT3_T4_T5_E12temp_storage+4], %r815;
	st.shared.u32 	[_ZZN3cub18CUB_300001_SM_10006detail4scan16DeviceScanKernelINS2_10policy_hubIilijN4cuda3std3__44plusIvEEE10Policy1000EN6thrust24THRUST_300001_SM_1000_NS6detail15normal_iteratorINSD_10device_ptrIiEEEENSF_INSG_IlEEEENS0_13ScanTileStateIiLb1EEES9_NS1_10InputValueIiPiEEjiLb0EiEEvT0_T1_T2_iT3_T4_T5_E12temp_storage+8], %r665;
$L__BB25_34:
	setp.ne.s32 	%p118, %r520, 0;
	mov.u32 	%r819, %r44;
	@%p118 bra 	$L__BB25_36;
	st.shared.u32 	[_ZZN3cub18CUB_300001_SM_10006detail4scan16DeviceScanKernelINS2_10policy_hubIilijN4cuda3std3__44plusIvEEE10Policy1000EN6thrust24THRUST_300001_SM_1000_NS6detail15normal_iteratorINSD_10device_ptrIiEEEENSF_INSG_IlEEEENS0_13ScanTileStateIiLb1EEES9_NS1_10InputValueIiPiEEjiLb0EiEEvT0_T1_T2_iT3_T4_T5_E12temp_storage+36], %r815;
	mov.u32 	%r819, %r815;
$L__BB25_36:
	bar.sync 	0;
	setp.eq.s32 	%p119, %r7, 0;
	ld.shared.u32 	%r666, [_ZZN3cub18CUB_300001_SM_10006detail4scan16DeviceScanKernelINS2_10policy_hubIilijN4cuda3std3__44plusIvEEE10Policy1000EN6thrust24THRUST_300001_SM_1000_NS6detail15normal_iteratorINSD_10device_ptrIiEEEENSF_INSG_IlEEEENS0_13ScanTileStateIiLb1EEES9_NS1_10InputValueIiPiEEjiLb0EiEEvT0_T1_T2_iT3_T4_T5_E12temp_storage+36];
	selp.b32 	%r667, 0, %r666, %p119;
	add.s32 	%r820, %r667, %r819;
$L__BB25_37:
	add.s32 	%r785, %r820, %r12;
	add.s32 	%r786, %r13, %r785;
	add.s32 	%r787, %r14, %r786;
	add.s32 	%r788, %r15, %r787;
	add.s32 	%r789, %r16, %r788;
	add.s32 	%r790, %r17, %r789;
	add.s32 	%r791, %r18, %r790;
	add.s32 	%r792, %r19, %r791;
	add.s32 	%r793, %r20, %r792;
	add.s32 	%r794, %r21, %r793;
	add.s32 	%r795, %r22, %r794;
	add.s32 	%r796, %r23, %r795;
	add.s32 	%r797, %r24, %r796;
	add.s32 	%r798, %r25, %r797;
	add.s32 	%r799, %r26, %r798;
	add.s32 	%r800, %r27, %r799;
	add.s32 	%r801, %r28, %r800;
	add.s32 	%r802, %r29, %r801;
	add.s32 	%r803, %r30, %r802;
	add.s32 	%r804, %r31, %r803;
	add.s32 	%r805, %r32, %r804;
	add.s32 	%r806, %r33, %r805;
	add.s32 	%r807, %r34, %r806;
	bar.sync 	0;
	st.shared.v4.u32 	[%r11], {%r820, %r785, %r786, %r787};
	st.shared.v4.u32 	[%r11+16], {%r788, %r789, %r790, %r791};
	st.shared.v4.u32 	[%r11+32], {%r792, %r793, %r794, %r795};
	st.shared.v4.u32 	[%r11+48], {%r796, %r797, %r798, %r799};
	st.shared.v4.u32 	[%r11+64], {%r800, %r801, %r802, %r803};
	st.shared.v4.u32 	[%r11+80], {%r804, %r805, %r806, %r807};
	bar.warp.sync 	-1;
	ld.shared.s32 	%rd78, [%r10];
	ld.shared.s32 	%rd79, [%r10+128];
	ld.shared.s32 	%rd80, [%r10+256];
	ld.shared.s32 	%rd81, [%r10+384];
	ld.shared.s32 	%rd82, [%r10+512];
	ld.shared.s32 	%rd83, [%r10+640];
	ld.shared.s32 	%rd84, [%r10+768];
	ld.shared.s32 	%rd85, [%r10+896];
	ld.shared.s32 	%rd86, [%r10+1024];
	ld.shared.s32 	%rd87, [%r10+1152];
	ld.shared.s32 	%rd88, [%r10+1280];
	ld.shared.s32 	%rd89, [%r10+1408];
	ld.shared.s32 	%rd90, [%r10+1536];
	ld.shared.s32 	%rd91, [%r10+1664];
	ld.shared.s32 	%rd92, [%r10+1792];
	ld.shared.s32 	%rd93, [%r10+1920];
	ld.shared.s32 	%rd94, [%r10+2048];
	ld.shared.s32 	%rd95, [%r10+2176];
	ld.shared.s32 	%rd96, [%r10+2304];
	ld.shared.s32 	%rd97, [%r10+2432];
	ld.shared.s32 	%rd98, [%r10+2560];
	ld.shared.s32 	%rd99, [%r10+2688];
	ld.shared.s32 	%rd100, [%r10+2816];
	ld.shared.s32 	%rd101, [%r10+2944];
	shl.b64 	%rd102, %rd5, 3;
	add.s64 	%rd103, %rd4, %rd102;
	st.global.u64 	[%rd103], %rd78;
	st.global.u64 	[%rd103+256], %rd79;
	st.global.u64 	[%rd103+512], %rd80;
	st.global.u64 	[%rd103+768], %rd81;
	st.global.u64 	[%rd103+1024], %rd82;
	st.global.u64 	[%rd103+1280], %rd83;
	st.global.u64 	[%rd103+1536], %rd84;
	st.global.u64 	[%rd103+1792], %rd85;
	st.global.u64 	[%rd103+2048], %rd86;
	st.global.u64 	[%rd103+2304], %rd87;
	st.global.u64 	[%rd103+2560], %rd88;
	st.global.u64 	[%rd103+2816], %rd89;
	st.global.u64 	[%rd103+3072], %rd90;
	st.global.u64 	[%rd103+3328], %rd91;
	st.global.u64 	[%rd103+3584], %rd92;
	st.global.u64 	[%rd103+3840], %rd93;
	st.global.u64 	[%rd103+4096], %rd94;
	st.global.u64 	[%rd103+4352], %rd95;
	st.global.u64 	[%rd103+4608], %rd96;
	st.global.u64 	[%rd103+4864], %rd97;
	st.global.u64 	[%rd103+5120], %rd98;
	st.global.u64 	[%rd103+5376], %rd99;
	st.global.u64 	[%rd103+5632], %rd100;
	st.global.u64 	[%rd103+5888], %rd101;
	bra.uni 	$L__BB25_169;
$L__BB25_38:
	setp.eq.s32 	%p3, %r6, 0;
	@%p3 bra 	$L__BB25_169;
	cvt.u64.u32 	%rd10, %r5;
	mul.wide.u32 	%rd21, %r5, 4;
	add.s64 	%rd22, %rd3, %rd21;
	mov.u32 	%r77, %tid.x;
	ld.global.u32 	%r844, [%rd22];
	and.b32  	%r245, %r77, 31;
	and.b32  	%r246, %r77, 992;
	mul.lo.s32 	%r247, %r246, 24;
	or.b32  	%r79, %r247, %r245;
	setp.ge.u32 	%p4, %r79, %r6;
	shl.b32 	%r248, %r79, 2;
	cvt.u64.u32 	%rd23, %r248;
	add.s64 	%rd11, %rd22, %rd23;
	mov.u32 	%r821, %r844;
	@%p4 bra 	$L__BB25_41;
	ld.global.u32 	%r821, [%rd11];
$L__BB25_41:
	add.s32 	%r82, %r79, 32;
	setp.ge.u32 	%p5, %r82, %r6;
	mov.u32 	%r822, %r844;
	@%p5 bra 	$L__BB25_43;
	ld.global.u32 	%r822, [%rd11+128];
$L__BB25_43:
	add.s32 	%r85, %r79, 64;
	setp.ge.u32 	%p6, %r85, %r6;
	mov.u32 	%r823, %r844;
	@%p6 bra 	$L__BB25_45;
	ld.global.u32 	%r823, [%rd11+256];
$L__BB25_45:
	add.s32 	%r88, %r79, 96;
	setp.ge.u32 	%p7, %r88, %r6;
	mov.u32 	%r824, %r844;
	@%p7 bra 	$L__BB25_47;
	ld.global.u32 	%r824, [%rd11+384];
$L__BB25_47:
	add.s32 	%r91, %r79, 128;
	setp.ge.u32 	%p8, %r91, %r6;
	mov.u32 	%r825, %r844;
	@%p8 bra 	$L__BB25_49;
	ld.global.u32 	%r825, [%rd11+512];
$L__BB25_49:
	add.s32 	%r94, %r79, 160;
	setp.ge.u32 	%p9, %r94, %r6;
	mov.u32 	%r826, %r844;
	@%p9 bra 	$L__BB25_51;
	ld.global.u32 	%r826, [%rd11+640];
$L__BB25_51:
	add.s32 	%r97, %r79, 192;
	setp.ge.u32 	%p10, %r97, %r6;
	mov.u32 	%r827, %r844;
	@%p10 bra 	$L__BB25_53;
	ld.global.u32 	%r827, [%rd11+768];
$L__BB25_53:
	add.s32 	%r100, %r79, 224;
	setp.ge.u32 	%p11, %r100, %r6;
	mov.u32 	%r828, %r844;
	@%p11 bra 	$L__BB25_55;
	ld.global.u32 	%r828, [%rd11+896];
$L__BB25_55:
	add.s32 	%r103, %r79, 256;
	setp.ge.u32 	%p12, %r103, %r6;
	mov.u32 	%r829, %r844;
	@%p12 bra 	$L__BB25_57;
	ld.global.u32 	%r829, [%rd11+1024];
$L__BB25_57:
	add.s32 	%r106, %r79, 288;
	setp.ge.u32 	%p13, %r106, %r6;
	mov.u32 	%r830, %r844;
	@%p13 bra 	$L__BB25_59;
	ld.global.u32 	%r830, [%rd11+1152];
$L__BB25_59:
	add.s32 	%r109, %r79, 320;
	setp.ge.u32 	%p14, %r109, %r6;
	mov.u32 	%r831, %r844;
	@%p14 bra 	$L__BB25_61;
	ld.global.u32 	%r831, [%rd11+1280];
$L__BB25_61:
	add.s32 	%r112, %r79, 352;
	setp.ge.u32 	%p15, %r112, %r6;
	mov.u32 	%r832, %r844;
	@%p15 bra 	$L__BB25_63;
	ld.global.u32 	%r832, [%rd11+1408];
$L__BB25_63:
	add.s32 	%r115, %r79, 384;
	setp.ge.u32 	%p16, %r115, %r6;
	mov.u32 	%r833, %r844;
	@%p16 bra 	$L__BB25_65;
	ld.global.u32 	%r833, [%rd11+1536];
$L__BB25_65:
	add.s32 	%r118, %r79, 416;
	setp.ge.u32 	%p17, %r118, %r6;
	mov.u32 	%r834, %r844;
	@%p17 bra 	$L__BB25_67;
	ld.global.u32 	%r834, [%rd11+1664];
$L__BB25_67:
	add.s32 	%r121, %r79, 448;
	setp.ge.u32 	%p18, %r121, %r6;
	mov.u32 	%r835, %r844;
	@%p18 bra 	$L__BB25_69;
	ld.global.u32 	%r835, [%rd11+1792];
$L__BB25_69:
	add.s32 	%r124, %r79, 480;
	setp.ge.u32 	%p19, %r124, %r6;
	mov.u32 	%r836, %r844;
	@%p19 bra 	$L__BB25_71;
	ld.global.u32 	%r836, [%rd11+1920];
$L__BB25_71:
	add.s32 	%r127, %r79, 512;
	setp.ge.u32 	%p20, %r127, %r6;
	mov.u32 	%r837, %r844;
	@%p20 bra 	$L__BB25_73;
	ld.global.u32 	%r837, [%rd11+2048];
$L__BB25_73:
	add.s32 	%r130, %r79, 544;
	setp.ge.u32 	%p21, %r130, %r6;
	mov.u32 	%r838, %r844;
	@%p21 bra 	$L__BB25_75;
	ld.global.u32 	%r838, [%rd11+2176];
$L__BB25_75:
	add.s32 	%r133, %r79, 576;
	setp.ge.u32 	%p22, %r133, %r6;
	mov.u32 	%r839, %r844;
	@%p22 bra 	$L__BB25_77;
	ld.global.u32 	%r839, [%rd11+2304];
$L__BB25_77:
	add.s32 	%r136, %r79, 608;
	setp.ge.u32 	%p23, %r136, %r6;
	mov.u32 	%r840, %r844;
	@%p23 bra 	$L__BB25_79;
	ld.global.u32 	%r840, [%rd11+2432];
$L__BB25_79:
	add.s32 	%r139, %r79, 640;
	setp.ge.u32 	%p24, %r139, %r6;
	mov.u32 	%r841, %r844;
	@%p24 bra 	$L__BB25_81;
	ld.global.u32 	%r841, [%rd11+2560];
$L__BB25_81:
	add.s32 	%r142, %r79, 672;
	setp.ge.u32 	%p25, %r142, %r6;
	mov.u32 	%r842, %r844;
	@%p25 bra 	$L__BB25_83;
	ld.global.u32 	%r842, [%rd11+2688];
$L__BB25_83:
	add.s32 	%r145, %r79, 704;
	setp.ge.u32 	%p26, %r145, %r6;
	mov.u32 	%r843, %r844;
	@%p26 bra 	$L__BB25_85;
	ld.global.u32 	%r843, [%rd11+2816];
$L__BB25_85:
	add.s32 	%r148, %r79, 736;
	setp.ge.u32 	%p27, %r148, %r6;
	@%p27 bra 	$L__BB25_87;
	ld.global.u32 	%r844, [%rd11+2944];
$L__BB25_87:
	// begin inline asm
	mov.u32 %r249, %laneid;
	// end inline asm
	shr.u32 	%r152, %r77, 5;
	mad.lo.s32 	%r250, %r152, 768, %r249;
	shl.b32 	%r251, %r250, 2;
	mov.u32 	%r252, _ZZN3cub18CUB_300001_SM_10006detail4scan16DeviceScanKernelINS2_10policy_hubIilijN4cuda3std3__44plusIvEEE10Policy1000EN6thrust24THRUST_300001_SM_1000_NS6detail15normal_iteratorINSD_10device_ptrIiEEEENSF_INSG_IlEEEENS0_13ScanTileStateIiLb1EEES9_NS1_10InputValueIiPiEEjiLb0EiEEvT0_T1_T2_iT3_T4_T5_E12temp_storage;
	add.s32 	%r153, %r252, %r251;
	st.shared.u32 	[%r153], %r821;
	st.shared.u32 	[%r153+128], %r822;
	st.shared.u32 	[%r153+256], %r823;
	st.shared.u32 	[%r153+384], %r824;
	st.shared.u32 	[%r153+512], %r825;
	st.shared.u32 	[%r153+640], %r826;
	st.shared.u32 	[%r153+768], %r827;
	st.shared.u32 	[%r153+896], %r828;
	st.shared.u32 	[%r153+1024], %r829;
	st.shared.u32 	[%r153+1152], %r830;
	st.shared.u32 	[%r153+1280], %r831;
	st.shared.u32 	[%r153+1408], %r832;
	st.shared.u32 	[%r153+1536], %r833;
	st.shared.u32 	[%r153+1664], %r834;
	st.shared.u32 	[%r153+1792], %r835;
	st.shared.u32 	[%r153+1920], %r836;
	st.shared.u32 	[%r153+2048], %r837;
	st.shared.u32 	[%r153+2176], %r838;
	st.shared.u32 	[%r153+2304], %r839;
	st.shared.u32 	[%r153+2432], %r840;
	st.shared.u32 	[%r153+2560], %r841;
	st.shared.u32 	[%r153+2688], %r842;
	st.shared.u32 	[%r153+2816], %r843;
	st.shared.u32 	[%r153+2944], %r844;
	bar.warp.sync 	-1;
	mad.lo.s32 	%r154, %r249, 92, %r153;
	ld.shared.v4.u32 	{%r155, %r156, %r157, %r158}, [%r154];
	ld.shared.v4.u32 	{%r159, %r160, %r161, %r162}, [%r154+16];
	ld.shared.v4.u32 	{%r163, %r164, %r165, %r166}, [%r154+32];
	ld.shared.v4.u32 	{%r167, %r168, %r169, %r170}, [%r154+48];
	ld.shared.v4.u32 	{%r171, %r172, %r173, %r174}, [%r154+64];
	ld.shared.v4.u32 	{%r175, %r176, %r177, %r178}, [%r154+80];
	bar.sync 	0;
	setp.ne.s32 	%p28, %r4, 0;
	@%p28 bra 	$L__BB25_91;
	add.s32 	%r460, %r156, %r155;
	add.s32 	%r461, %r157, %r460;
	add.s32 	%r462, %r158, %r461;
	add.s32 	%r463, %r159, %r462;
	add.s32 	%r464, %r160, %r463;
	add.s32 	%r465, %r161, %r464;
	add.s32 	%r466, %r162, %r465;
	add.s32 	%r467, %r163, %r466;
	add.s32 	%r468, %r164, %r467;
	add.s32 	%r469, %r165, %r468;
	add.s32 	%r470, %r166, %r469;
	add.s32 	%r471, %r167, %r470;
	add.s32 	%r472, %r168, %r471;
	add.s32 	%r473, %r169, %r472;
	add.s32 	%r474, %r170, %r473;
	add.s32 	%r475, %r171, %r474;
	add.s32 	%r476, %r172, %r475;
	add.s32 	%r477, %r173, %r476;
	add.s32 	%r478, %r174, %r477;
	add.s32 	%r479, %r175, %r478;
	add.s32 	%r480, %r176, %r479;
	add.s32 	%r481, %r177, %r480;
	add.s32 	%r434, %r178, %r481;
	mov.b32 	%r432, 1;
	mov.b32 	%r457, 0;
	mov.b32 	%r459, -1;
	// begin inline asm
	{  .reg .s32 r0;  .reg .pred p;  shfl.sync.up.b32 r0|p, %r434, %r432, %r457, %r459;  @p add.s32 r0, r0, %r434;  mov.s32 %r430, r0;}
	// end inline asm
	mov.b32 	%r438, 2;
	// begin inline asm
	{  .reg .s32 r0;  .reg .pred p;  shfl.sync.up.b32 r0|p, %r430, %r438, %r457, %r459;  @p add.s32 r0, r0, %r430;  mov.s32 %r436, r0;}
	// end inline asm
	mov.b32 	%r444, 4;
	// begin inline asm
	{  .reg .s32 r0;  .reg .pred p;  shfl.sync.up.b32 r0|p, %r436, %r444, %r457, %r459;  @p add.s32 r0, r0, %r436;  mov.s32 %r442, r0;}
	// end inline asm
	mov.b32 	%r450, 8;
	// begin inline asm
	{  .reg .s32 r0;  .reg .pred p;  shfl.sync.up.b32 r0|p, %r442, %r450, %r457, %r459;  @p add.s32 r0, r0, %r442;  mov.s32 %r448, r0;}
	// end inline asm
	mov.b32 	%r456, 16;
	// begin inline asm
	{  .reg .s32 r0;  .reg .pred p;  shfl.sync.up.b32 r0|p, %r448, %r456, %r457, %r459;  @p add.s32 r0, r0, %r448;  mov.s32 %r454, r0;}
	// end inline asm
	setp.ne.s32 	%p65, %r249, 31;
	@%p65 bra 	$L__BB25_90;
	shl.b32 	%r482, %r152, 2;
	add.s32 	%r484, %r252, %r482;
	st.shared.u32 	[%r484+16], %r454;
$L__BB25_90:
	bar.sync 	0;
	.pragma "used_bytes_mask 4095";
	ld.shared.v4.u32 	{%r485, %r486, %r487, %r488}, [_ZZN3cub18CUB_300001_SM_10006detail4scan16DeviceScanKernelINS2_10policy_hubIilijN4cuda3std3__44plusIvEEE10Policy1000EN6thrust24THRUST_300001_SM_1000_NS6detail15normal_iteratorINSD_10device_ptrIiEEEENSF_INSG_IlEEEENS0_13ScanTileStateIiLb1EEES9_NS1_10InputValueIiPiEEjiLb0EiEEvT0_T1_T2_iT3_T4_T5_E12temp_storage+16];
	add.s32 	%r489, %r486, %r485;
	setp.eq.s32 	%p66, %r152, 2;
	selp.b32 	%r490, %r489, %r485, %p66;
	add.s32 	%r491, %r489, %r487;
	setp.eq.s32 	%p67, %r152, 3;
	selp.b32 	%r492, %r491, %r490, %p67;
	setp.lt.u32 	%p68, %r77, 32;
	selp.b32 	%r493, 0, %r492, %p68;
	setp.eq.s32 	%p69, %r249, 0;
	sub.s32 	%r494, %r454, %r434;
	selp.b32 	%r495, 0, %r494, %p69;
	add.s32 	%r496, %r495, %r811;
	add.s32 	%r853, %r496, %r493;
	bra.uni 	$L__BB25_119;
$L__BB25_91:
	add.s32 	%r283, %r156, %r155;
	add.s32 	%r284, %r157, %r283;
	add.s32 	%r285, %r158, %r284;
	add.s32 	%r286, %r159, %r285;
	add.s32 	%r287, %r160, %r286;
	add.s32 	%r288, %r161, %r287;
	add.s32 	%r289, %r162, %r288;
	add.s32 	%r290, %r163, %r289;
	add.s32 	%r291, %r164, %r290;
	add.s32 	%r292, %r165, %r291;
	add.s32 	%r293, %r166, %r292;
	add.s32 	%r294, %r167, %r293;
	add.s32 	%r295, %r168, %r294;
	add.s32 	%r296, %r169, %r295;
	add.s32 	%r297, %r170, %r296;
	add.s32 	%r298, %r171, %r297;
	add.s32 	%r299, %r172, %r298;
	add.s32 	%r300, %r173, %r299;
	add.s32 	%r301, %r174, %r300;
	add.s32 	%r302, %r175, %r301;
	add.s32 	%r303, %r176, %r302;
	add.s32 	%r304, %r177, %r303;
	add.s32 	%r257, %r178, %r304;
	mov.b32 	%r255, 1;
	mov.b32 	%r280, 0;
	mov.b32 	%r282, -1;
	// begin inline asm
	{  .reg .s32 r0;  .reg .pred p;  shfl.sync.up.b32 r0|p, %r257, %r255, %r280, %r282;  @p add.s32 r0, r0, %r257;  mov.s32 %r253, r0;}
	// end inline asm
	mov.b32 	%r261, 2;
	// begin inline asm
	{  .reg .s32 r0;  .reg .pred p;  shfl.sync.up.b32 r0|p, %r253, %r261, %r280, %r282;  @p add.s32 r0, r0, %r253;  mov.s32 %r259, r0;}
	// end inline asm
	mov.b32 	%r267, 4;
	// begin inline asm
	{  .reg .s32 r0;  .reg .pred p;  shfl.sync.up.b32 r0|p, %r259, %r267, %r280, %r282;  @p add.s32 r0, r0, %r259;  mov.s32 %r265, r0;}
	// end inline asm
	mov.b32 	%r273, 8;
	// begin inline asm
	{  .reg .s32 r0;  .reg .pred p;  shfl.sync.up.b32 r0|p, %r265, %r273, %r280, %r282;  @p add.s32 r0, r0, %r265;  mov.s32 %r271, r0;}
	// end inline asm
	mov.b32 	%r279, 16;
	// begin inline asm
	{  .reg .s32 r0;  .reg .pred p;  shfl.sync.up.b32 r0|p, %r271, %r279, %r280, %r282;  @p add.s32 r0, r0, %r271;  mov.s32 %r277, r0;}
	// end inline asm
	setp.ne.s32 	%p29, %r249, 31;
	@%p29 bra 	$L__BB25_93;
	shl.b32 	%r305, %r152, 2;
	mov.u32 	%r306, _ZZN3cub18CUB_300001_SM_10006detail4scan16DeviceScanKernelINS2_10policy_hubIilijN4cuda3std3__44plusIvEEE10Policy1000EN6thrust24THRUST_300001_SM_1000_NS6detail15normal_iteratorINSD_10device_ptrIiEEEENSF_INSG_IlEEEENS0_13ScanTileStateIiLb1EEES9_NS1_10InputValueIiPiEEjiLb0EiEEvT0_T1_T2_iT3_T4_T5_E12temp_storage;
	add.s32 	%r307, %r306, %r305;
	st.shared.u32 	[%r307+16], %r277;
$L__BB25_93:
	sub.s32 	%r308, %r277, %r257;
	bar.sync 	0;
	ld.shared.v4.u32 	{%r309, %r310, %r311, %r312}, [_ZZN3cub18CUB_300001_SM_10006detail4scan16DeviceScanKernelINS2_10policy_hubIilijN4cuda3std3__44plusIvEEE10Policy1000EN6thrust24THRUST_300001_SM_1000_NS6detail15normal_iteratorINSD_10device_ptrIiEEEENSF_INSG_IlEEEENS0_13ScanTileStateIiLb1EEES9_NS1_10InputValueIiPiEEjiLb0EiEEvT0_T1_T2_iT3_T4_T5_E12temp_storage+16];
	add.s32 	%r313, %r310, %r309;
	setp.eq.s32 	%p30, %r152, 2;
	selp.b32 	%r314, %r313, %r309, %p30;
	add.s32 	%r315, %r313, %r311;
	setp.eq.s32 	%p31, %r152, 3;
	selp.b32 	%r316, %r315, %r314, %p31;
	add.s32 	%r184, %r315, %r312;
	setp.gt.u32 	%p32, %r77, 31;
	setp.lt.u32 	%p33, %r77, 32;
	setp.eq.s32 	%p34, %r249, 0;
	selp.b32 	%r317, 0, %r308, %p34;
	add.s32 	%r852, %r316, %r317;
	selp.b32 	%r186, %r308, %r852, %p33;
	@%p32 bra 	$L__BB25_118;
	setp.ne.s32 	%p35, %r77, 0;
	mul.wide.s32 	%rd24, %r4, 8;
	add.s64 	%rd12, %rd19, %rd24;
	@%p35 bra 	$L__BB25_96;
	st.shared.u32 	[_ZZN3cub18CUB_300001_SM_10006detail4scan16DeviceScanKernelINS2_10policy_hubIilijN4cuda3std3__44plusIvEEE10Policy1000EN6thrust24THRUST_300001_SM_1000_NS6detail15normal_iteratorINSD_10device_ptrIiEEEENSF_INSG_IlEEEENS0_13ScanTileStateIiLb1EEES9_NS1_10InputValueIiPiEEjiLb0EiEEvT0_T1_T2_iT3_T4_T5_E12temp_storage+12], %r184;
	add.s64 	%rd25, %rd12, 256;
	mov.b32 	%r318, 100;
	// begin inline asm
	st.relaxed.gpu.v2.u32 [%rd25], {%r318, %r184};
	// end inline asm
$L__BB25_96:
	mov.u32 	%r187, %nctaid.x;
	setp.gt.u32 	%p36, %r187, 499;
	@%p36 bra 	$L__BB25_98;
	membar.cta;
	bra.uni 	$L__BB25_99;
$L__BB25_98:
	mov.b32 	%r320, 1245;
	// begin inline asm
	nanosleep.u32 %r320;
	// end inline asm
$L__BB25_99:
	ld.param.u32 	%r809, [_ZN3cub18CUB_300001_SM_10006detail4scan16DeviceScanKernelINS2_10policy_hubIilijN4cuda3std3__44plusIvEEE10Policy1000EN6thrust24THRUST_300001_SM_1000_NS6detail15normal_iteratorINSD_10device_ptrIiEEEENSF_INSG_IlEEEENS0_13ScanTileStateIiLb1EEES9_NS1_10InputValueIiPiEEjiLb0EiEEvT0_T1_T2_iT3_T4_T5__param_3];
	mov.u32 	%r323, %ctaid.x;
	add.s32 	%r324, %r809, %r323;
	not.b32 	%r325, %r77;
	add.s32 	%r326, %r324, %r325;
	mul.wide.s32 	%rd27, %r326, 8;
	add.s64 	%rd28, %rd19, %rd27;
	add.s64 	%rd26, %rd28, 256;
	// begin inline asm
	ld.relaxed.gpu.v2.u32 {%r850, %r846}, [%rd26];
	// end inline asm
$L__BB25_100:
	setp.eq.s32 	%p37, %r850, 99;
	mov.b32 	%r327, -1;
	vote.sync.any.pred 	%p38, %p37, %r327;
	not.pred 	%p39, %p38;
	@%p39 bra 	$L__BB25_105;
	@%p36 bra 	$L__BB25_103;
	membar.cta;
	bra.uni 	$L__BB25_104;
$L__BB25_103:
	mov.b32 	%r427, 648;
	// begin inline asm
	nanosleep.u32 %r427;
	// end inline asm
$L__BB25_104:
	// begin inline asm
	ld.relaxed.gpu.v2.u32 {%r850, %r846}, [%rd26];
	// end inline asm
	bra.uni 	$L__BB25_100;
$L__BB25_105:
	ld.param.u32 	%r810, [_ZN3cub18CUB_300001_SM_10006detail4scan16DeviceScanKernelINS2_10policy_hubIilijN4cuda3std3__44plusIvEEE10Policy1000EN6thrust24THRUST_300001_SM_1000_NS6detail15normal_iteratorINSD_10device_ptrIiEEEENSF_INSG_IlEEEENS0_13ScanTileStateIiLb1EEES9_NS1_10InputValueIiPiEEjiLb0EiEEvT0_T1_T2_iT3_T4_T5__param_3];
	mov.u32 	%r355, %ctaid.x;
	add.s32 	%r356, %r810, %r355;
	not.b32 	%r357, %r77;
	add.s32 	%r849, %r356, %r357;
	setp.eq.s32 	%p40, %r850, 101;
	mov.b32 	%r354, -1;
	vote.sync.ballot.b32 	%r358, %p40, %r354;
	// begin inline asm
	mov.u32 %r329, %lanemask_ge;
	// end inline asm
	and.b32  	%r359, %r358, %r329;
	or.b32  	%r360, %r359, -2147483648;
	add.s32 	%r361, %r360, -1;
	not.b32 	%r362, %r360;
	and.b32  	%r363, %r362, %r361;
	popc.b32 	%r333, %r363;
	mov.b32 	%r332, 1;
	// begin inline asm
	shfl.sync.down.b32 %r330, %r846, %r332, %r333, %r354;
	// end inline asm
	setp.lt.s32 	%p42, %r249, %r333;
	selp.b32 	%r364, %r330, 0, %p42;
	add.s32 	%r336, %r364, %r846;
	mov.b32 	%r337, 2;
	// begin inline asm
	shfl.sync.down.b32 %r335, %r336, %r337, %r333, %r354;
	// end inline asm
	add.s32 	%r365, %r249, 2;
	setp.gt.s32 	%p43, %r365, %r333;
	selp.b32 	%r366, 0, %r335, %p43;
	add.s32 	%r341, %r336, %r366;
	mov.b32 	%r342, 4;
	// begin inline asm
	shfl.sync.down.b32 %r340, %r341, %r342, %r333, %r354;
	// end inline asm
	add.s32 	%r367, %r249, 4;
	setp.gt.s32 	%p44, %r367, %r333;
	selp.b32 	%r368, 0, %r340, %p44;
	add.s32 	%r346, %r341, %r368;
	mov.b32 	%r347, 8;
	// begin inline asm
	shfl.sync.down.b32 %r345, %r346, %r347, %r333, %r354;
	// end inline asm
	add.s32 	%r369, %r249, 8;
	setp.gt.s32 	%p45, %r369, %r333;
	selp.b32 	%r370, 0, %r345, %p45;
	add.s32 	%r351, %r346, %r370;
	mov.b32 	%r352, 16;
	// begin inline asm
	shfl.sync.down.b32 %r350, %r351, %r352, %r333, %r354;
	// end inline asm
	add.s32 	%r371, %r249, 16;
	setp.gt.s32 	%p46, %r371, %r333;
	selp.b32 	%r372, 0, %r350, %p46;
	add.s32 	%r847, %r351, %r372;
	add.s64 	%rd14, %rd19, 256;
$L__BB25_106:
	setp.ne.s32 	%p47, %r850, 101;
	mov.b32 	%r373, -1;
	vote.sync.all.pred 	%p48, %p47, %r373;
	not.pred 	%p49, %p48;
	@%p49 bra 	$L__BB25_114;
	mul.wide.s32 	%rd31, %r849, 8;
	add.s64 	%rd32, %rd14, %rd31;
	add.s64 	%rd30, %rd32, -256;
	// begin inline asm
	ld.relaxed.gpu.v2.u32 {%r850, %r851}, [%rd30];
	// end inline asm
$L__BB25_108:
	setp.eq.s32 	%p53, %r850, 99;
	mov.b32 	%r381, -1;
	vote.sync.any.pred 	%p54, %p53, %r381;
	not.pred 	%p55, %p54;
	@%p55 bra 	$L__BB25_113;
	@%p36 bra 	$L__BB25_111;
	membar.cta;
	bra.uni 	$L__BB25_112;
$L__BB25_111:
	mov.b32 	%r424, 648;
	// begin inline asm
	nanosleep.u32 %r424;
	// end inline asm
$L__BB25_112:
	// begin inline asm
	ld.relaxed.gpu.v2.u32 {%r850, %r851}, [%rd30];
	// end inline asm
	bra.uni 	$L__BB25_108;
$L__BB25_113:
	setp.eq.s32 	%p56, %r850, 101;
	mov.b32 	%r407, -1;
	vote.sync.ballot.b32 	%r408, %p56, %r407;
	and.b32  	%r409, %r408, %r329;
	or.b32  	%r410, %r409, -2147483648;
	add.s32 	%r411, %r410, -1;
	not.b32 	%r412, %r410;
	and.b32  	%r413, %r412, %r411;
	popc.b32 	%r386, %r413;
	mov.b32 	%r385, 1;
	// begin inline asm
	shfl.sync.down.b32 %r383, %r851, %r385, %r386, %r407;
	// end inline asm
	setp.lt.s32 	%p58, %r249, %r386;
	selp.b32 	%r414, %r383, 0, %p58;
	add.s32 	%r389, %r414, %r851;
	mov.b32 	%r390, 2;
	// begin inline asm
	shfl.sync.down.b32 %r388, %r389, %r390, %r386, %r407;
	// end inline asm
	add.s32 	%r415, %r249, 2;
	setp.gt.s32 	%p59, %r415, %r386;
	selp.b32 	%r416, 0, %r388, %p59;
	add.s32 	%r394, %r389, %r416;
	mov.b32 	%r395, 4;
	// begin inline asm
	shfl.sync.down.b32 %r393, %r394, %r395, %r386, %r407;
	// end inline asm
	add.s32 	%r417, %r249, 4;
	setp.gt.s32 	%p60, %r417, %r386;
	selp.b32 	%r418, 0, %r393, %p60;
	add.s32 	%r399, %r394, %r418;
	mov.b32 	%r400, 8;
	// begin inline asm
	shfl.sync.down.b32 %r398, %r399, %r400, %r386, %r407;
	// end inline asm
	add.s32 	%r419, %r249, 8;
	setp.gt.s32 	%p61, %r419, %r386;
	selp.b32 	%r420, 0, %r398, %p61;
	add.s32 	%r404, %r399, %r420;
	mov.b32 	%r405, 16;
	// begin inline asm
	shfl.sync.down.b32 %r403, %r404, %r405, %r386, %r407;
	// end inline asm
	add.s32 	%r421, %r249, 16;
	setp.gt.s32 	%p62, %r421, %r386;
	selp.b32 	%r422, 0, %r403, %p62;
	add.s32 	%r423, %r422, %r847;
	add.s32 	%r847, %r423, %r404;
	add.s32 	%r849, %r849, -32;
	bra.uni 	$L__BB25_106;
$L__BB25_114:
	@%p35 bra 	$L__BB25_116;
	add.s32 	%r376, %r847, %r184;
	add.s64 	%rd29, %rd12, 256;
	mov.b32 	%r375, 101;
	// begin inline asm
	st.relaxed.gpu.v2.u32 [%rd29], {%r375, %r376};
	// end inline asm
	st.shared.u32 	[_ZZN3cub18CUB_300001_SM_10006detail4scan16DeviceScanKernelINS2_10policy_hubIilijN4cuda3std3__44plusIvEEE10Policy1000EN6thrust24THRUST_300001_SM_1000_NS6detail15normal_iteratorINSD_10device_ptrIiEEEENSF_INSG_IlEEEENS0_13ScanTileStateIiLb1EEES9_NS1_10InputValueIiPiEEjiLb0EiEEvT0_T1_T2_iT3_T4_T5_E12temp_storage+4], %r847;
	st.shared.u32 	[_ZZN3cub18CUB_300001_SM_10006detail4scan16DeviceScanKernelINS2_10policy_hubIilijN4cuda3std3__44plusIvEEE10Policy1000EN6thrust24THRUST_300001_SM_1000_NS6detail15normal_iteratorINSD_10device_ptrIiEEEENSF_INSG_IlEEEENS0_13ScanTileStateIiLb1EEES9_NS1_10InputValueIiPiEEjiLb0EiEEvT0_T1_T2_iT3_T4_T5_E12temp_storage+8], %r376;
$L__BB25_116:
	setp.ne.s32 	%p51, %r249, 0;
	mov.u32 	%r852, %r186;
	@%p51 bra 	$L__BB25_118;
	st.shared.u32 	[_ZZN3cub18CUB_300001_SM_10006detail4scan16DeviceScanKernelINS2_10policy_hubIilijN4cuda3std3__44plusIvEEE10Policy1000EN6thrust24THRUST_300001_SM_1000_NS6detail15normal_iteratorINSD_10device_ptrIiEEEENSF_INSG_IlEEEENS0_13ScanTileStateIiLb1EEES9_NS1_10InputValueIiPiEEjiLb0EiEEvT0_T1_T2_iT3_T4_T5_E12temp_storage+36], %r847;
	mov.u32 	%r852, %r847;
$L__BB25_118:
	bar.sync 	0;
	setp.eq.s32 	%p52, %r77, 0;
	ld.shared.u32 	%r377, [_ZZN3cub18CUB_300001_SM_10006detail4scan16DeviceScanKernelINS2_10policy_hubIilijN4cuda3std3__44plusIvEEE10Policy1000EN6thrust24THRUST_300001_SM_1000_NS6detail15normal_iteratorINSD_10device_ptrIiEEEENSF_INSG_IlEEEENS0_13ScanTileStateIiLb1EEES9_NS1_10InputValueIiPiEEjiLb0EiEEvT0_T1_T2_iT3_T4_T5_E12temp_storage+36];
	selp.b32 	%r378, 0, %r377, %p52;
	add.s32 	%r853, %r378, %r852;
$L__BB25_119:
	add.s32 	%r497, %r853, %r155;
	add.s32 	%r498, %r156, %r497;
	add.s32 	%r499, %r157, %r498;
	add.s32 	%r500, %r158, %r499;
	add.s32 	%r501, %r159, %r500;
	add.s32 	%r502, %r160, %r501;
	add.s32 	%r503, %r161, %r502;
	add.s32 	%r504, %r162, %r503;
	add.s32 	%r505, %r163, %r504;
	add.s32 	%r506, %r164, %r505;
	add.s32 	%r507, %r165, %r506;
	add.s32 	%r508, %r166, %r507;
	add.s32 	%r509, %r167, %r508;
	add.s32 	%r510, %r168, %r509;
	add.s32 	%r511, %r169, %r510;
	add.s32 	%r512, %r170, %r511;
	add.s32 	%r513, %r171, %r512;
	add.s32 	%r514, %r172, %r513;
	add.s32 	%r515, %r173, %r514;
	add.s32 	%r516, %r174, %r515;
	add.s32 	%r517, %r175, %r516;
	add.s32 	%r518, %r176, %r517;
	add.s32 	%r519, %r177, %r518;
	bar.sync 	0;
	st.shared.v4.u32 	[%r154], {%r853, %r497, %r498, %r499};
	st.shared.v4.u32 	[%r154+16], {%r500, %r501, %r502, %r503};
	st.shared.v4.u32 	[%r154+32], {%r504, %r505, %r506, %r507};
	st.shared.v4.u32 	[%r154+48], {%r508, %r509, %r510, %r511};
	st.shared.v4.u32 	[%r154+64], {%r512, %r513, %r514, %r515};
	st.shared.v4.u32 	[%r154+80], {%r516, %r517, %r518, %r519};
	bar.warp.sync 	-1;
	ld.shared.u32 	%r215, [%r153];
	ld.shared.u32 	%r216, [%r153+128];
	ld.shared.u32 	%r217, [%r153+256];
	ld.shared.u32 	%r218, [%r153+384];
	ld.shared.u32 	%r219, [%r153+512];
	ld.shared.u32 	%r220, [%r153+640];
	ld.shared.u32 	%r221, [%r153+768];
	ld.shared.u32 	%r222, [%r153+896];
	ld.shared.u32 	%r223, [%r153+1024];
	ld.shared.u32 	%r224, [%r153+1152];
	ld.shared.u32 	%r225, [%r153+1280];
	ld.shared.u32 	%r226, [%r153+1408];
	ld.shared.u32 	%r227, [%r153+1536];
	ld.shared.u32 	%r228, [%r153+1664];
	ld.shared.u32 	%r229, [%r153+1792];
	ld.shared.u32 	%r230, [%r153+1920];
	ld.shared.u32 	%r231, [%r153+2048];
	ld.shared.u32 	%r232, [%r153+2176];
	ld.shared.u32 	%r233, [%r153+2304];
	ld.shared.u32 	%r234, [%r153+2432];
	ld.shared.u32 	%r235, [%r153+2560];
	ld.shared.u32 	%r236, [%r153+2688];
	ld.shared.u32 	%r237, [%r153+2816];
	ld.shared.u32 	%r238, [%r153+2944];
	setp.ne.s32 	%p70, %r77, 0;
	@%p70 bra 	$L__BB25_121;
	st.volatile.shared.u32 	[_ZZN3cub18CUB_300001_SM_10006detail4scan16DeviceScanKernelINS2_10policy_hubIilijN4cuda3std3__44plusIvEEE10Policy1000EN6thrust24THRUST_300001_SM_1000_NS6detail15normal_iteratorINSD_10device_ptrIiEEEENSF_INSG_IlEEEENS0_13ScanTileStateIiLb1EEES9_NS1_10InputValueIiPiEEjiLb0EiEEvT0_T1_T2_iT3_T4_T5_E12temp_storage+12288], %r6;
$L__BB25_121:
	bar.sync 	0;
	ld.volatile.shared.u32 	%r239, [_ZZN3cub18CUB_300001_SM_10006detail4scan16DeviceScanKernelINS2_10policy_hubIilijN4cuda3std3__44plusIvEEE10Policy1000EN6thrust24THRUST_300001_SM_1000_NS6detail15normal_iteratorINSD_10device_ptrIiEEEENSF_INSG_IlEEEENS0_13ScanTileStateIiLb1EEES9_NS1_10InputValueIiPiEEjiLb0EiEEvT0_T1_T2_iT3_T4_T5_E12temp_storage+12288];
	cvt.u64.u32 	%rd35, %r79;
	add.s64 	%rd36, %rd35, %rd10;
	setp.ge.s32 	%p71, %r79, %r239;
	shl.b64 	%rd37, %rd36, 3;
	add.s64 	%rd16, %rd4, %rd37;
	@%p71 bra 	$L__BB25_123;
	cvt.s64.s32 	%rd38, %r215;
	st.global.u64 	[%rd16], %rd38;
$L__BB25_123:
	setp.ge.s32 	%p72, %r82, %r239;
	@%p72 bra 	$L__BB25_125;
	cvt.s64.s32 	%rd39, %r216;
	st.global.u64 	[%rd16+256], %rd39;
$L__BB25_125:
	setp.ge.s32 	%p73, %r85, %r239;
	@%p73 bra 	$L__BB25_127;
	cvt.s64.s32 	%rd40, %r217;
	st.global.u64 	[%rd16+512], %rd40;
$L__BB25_127:
	setp.ge.s32 	%p74, %r88, %r239;
	@%p74 bra 	$L__BB25_129;
	cvt.s64.s32 	%rd41, %r218;
	st.global.u64 	[%rd16+768], %rd41;
$L__BB25_129:
	setp.ge.s32 	%p75, %r91, %r239;
	@%p75 bra 	$L__BB25_131;
	cvt.s64.s32 	%rd42, %r219;
	st.global.u64 	[%rd16+1024], %rd42;
$L__BB25_131:
	setp.ge.s32 	%p76, %r94, %r239;
	@%p76 bra 	$L__BB25_133;
	cvt.s64.s32 	%rd43, %r220;
	st.global.u64 	[%rd16+1280], %rd43;
$L__BB25_133:
	setp.ge.s32 	%p77, %r97, %r239;
	@%p77 bra 	$L__BB25_135;
	cvt.s64.s32 	%rd44, %r221;
	st.global.u64 	[%rd16+1536], %rd44;
$L__BB25_135:
	setp.ge.s32 	%p78, %r100, %r239;
	@%p78 bra 	$L__BB25_137;
	cvt.s64.s32 	%rd45, %r222;
	st.global.u64 	[%rd16+1792], %rd45;
$L__BB25_137:
	setp.ge.s32 	%p79, %r103, %r239;
	@%p79 bra 	$L__BB25_139;
	cvt.s64.s32 	%rd46, %r223;
	st.global.u64 	[%rd16+2048], %rd46;
$L__BB25_139:
	setp.ge.s32 	%p80, %r106, %r239;
	@%p80 bra 	$L__BB25_141;
	cvt.s64.s32 	%rd47, %r224;
	st.global.u64 	[%rd16+2304], %rd47;
$L__BB25_141:
	setp.ge.s32 	%p81, %r109, %r239;
	@%p81 bra 	$L__BB25_143;
	cvt.s64.s32 	%rd48, %r225;
	st.global.u64 	[%rd16+2560], %rd48;
$L__BB25_143:
	setp.ge.s32 	%p82, %r112, %r239;
	@%p82 bra 	$L__BB25_145;
	cvt.s64.s32 	%rd49, %r226;
	st.global.u64 	[%rd16+2816], %rd49;
$L__BB25_145:
	setp.ge.s32 	%p83, %r115, %r239;
	@%p83 bra 	$L__BB25_147;
	cvt.s64.s32 	%rd50, %r227;
	st.global.u64 	[%rd16+3072], %rd50;
$L__BB25_147:
	setp.ge.s32 	%p84, %r118, %r239;
	@%p84 bra 	$L__BB25_149;
	cvt.s64.s32 	%rd51, %r228;
	st.global.u64 	[%rd16+3328], %rd51;
$L__BB25_149:
	setp.ge.s32 	%p85, %r121, %r239;
	@%p85 bra 	$L__BB25_151;
	cvt.s64.s32 	%rd52, %r229;
	st.global.u64 	[%rd16+3584], %rd52;
$L__BB25_151:
	setp.ge.s32 	%p86, %r124, %r239;
	@%p86 bra 	$L__BB25_153;
	cvt.s64.s32 	%rd53, %r230;
	st.global.u64 	[%rd16+3840], %rd53;
$L__BB25_153:
	setp.ge.s32 	%p87, %r127, %r239;
	@%p87 bra 	$L__BB25_155;
	cvt.s64.s32 	%rd54, %r231;
	st.global.u64 	[%rd16+4096], %rd54;
$L__BB25_155:
	setp.ge.s32 	%p88, %r130, %r239;
	@%p88 bra 	$L__BB25_157;
	cvt.s64.s32 	%rd55, %r232;
	st.global.u64 	[%rd16+4352], %rd55;
$L__BB25_157:
	setp.ge.s32 	%p89, %r133, %r239;
	@%p89 bra 	$L__BB25_159;
	cvt.s64.s32 	%rd56, %r233;
	st.global.u64 	[%rd16+4608], %rd56;
$L__BB25_159:
	setp.ge.s32 	%p90, %r136, %r239;
	@%p90 bra 	$L__BB25_161;
	cvt.s64.s32 	%rd57, %r234;
	st.global.u64 	[%rd16+4864], %rd57;
$L__BB25_161:
	setp.ge.s32 	%p91, %r139, %r239;
	@%p91 bra 	$L__BB25_163;
	cvt.s64.s32 	%rd58, %r235;
	st.global.u64 	[%rd16+5120], %rd58;
$L__BB25_163:
	setp.ge.s32 	%p92, %r142, %r239;
	@%p92 bra 	$L__BB25_165;
	cvt.s64.s32 	%rd59, %r236;
	st.global.u64 	[%rd16+5376], %rd59;
$L__BB25_165:
	setp.ge.s32 	%p93, %r145, %r239;
	@%p93 bra 	$L__BB25_167;
	cvt.s64.s32 	%rd60, %r237;
	st.global.u64 	[%rd16+5632], %rd60;
$L__BB25_167:
	setp.ge.s32 	%p94, %r148, %r239;
	@%p94 bra 	$L__BB25_169;
	cvt.s64.s32 	%rd61, %r238;
	st.global.u64 	[%rd16+5888], %rd61;
$L__BB25_169:
	ret;

}
	// .globl	_ZN3cub18CUB_300001_SM_10006detail4scan16DeviceScanKernelINS2_10policy_hubIilimN4cuda3std3__44plusIvEEE10Policy1000EN6thrust24THRUST_300001_SM_1000_NS6detail15normal_iteratorINSD_10device_ptrIiEEEENSF_INSG_IlEEEENS0_13ScanTileStateIiLb1EEES9_NS1_10InputValueIiPiEEmiLb0EiEEvT0_T1_T2_iT3_T4_T5_
.visible .entry _ZN3cub18CUB_300001_SM_10006detail4scan16DeviceScanKernelINS2_10policy_hubIilimN4cuda3std3__44plusIvEEE10Policy1000EN6thrust24THRUST_300001_SM_1000_NS6detail15normal_iteratorINSD_10device_ptrIiEEEENSF_INSG_IlEEEENS0_13ScanTileStateIiLb1EEES9_NS1_10InputValueIiPiEEmiLb0EiEEvT0_T1_T2_iT3_T4_T5_(
	.param .align 8 .b8 _ZN3cub18CUB_300001_SM_10006detail4scan16DeviceScanKernelINS2_10policy_hubIilimN4cuda3std3__44plusIvEEE10Policy1000EN6thrust24THRUST_300001_SM_1000_NS6detail15normal_iteratorINSD_10device_ptrIiEEEENSF_INSG_IlEEEENS0_13ScanTileStateIiLb1EEES9_NS1_10InputValueIiPiEEmiLb0EiEEvT0_T1_T2_iT3_T4_T5__param_0[8],
	.param .align 8 .b8 _ZN3cub18CUB_300001_SM_10006detail4scan16DeviceScanKernelINS2_10policy_hubIilimN4cuda3std3__44plusIvEEE10Policy1000EN6thrust24THRUST_300001_SM_1000_NS6detail15normal_iteratorINSD_10device_ptrIiEEEENSF_INSG_IlEEEENS0_13ScanTileStateIiLb1EEES9_NS1_10InputValueIiPiEEmiLb0EiEEvT0_T1_T2_iT3_T4_T5__param_1[8],
	.param .align 8 .b8 _ZN3cub18CUB_300001_SM_10006detail4scan16DeviceScanKernelINS2_10policy_hubIilimN4cuda3std3__44plusIvEEE10Policy1000EN6thrust24THRUST_300001_SM_1000_NS6detail15normal_iteratorINSD_10device_ptrIiEEEENSF_INSG_IlEEEENS0_13ScanTileStateIiLb1EEES9_NS1_10InputValueIiPiEEmiLb0EiEEvT0_T1_T2_iT3_T4_T5__param_2[8],
	.param .u32 _ZN3cub18CUB_300001_SM_10006detail4scan16DeviceScanKernelINS2_10policy_hubIilimN4cuda3std3__44plusIvEEE10Policy1000EN6thrust24THRUST_300001_SM_1000_NS6detail15normal_iteratorINSD_10device_ptrIiEEEENSF_INSG_IlEEEENS0_13ScanTileStateIiLb1EEES9_NS1_10InputValueIiPiEEmiLb0EiEEvT0_T1_T2_iT3_T4_T5__param_3,
	.param .align 1 .b8 _ZN3cub18CUB_300001_SM_10006detail4scan16DeviceScanKernelINS2_10policy_hubIilimN4cuda3std3__44plusIvEEE10Policy1000EN6thrust24THRUST_300001_SM_1000_NS6detail15normal_iteratorINSD_10device_ptrIiEEEENSF_INSG_IlEEEENS0_13ScanTileStateIiLb1EEES9_NS1_10InputValueIiPiEEmiLb0EiEEvT0_T1_T2_iT3_T4_T5__param_4[1],
	.param .align 8 .b8 _ZN3cub18CUB_300001_SM_10006detail4scan16DeviceScanKernelINS2_10policy_hubIilimN4cuda3std3__44plusIvEEE10Policy1000EN6thrust24THRUST_300001_SM_1000_NS6detail15normal_iteratorINSD_10device_ptrIiEEEENSF_INSG_IlEEEENS0_13ScanTileStateIiLb1EEES9_NS1_10InputValueIiPiEEmiLb0EiEEvT0_T1_T2_iT3_T4_T5__param_5[16],
	.param .u64 _ZN3cub18CUB_300001_SM_10006detail4scan16DeviceScanKernelINS2_10policy_hubIilimN4cuda3std3__44plusIvEEE10Policy1000EN6thrust24THRUST_300001_SM_1000_NS6detail15normal_iteratorINSD_10device_ptrIiEEEENSF_INSG_IlEEEENS0_13ScanTileStateIiLb1EEES9_NS1_10InputValueIiPiEEmiLb0EiEEvT0_T1_T2_iT3_T4_T5__param_6
)
.maxntid 128
{
	.reg .pred 	%p<138>;
	.reg .b16 	%rs<3>;
	.reg .b32 	%r<852>;
	.reg .b64 	%rd<105>;
	// demoted variable
	.shared .align 16 .b8 _ZZN3cub18CUB_300001_SM_10006detail4scan16DeviceScanKernelINS2_10policy_hubIilimN4cuda3std3__44plusIvEEE10Policy1000EN6thrust24THRUST_300001_SM_1000_NS6detail15normal_iteratorINSD_10device_ptrIiEEEENSF_INSG_IlEEEENS0_13ScanTileStateIiLb1EEES9_NS1_10InputValueIiPiEEmiLb0EiEEvT0_T1_T2_iT3_T4_T5_E12temp_storage[12304];
	ld.param.u32 	%r240, [_ZN3cub18CUB_300001_SM_10006detail4scan16DeviceScanKernelINS2_10policy_hubIilimN4cuda3std3__44plusIvEEE10Policy1000EN6thrust24THRUST_300001_SM_1000_NS6detail15normal_iteratorINSD_10device_ptrIiEEEENSF_INSG_IlEEEENS0_13ScanTileStateIiLb1EEES9_NS1_10InputValueIiPiEEmiLb0EiEEvT0_T1_T2_iT3_T4_T5__param_5];
	bfe.u32 	%r241, %r240, 0, 8;
	cvt.u16.u32 	%rs1, %r241;
	and.b16  	%rs2, %rs1, 255;
	ld.param.u64 	%rd20, [_ZN3cub18CUB_300001_SM_10006detail4scan16DeviceScanKernelINS2_10policy_hubIilimN4cuda3std3__44plusIvEEE10Policy1000EN6thrust24THRUST_300001_SM_1000_NS6detail15normal_iteratorINSD_10device_ptrIiEEEENSF_INSG_IlEEEENS0_13ScanTileStateIiLb1EEES9_NS1_10InputValueIiPiEEmiLb0EiEEvT0_T1_T2_iT3_T4_T5__param_2];
	ld.param.u64 	%rd19, [_ZN3cub18CUB_300001_SM_10006detail4scan16DeviceScanKernelINS2_10policy_hubIilimN4cuda3std3__44plusIvEEE10Policy1000EN6thrust24THRUST_300001_SM_1000_NS6detail15normal_iteratorINSD_10device_ptrIiEEEENSF_INSG_IlEEEENS0_13ScanTileStateIiLb1EEES9_NS1_10InputValueIiPiEEmiLb0EiEEvT0_T1_T2_iT3_T4_T5__param_1];
	ld.param.u64 	%rd18, [_ZN3cub18CUB_300001_SM_10006detail4scan16DeviceScanKernelINS2_10policy_hubIilimN4cuda3std3__44plusIvEEE10Policy1000EN6thrust24THRUST_300001_SM_1000_NS6detail15normal_iteratorINSD_10device_ptrIiEEEENSF_INSG_IlEEEENS0_13ScanTileStateIiLb1EEES9_NS1_10InputValueIiPiEEmiLb0EiEEvT0_T1_T2_iT3_T4_T5__param_0];
	ld.param.u64 	%rd1, [_ZN3cub18CUB_300001_SM_10006detail4scan16DeviceScanKernelINS2_10policy_hubIilimN4cuda3std3__44plusIvEEE10Policy1000EN6thrust24THRUST_300001_SM_1000_NS6detail15normal_iteratorINSD_10device_ptrIiEEEENSF_INSG_IlEEEENS0_13ScanTileStateIiLb1EEES9_NS1_10InputValueIiPiEEmiLb0EiEEvT0_T1_T2_iT3_T4_T5__param_5+8];
	ld.param.u64 	%rd21, [_ZN3cub18CUB_300001_SM_10006detail4scan16DeviceScanKernelINS2_10policy_hubIilimN4cuda3std3__44plusIvEEE10Policy1000EN6thrust24THRUST_300001_SM_1000_NS6detail15normal_iteratorINSD_10device_ptrIiEEEENSF_INSG_IlEEEENS0_13ScanTileStateIiLb1EEES9_NS1_10InputValueIiPiEEmiLb0EiEEvT0_T1_T2_iT3_T4_T5__param_6];
	setp.eq.s16 	%p1, %rs2, 0;
	@%p1 bra 	$L__BB26_2;
	cvta.to.global.u64 	%rd22, %rd1;
	ld.global.u32 	%r809, [%rd22];
	bra.uni 	$L__BB26_3;
$L__BB26_2:
	cvt.u32.u64 	%r809, %rd1;
$L__BB26_3:
	ld.param.u32 	%r806, [_ZN3cub18CUB_300001_SM_10006detail4scan16DeviceScanKernelINS2_10policy_hubIilimN4cuda3std3__44plusIvEEE10Policy1000EN6thrust24THRUST_300001_SM_1000_NS6detail15normal_iteratorINSD_10device_ptrIiEEEENSF_INSG_IlEEEENS0_13ScanTileStateIiLb1EEES9_NS1_10InputValueIiPiEEmiLb0EiEEvT0_T1_T2_iT3_T4_T5__param_3];
	cvta.to.global.u64 	%rd3, %rd18;
	cvta.to.global.u64 	%rd4, %rd19;
	mov.u32 	%r242, %ctaid.x;
	add.s32 	%r4, %r806, %r242;
	mul.wide.s32 	%rd5, %r4, 3072;
	sub.s64 	%rd6, %rd21, %rd5;
	setp.lt.u64 	%p2, %rd6, 3073;
	@%p2 bra 	$L__BB26_38;
	mov.u32 	%r5, %tid.x;
	and.b32  	%r519, %r5, 31;
	and.b32  	%r520, %r5, 992;
	mul.lo.s32 	%r521, %r520, 24;
	or.b32  	%r522, %r521, %r519;
	cvt.u64.u32 	%rd64, %r522;
	add.s64 	%rd7, %rd5, %rd64;
	shl.b64 	%rd65, %rd7, 2;
	add.s64 	%rd66, %rd3, %rd65;
	ld.global.u32 	%r523, [%rd66];
	ld.global.u32 	%r524, [%rd66+128];
	ld.global.u32 	%r525, [%rd66+256];
	ld.global.u32 	%r526, [%rd66+384];
	ld.global.u32 	%r527, [%rd66+512];
	ld.global.u32 	%r528, [%rd66+640];
	ld.global.u32 	%r529, [%rd66+768];
	ld.global.u32 	%r530, [%rd66+896];
	ld.global.u32 	%r531, [%rd66+1024];
	ld.global.u32 	%r532, [%rd66+1152];
	ld.global.u32 	%r533, [%rd66+1280];
	ld.global.u32 	%r534, [%rd66+1408];
	ld.global.u32 	%r535, [%rd66+1536];
	ld.global.u32 	%r536, [%rd66+1664];
	ld.global.u32 	%r537, [%rd66+1792];
	ld.global.u32 	%r538, [%rd66+1920];
	ld.global.u32 	%r539, [%rd66+2048];
	ld.global.u32 	%r540, [%rd66+2176];
	ld.global.u32 	%r541, [%rd66+2304];
	ld.global.u32 	%r542, [%rd66+2432];
	ld.global.u32 	%r543, [%rd66+2560];
	ld.global.u32 	%r544, [%rd66+2688];
	ld.global.u32 	%r545, [%rd66+2816];
	ld.global.u32 	%r546, [%rd66+2944];
	// begin inline asm
	mov.u32 %r518, %laneid;
	// end inline asm
	shr.u32 	%r7, %r5, 5;
	mad.lo.s32 	%r547, %r7, 768, %r518;
	shl.b32 	%r548, %r547, 2;
	mov.u32 	%r549, _ZZN3cub18CUB_300001_SM_10006detail4scan16DeviceScanKernelINS2_10policy_hubIilimN4cuda3std3__44plusIvEEE10Policy1000EN6thrust24THRUST_300001_SM_1000_NS6detail15normal_iteratorINSD_10device_ptrIiEEEENSF_INSG_IlEEEENS0_13ScanTileStateIiLb1EEES9_NS1_10InputValueIiPiEEmiLb0EiEEvT0_T1_T2_iT3_T4_T5_E12temp_storage;
	add.s32 	%r8, %r549, %r548;
	st.shared.u32 	[%r8], %r523;
	st.shared.u32 	[%r8+128], %r524;
	st.shared.u32 	[%r8+256], %r525;
	st.shared.u32 	[%r8+384], %r526;
	st.shared.u32 	[%r8+512], %r527;
	st.shared.u32 	[%r8+640], %r528;
	st.shared.u32 	[%r8+768], %r529;
	st.shared.u32 	[%r8+896], %r530;
	st.shared.u32 	[%r8+1024], %r531;
	st.shared.u32 	[%r8+1152], %r532;
	st.shared.u32 	[%r8+1280], %r533;
	st.shared.u32 	[%r8+1408], %r534;
	st.shared.u32 	[%r8+1536], %r535;
	st.shared.u32 	[%r8+1664], %r536;
	st.shared.u32 	[%r8+1792], %r537;
	st.shared.u32 	[%r8+1920], %r538;
	st.shared.u32 	[%r8+2048], %r539;
	st.shared.u32 	[%r8+2176], %r540;
	st.shared.u32 	[%r8+2304], %r541;
	st.shared.u32 	[%r8+2432], %r542;
	st.shared.u32 	[%r8+2560], %r543;
	st.shared.u32 	[%r8+2688], %r544;
	st.shared.u32 	[%r8+2816], %r545;
	st.shared.u32 	[%r8+2944], %r546;
	bar.warp.sync 	-1;
	mad.lo.s32 	%r9, %r518, 92, %r8;
	ld.shared.v4.u32 	{%r10, %r11, %r12, %r13}, [%r9];
	ld.shared.v4.u32 	{%r14, %r15, %r16, %r17}, [%r9+16];
	ld.shared.v4.u32 	{%r18, %r19, %r20, %r21}, [%r9+32];
	ld.shared.v4.u32 	{%r22, %r23, %r24, %r25}, [%r9+48];
	ld.shared.v4.u32 	{%r26, %r27, %r28, %r29}, [%r9+64];
	ld.shared.v4.u32 	{%r30, %r31, %r32, %r33}, [%r9+80];
	bar.sync 	0;
	setp.ne.s32 	%p95, %r4, 0;
	@%p95 bra 	$L__BB26_9;
	add.s32 	%r743, %r11, %r10;
	add.s32 	%r744, %r12, %r743;
	add.s32 	%r745, %r13, %r744;
	add.s32 	%r746, %r14, %r745;
	add.s32 	%r747, %r15, %r746;
	add.s32 	%r748, %r16, %r747;
	add.s32 	%r749, %r17, %r748;
	add.s32 	%r750, %r18, %r749;
	add.s32 	%r751, %r19, %r750;
	add.s32 	%r752, %r20, %r751;
	add.s32 	%r753, %r21, %r752;
	add.s32 	%r754, %r22, %r753;
	add.s32 	%r755, %r23, %r754;
	add.s32 	%r756, %r24, %r755;
	add.s32 	%r757, %r25, %r756;
	add.s32 	%r758, %r26, %r757;
	add.s32 	%r759, %r27, %r758;
	add.s32 	%r760, %r28, %r759;
	add.s32 	%r761, %r29, %r760;
	add.s32 	%r762, %r30, %r761;
	add.s32 	%r763, %r31, %r762;
	add.s32 	%r764, %r32, %r763;
	add.s32 	%r717, %r33, %r764;
	mov.b32 	%r715, 1;
	mov.b32 	%r740, 0;
	mov.b32 	%r742, -1;
	// begin inline asm
	{  .reg .s32 r0;  .reg .pred p;  shfl.sync.up.b32 r0|p, %r717, %r715, %r740, %r742;  @p add.s32 r0, r0, %r717;  mov.s32 %r713, r0;}
	// end inline asm
	mov.b32 	%r721, 2;
	// begin inline asm
	{  .reg .s32 r0;  .reg .pred p;  shfl.sync.up.b32 r0|p, %r713, %r721, %r740, %r742;  @p add.s32 r0, r0, %r713;  mov.s32 %r719, r0;}
	// end inline asm
	mov.b32 	%r727, 4;
	// begin inline asm
	{  .reg .s32 r0;  .reg .pred p;  shfl.sync.up.b32 r0|p, %r719, %r727, %r740, %r742;  @p add.s32 r0, r0, %r719;  mov.s32 %r725, r0;}
	// end inline asm
	mov.b32 	%r733, 8;
	// begin inline asm
	{  .reg .s32 r0;  .reg .pred p;  shfl.sync.up.b32 r0|p, %r725, %r733, %r740, %r742;  @p add.s32 r0, r0, %r725;  mov.s32 %r731, r0;}
	// end inline asm
	mov.b32 	%r739, 16;
	// begin inline asm
	{  .reg .s32 r0;  .reg .pred p;  shfl.sync.up.b32 r0|p, %r731, %r739, %r740, %r742;  @p add.s32 r0, r0, %r731;  mov.s32 %r737, r0;}
	// end inline asm
	setp.ne.s32 	%p132, %r518, 31;
	@%p132 bra 	$L__BB26_7;
	shl.b32 	%r765, %r7, 2;
	add.s32 	%r767, %r549, %r765;
	st.shared.u32 	[%r767+16], %r737;
$L__BB26_7:
	bar.sync 	0;
	ld.shared.v4.u32 	{%r768, %r769, %r770, %r771}, [_ZZN3cub18CUB_300001_SM_10006detail4scan16DeviceScanKernelINS2_10policy_hubIilimN4cuda3std3__44plusIvEEE10Policy1000EN6thrust24THRUST_300001_SM_1000_NS6detail15normal_iteratorINSD_10device_ptrIiEEEENSF_INSG_IlEEEENS0_13ScanTileStateIiLb1EEES9_NS1_10InputValueIiPiEEmiLb0EiEEvT0_T1_T2_iT3_T4_T5_E12temp_storage+16];
	add.s32 	%r772, %r769, %r768;
	setp.eq.s32 	%p133, %r7, 2;
	selp.b32 	%r773, %r772, %r768, %p133;
	add.s32 	%r774, %r772, %r770;
	setp.eq.s32 	%p134, %r7, 3;
	selp.b32 	%r775, %r774, %r773, %p134;
	setp.lt.u32 	%p135, %r5, 32;
	selp.b32 	%r776, 0, %r775, %p135;
	setp.eq.s32 	%p136, %r518, 0;
	sub.s32 	%r777, %r737, %r717;
	selp.b32 	%r778, 0, %r777, %p136;
	add.s32 	%r779, %r778, %r809;
	add.s32 	%r818, %r779, %r776;
	add.s32 	%r780, %r771, %r809;
	add.s32 	%r37, %r780, %r774;
	setp.ne.s32 	%p137, %r5, 0;
	@%p137 bra 	$L__BB26_37;
	add.s64 	%rd78, %rd20, 256;
	mov.b32 	%r781, 101;
	// begin inline asm
	st.relaxed.gpu.v2.u32 [%rd78], {%r781, %r37};
	// end inline asm
	bra.uni 	$L__BB26_37;
$L__BB26_9:
	add.s32 	%r580, %r11, %r10;
	add.s32 	%r581, %r12, %r580;
	add.s32 	%r582, %r13, %r581;
	add.s32 	%r583, %r14, %r582;
	add.s32 	%r584, %r15, %r583;
	add.s32 	%r585, %r16, %r584;
	add.s32 	%r586, %r17, %r585;
	add.s32 	%r587, %r18, %r586;
	add.s32 	%r588, %r19, %r587;
	add.s32 	%r589, %r20, %r588;
	add.s32 	%r590, %r21, %r589;
	add.s32 	%r591, %r22, %r590;
	add.s32 	%r592, %r23, %r591;
	add.s32 	%r593, %r24, %r592;
	add.s32 	%r594, %r25, %r593;
	add.s32 	%r595, %r26, %r594;
	add.s32 	%r596, %r27, %r595;
	add.s32 	%r597, %r28, %r596;
	add.s32 	%r598, %r29, %r597;
	add.s32 	%r599, %r30, %r598;
	add.s32 	%r600, %r31, %r599;
	add.s32 	%r601, %r32, %r600;
	add.s32 	%r554, %r33, %r601;
	mov.b32 	%r552, 1;
	mov.b32 	%r577, 0;
	mov.b32 	%r579, -1;
	// begin inline asm
	{  .reg .s32 r0;  .reg .pred p;  shfl.sync.up.b32 r0|p, %r554, %r552, %r577, %r579;  @p add.s32 r0, r0, %r554;  mov.s32 %r550, r0;}
	// end inline asm
	mov.b32 	%r558, 2;
	// begin inline asm
	{  .reg .s32 r0;  .reg .pred p;  shfl.sync.up.b32 r0|p, %r550, %r558, %r577, %r579;  @p add.s32 r0, r0, %r550;  mov.s32 %r556, r0;}
	// end inline asm
	mov.b32 	%r564, 4;
	// begin inline asm
	{  .reg .s32 r0;  .reg .pred p;  shfl.sync.up.b32 r0|p, %r556, %r564, %r577, %r579;  @p add.s32 r0, r0, %r556;  mov.s32 %r562, r0;}
	// end inline asm
	mov.b32 	%r570, 8;
	// begin inline asm
	{  .reg .s32 r0;  .reg .pred p;  shfl.sync.up.b32 r0|p, %r562, %r570, %r577, %r579;  @p add.s32 r0, r0, %r562;  mov.s32 %r568, r0;}
	// end inline asm
	mov.b32 	%r576, 16;
	// begin inline asm
	{  .reg .s32 r0;  .reg .pred p;  shfl.sync.up.b32 r0|p, %r568, %r576, %r577, %r579;  @p add.s32 r0, r0, %r568;  mov.s32 %r574, r0;}
	// end inline asm
	setp.ne.s32 	%p96, %r518, 31;
	@%p96 bra 	$L__BB26_11;
	shl.b32 	%r602, %r7, 2;
	add.s32 	%r604, %r549, %r602;
	st.shared.u32 	[%r604+16], %r574;
$L__BB26_11:
	sub.s32 	%r605, %r574, %r554;
	bar.sync 	0;
	ld.shared.v4.u32 	{%r606, %r607, %r608, %r609}, [_ZZN3cub18CUB_300001_SM_10006detail4scan16DeviceScanKernelINS2_10policy_hubIilimN4cuda3std3__44plusIvEEE10Policy1000EN6thrust24THRUST_300001_SM_1000_NS6detail15normal_iteratorINSD_10device_ptrIiEEEENSF_INSG_IlEEEENS0_13ScanTileStateIiLb1EEES9_NS1_10InputValueIiPiEEmiLb0EiEEvT0_T1_T2_iT3_T4_T5_E12temp_storage+16];
	add.s32 	%r610, %r607, %r606;
	setp.eq.s32 	%p97, %r7, 2;
	selp.b32 	%r611, %r610, %r606, %p97;
	add.s32 	%r612, %r610, %r608;
	setp.eq.s32 	%p98, %r7, 3;
	selp.b32 	%r613, %r612, %r611, %p98;
	add.s32 	%r40, %r612, %r609;
	setp.gt.u32 	%p99, %r5, 31;
	setp.lt.u32 	%p100, %r5, 32;
	setp.eq.s32 	%p101, %r518, 0;
	selp.b32 	%r614, 0, %r605, %p101;
	add.s32 	%r817, %r613, %r614;
	selp.b32 	%r42, %r605, %r817, %p100;
	@%p99 bra 	$L__BB26_36;
	setp.ne.s32 	%p102, %r5, 0;
	mul.wide.s32 	%rd67, %r4, 8;
	add.s64 	%rd8, %rd20, %rd67;
	@%p102 bra 	$L__BB26_14;
	st.shared.u32 	[_ZZN3cub18CUB_300001_SM_10006detail4scan16DeviceScanKernelINS2_10policy_hubIilimN4cuda3std3__44plusIvEEE10Policy1000EN6thrust24THRUST_300001_SM_1000_NS6detail15normal_iteratorINSD_10device_ptrIiEEEENSF_INSG_IlEEEENS0_13ScanTileStateIiLb1EEES9_NS1_10InputValueIiPiEEmiLb0EiEEvT0_T1_T2_iT3_T4_T5_E12temp_storage+12], %r40;
	add.s64 	%rd68, %rd8, 256;
	mov.b32 	%r615, 100;
	// begin inline asm
	st.relaxed.gpu.v2.u32 [%rd68], {%r615, %r40};
	// end inline asm
$L__BB26_14:
	not.b32 	%r617, %r5;
	add.s32 	%r814, %r4, %r617;
	mov.u32 	%r44, %nctaid.x;
	setp.gt.u32 	%p103, %r44, 499;
	@%p103 bra 	$L__BB26_16;
	membar.cta;
	bra.uni 	$L__BB26_17;
$L__BB26_16:
	mov.b32 	%r618, 1245;
	// begin inline asm
	nanosleep.u32 %r618;
	// end inline asm
$L__BB26_17:
	mul.wide.s32 	%rd70, %r814, 8;
	add.s64 	%rd71, %rd20, %rd70;
	add.s64 	%rd69, %rd71, 256;
	// begin inline asm
	ld.relaxed.gpu.v2.u32 {%r815, %r811}, [%rd69];
	// end inline asm
$L__BB26_18:
	setp.eq.s32 	%p104, %r815, 99;
	mov.b32 	%r621, -1;
	vote.sync.any.pred 	%p105, %p104, %r621;
	not.pred 	%p106, %p105;
	@%p106 bra 	$L__BB26_23;
	setp.gt.u32 	%p131, %r44, 499;
	@%p131 bra 	$L__BB26_21;
	membar.cta;
	bra.uni 	$L__BB26_22;
$L__BB26_21:
	mov.b32 	%r710, 648;
	// begin inline asm
	nanosleep.u32 %r710;
	// end inline asm
$L__BB26_22:
	// begin inline asm
	ld.relaxed.gpu.v2.u32 {%r815, %r811}, [%rd69];
	// end inline asm
	bra.uni 	$L__BB26_18;
$L__BB26_23:
	setp.eq.s32 	%p107, %r815, 101;
	mov.b32 	%r648, -1;
	vote.sync.ballot.b32 	%r649, %p107, %r648;
	// begin inline asm
	mov.u32 %r623, %lanemask_ge;
	// end inline asm
	and.b32  	%r650, %r649, %r623;
	or.b32  	%r651, %r650, -2147483648;
	add.s32 	%r652, %r651, -1;
	not.b32 	%r653, %r651;
	and.b32  	%r654, %r653, %r652;
	popc.b32 	%r627, %r654;
	mov.b32 	%r626, 1;
	// begin inline asm
	shfl.sync.down.b32 %r624, %r811, %r626, %r627, %r648;
	// end inline asm
	setp.lt.s32 	%p109, %r518, %r627;
	selp.b32 	%r655, %r624, 0, %p109;
	add.s32 	%r630, %r655, %r811;
	mov.b32 	%r631, 2;
	// begin inline asm
	shfl.sync.down.b32 %r629, %r630, %r631, %r627, %r648;
	// end inline asm
	add.s32 	%r54, %r518, 2;
	setp.gt.s32 	%p110, %r54, %r627;
	selp.b32 	%r656, 0, %r629, %p110;
	add.s32 	%r635, %r630, %r656;
	mov.b32 	%r636, 4;
	// begin inline asm
	shfl.sync.down.b32 %r634, %r635, %r636, %r627, %r648;
	// end inline asm
	add.s32 	%r55, %r518, 4;
	setp.gt.s32 	%p111, %r55, %r627;
	selp.b32 	%r657, 0, %r634, %p111;
	add.s32 	%r640, %r635, %r657;
	mov.b32 	%r641, 8;
	// begin inline asm
	shfl.sync.down.b32 %r639, %r640, %r641, %r627, %r648;
	// end inline asm
	add.s32 	%r56, %r518, 8;
	setp.gt.s32 	%p112, %r56, %r627;
	selp.b32 	%r658, 0, %r639, %p112;
	add.s32 	%r645, %r640, %r658;
	mov.b32 	%r646, 16;
	// begin inline asm
	shfl.sync.down.b32 %r644, %r645, %r646, %r627, %r648;
	// end inline asm
	add.s32 	%r57, %r518, 16;
	setp.gt.s32 	%p113, %r57, %r627;
	selp.b32 	%r659, 0, %r644, %p113;
	add.s32 	%r813, %r645, %r659;
	add.s64 	%rd10, %rd20, 256;
$L__BB26_24:
	setp.ne.s32 	%p114, %r815, 101;
	mov.b32 	%r660, -1;
	vote.sync.all.pred 	%p115, %p114, %r660;
	not.pred 	%p116, %p115;
	@%p116 bra 	$L__BB26_32;
	mul.wide.s32 	%rd74, %r814, 8;
	add.s64 	%rd75, %rd10, %rd74;
	add.s64 	%rd73, %rd75, -256;
	// begin inline asm
	ld.relaxed.gpu.v2.u32 {%r815, %r816}, [%rd73];
	// end inline asm
$L__BB26_26:
	setp.eq.s32 	%p120, %r815, 99;
	mov.b32 	%r668, -1;
	vote.sync.any.pred 	%p121, %p120, %r668;
	not.pred 	%p122, %p121;
	@%p122 bra 	$L__BB26_31;
	setp.gt.u32 	%p130, %r44, 499;
	@%p130 bra 	$L__BB26_29;
	membar.cta;
	bra.uni 	$L__BB26_30;
$L__BB26_29:
	mov.b32 	%r707, 648;
	// begin inline asm
	nanosleep.u32 %r707;
	// end inline asm
$L__BB26_30:
	// begin inline asm
	ld.relaxed.gpu.v2.u32 {%r815, %r816}, [%rd73];
	// end inline asm
	bra.uni 	$L__BB26_26;
$L__BB26_31:
	setp.eq.s32 	%p123, %r815, 101;
	mov.b32 	%r694, -1;
	vote.sync.ballot.b32 	%r695, %p123, %r694;
	and.b32  	%r696, %r695, %r623;
	or.b32  	%r697, %r696, -2147483648;
	add.s32 	%r698, %r697, -1;
	not.b32 	%r699, %r697;
	and.b32  	%r700, %r699, %r698;
	popc.b32 	%r673, %r700;
	mov.b32 	%r672, 1;
	// begin inline asm
	shfl.sync.down.b32 %r670, %r816, %r672, %r673, %r694;
	// end inline asm
	setp.lt.s32 	%p125, %r518, %r673;
	selp.b32 	%r701, %r670, 0, %p125;
	add.s32 	%r676, %r701, %r816;
	mov.b32 	%r677, 2;
	// begin inline asm
	shfl.sync.down.b32 %r675, %r676, %r677, %r673, %r694;
	// end inline asm
	setp.gt.s32 	%p126, %r54, %r673;
	selp.b32 	%r702, 0, %r675, %p126;
	add.s32 	%r681, %r676, %r702;
	mov.b32 	%r682, 4;
	// begin inline asm
	shfl.sync.down.b32 %r680, %r681, %r682, %r673, %r694;
	// end inline asm
	setp.gt.s32 	%p127, %r55, %r673;
	selp.b32 	%r703, 0, %r680, %p127;
	add.s32 	%r686, %r681, %r703;
	mov.b32 	%r687, 8;
	// begin inline asm
	shfl.sync.down.b32 %r685, %r686, %r687, %r673, %r694;
	// end inline asm
	setp.gt.s32 	%p128, %r56, %r673;
	selp.b32 	%r704, 0, %r685, %p128;
	add.s32 	%r691, %r686, %r704;
	mov.b32 	%r692, 16;
	// begin inline asm
	shfl.sync.down.b32 %r690, %r691, %r692, %r673, %r694;
	// end inline asm
	setp.gt.s32 	%p129, %r57, %r673;
	selp.b32 	%r705, 0, %r690, %p129;
	add.s32 	%r706, %r705, %r813;
	add.s32 	%r813, %r706, %r691;
	add.s32 	%r814, %r814, -32;
	bra.uni 	$L__BB26_24;
$L__BB26_32:
	setp.ne.s32 	%p117, %r5, 0;
	@%p117 bra 	$L__BB26_34;
	add.s32 	%r663, %r813, %r40;
	add.s64 	%rd72, %rd8, 256;
	mov.b32 	%r662, 101;
	// begin inline asm
	st.relaxed.gpu.v2.u32 [%rd72], {%r662, %r663};
	// end inline asm
	st.shared.u32 	[_ZZN3cub18CUB_300001_SM_10006detail4scan16DeviceScanKernelINS2_10policy_hubIilimN4cuda3std3__44plusIvEEE10Policy1000EN6thrust24THRUST_300001_SM_1000_NS6detail15normal_iteratorINSD_10device_ptrIiEEEENSF_INSG_IlEEEENS0_13ScanTileStateIiLb1EEES9_NS1_10InputValueIiPiEEmiLb0EiEEvT0_T1_T2_iT3_T4_T5_E12temp_storage+4], %r813;
	st.shared.u32 	[_ZZN3cub18CUB_300001_SM_10006detail4scan16DeviceScanKernelINS2_10policy_hubIilimN4cuda3std3__44plusIvEEE10Policy1000EN6thrust24THRUST_300001_SM_1000_NS6detail15normal_iteratorINSD_10device_ptrIiEEEENSF_INSG_IlEEEENS0_13ScanTileStateIiLb1EEES9_NS1_10InputValueIiPiEEmiLb0EiEEvT0_T1_T2_iT3_T4_T5_E12temp_storage+8], %r663;
$L__BB26_34:
	setp.ne.s32 	%p118, %r518, 0;
	mov.u32 	%r817, %r42;
	@%p118 bra 	$L__BB26_36;
	st.shared.u32 	[_ZZN3cub18CUB_300001_SM_10006detail4scan16DeviceScanKernelINS2_10policy_hubIilimN4cuda3std3__44plusIvEEE10Policy1000EN6thrust24THRUST_300001_SM_1000_NS6detail15normal_iteratorINSD_10device_ptrIiEEEENSF_INSG_IlEEEENS0_13ScanTileStateIiLb1EEES9_NS1_10InputValueIiPiEEmiLb0EiEEvT0_T1_T2_iT3_T4_T5_E12temp_storage+36], %r813;
	mov.u32 	%r817, %r813;
$L__BB26_36:
	bar.sync 	0;
	setp.eq.s32 	%p119, %r5, 0;
	ld.shared.u32 	%r664, [_ZZN3cub18CUB_300001_SM_10006detail4scan16DeviceScanKernelINS2_10policy_hubIilimN4cuda3std3__44plusIvEEE10Policy1000EN6thrust24THRUST_300001_SM_1000_NS6detail15normal_iteratorINSD_10device_ptrIiEEEENSF_INSG_IlEEEENS0_13ScanTileStateIiLb1EEES9_NS1_10InputValueIiPiEEmiLb0EiEEvT0_T1_T2_iT3_T4_T5_E12temp_storage+36];
	selp.b32 	%r665, 0, %r664, %p119;
	add.s32 	%r818, %r665, %r817;
$L__BB26_37:
	add.s32 	%r783, %r818, %r10;
	add.s32 	%r784, %r11, %r783;
	add.s32 	%r785, %r12, %r784;
	add.s32 	%r786, %r13, %r785;
	add.s32 	%r787, %r14, %r786;
	add.s32 	%r788, %r15, %r787;
	add.s32 	%r789, %r16, %r788;
	add.s32 	%r790, %r17, %r789;
	add.s32 	%r791, %r18, %r790;
	add.s32 	%r792, %r19, %r791;
	add.s32 	%r793, %r20, %r792;
	add.s32 	%r794, %r21, %r793;
	add.s32 	%r795, %r22, %r794;
	add.s32 	%r796, %r23, %r795;
	add.s32 	%r797, %r24, %r796;
	add.s32 	%r798, %r25, %r797;
	add.s32 	%r799, %r26, %r798;
	add.s32 	%r800, %r27, %r799;
	add.s32 	%r801, %r28, %r800;
	add.s32 	%r802, %r29, %r801;
	add.s32 	%r803, %r30, %r802;
	add.s32 	%r804, %r31, %r803;
	add.s32 	%r805, %r32, %r804;
	bar.sync 	0;
	st.shared.v4.u32 	[%r9], {%r818, %r783, %r784, %r785};
	st.shared.v4.u32 	[%r9+16], {%r786, %r787, %r788, %r789};
	st.shared.v4.u32 	[%r9+32], {%r790, %r791, %r792, %r793};
	st.shared.v4.u32 	[%r9+48], {%r794, %r795, %r796, %r797};
	st.shared.v4.u32 	[%r9+64], {%r798, %r799, %r800, %r801};
	st.shared.v4.u32 	[%r9+80], {%r802, %r803, %r804, %r805};
	bar.warp.sync 	-1;
	ld.shared.s32 	%rd79, [%r8];
	ld.shared.s32 	%rd80, [%r8+128];
	ld.shared.s32 	%rd81, [%r8+256];
	ld.shared.s32 	%rd82, [%r8+384];
	ld.shared.s32 	%rd83, [%r8+512];
	ld.shared.s32 	%rd84, [%r8+640];
	ld.shared.s32 	%rd85, [%r8+768];
	ld.shared.s32 	%rd86, [%r8+896];
	ld.shared.s32 	%rd87, [%r8+1024];
	ld.shared.s32 	%rd88, [%r8+1152];
	ld.shared.s32 	%rd89, [%r8+1280];
	ld.shared.s32 	%rd90, [%r8+1408];
	ld.shared.s32 	%rd91, [%r8+1536];
	ld.shared.s32 	%rd92, [%r8+1664];
	ld.shared.s32 	%rd93, [%r8+1792];
	ld.shared.s32 	%rd94, [%r8+1920];
	ld.shared.s32 	%rd95, [%r8+2048];
	ld.shared.s32 	%rd96, [%r8+2176];
	ld.shared.s32 	%rd97, [%r8+2304];
	ld.shared.s32 	%rd98, [%r8+2432];
	ld.shared.s32 	%rd99, [%r8+2560];
	ld.shared.s32 	%rd100, [%r8+2688];
	ld.shared.s32 	%rd101, [%r8+2816];
	ld.shared.s32 	%rd102, [%r8+2944];
	shl.b64 	%rd103, %rd7, 3;
	add.s64 	%rd104, %rd4, %rd103;
	st.global.u64 	[%rd104], %rd79;
	st.global.u64 	[%rd104+256], %rd80;
	st.global.u64 	[%rd104+512], %rd81;
	st.global.u64 	[%rd104+768], %rd82;
	st.global.u64 	[%rd104+1024], %rd83;
	st.global.u64 	[%rd104+1280], %rd84;
	st.global.u64 	[%rd104+1536], %rd85;
	st.global.u64 	[%rd104+1792], %rd86;
	st.global.u64 	[%rd104+2048], %rd87;
	st.global.u64 	[%rd104+2304], %rd88;
	st.global.u64 	[%rd104+2560], %rd89;
	st.global.u64 	[%rd104+2816], %rd90;
	st.global.u64 	[%rd104+3072], %rd91;
	st.global.u64 	[%rd104+3328], %rd92;
	st.global.u64 	[%rd104+3584], %rd93;
	st.global.u64 	[%rd104+3840], %rd94;
	st.global.u64 	[%rd104+4096], %rd95;
	st.global.u64 	[%rd104+4352], %rd96;
	st.global.u64 	[%rd104+4608], %rd97;
	st.global.u64 	[%rd104+4864], %rd98;
	st.global.u64 	[%rd104+5120], %rd99;
	st.global.u64 	[%rd104+5376], %rd100;
	st.global.u64 	[%rd104+5632], %rd101;
	st.global.u64 	[%rd104+5888], %rd102;
	bra.uni 	$L__BB26_169;
$L__BB26_38:
	setp.eq.s64 	%p3, %rd6, 0;
	@%p3 bra 	$L__BB26_169;
	cvt.u32.u64 	%r75, %rd6;
	shl.b64 	%rd23, %rd5, 2;
	add.s64 	%rd24, %rd3, %rd23;
	mov.u32 	%r76, %tid.x;
	ld.global.u32 	%r842, [%rd24];
	and.b32  	%r243, %r76, 31;
	and.b32  	%r244, %r76, 992;
	mul.lo.s32 	%r245, %r244, 24;
	or.b32  	%r78, %r245, %r243;
	setp.ge.u32 	%p4, %r78, %r75;
	shl.b32 	%r246, %r78, 2;
	cvt.u64.u32 	%rd25, %r246;
	add.s64 	%rd12, %rd24, %rd25;
	mov.u32 	%r819, %r842;
	@%p4 bra 	$L__BB26_41;
	ld.global.u32 	%r819, [%rd12];
$L__BB26_41:
	add.s32 	%r81, %r78, 32;
	setp.ge.u32 	%p5, %r81, %r75;
	mov.u32 	%r820, %r842;
	@%p5 bra 	$L__BB26_43;
	ld.global.u32 	%r820, [%rd12+128];
$L__BB26_43:
	add.s32 	%r84, %r78, 64;
	setp.ge.u32 	%p6, %r84, %r75;
	mov.u32 	%r821, %r842;
	@%p6 bra 	$L__BB26_45;
	ld.global.u32 	%r821, [%rd12+256];
$L__BB26_45:
	add.s32 	%r87, %r78, 96;
	setp.ge.u32 	%p7, %r87, %r75;
	mov.u32 	%r822, %r842;
	@%p7 bra 	$L__BB26_47;
	ld.global.u32 	%r822, [%rd12+384];
$L__BB26_47:
	add.s32 	%r90, %r78, 128;
	setp.ge.u32 	%p8, %r90, %r75;
	mov.u32 	%r823, %r842;
	@%p8 bra 	$L__BB26_49;
	ld.global.u32 	%r823, [%rd12+512];
$L__BB26_49:
	add.s32 	%r93, %r78, 160;
	setp.ge.u32 	%p9, %r93, %r75;
	mov.u32 	%r824, %r842;
	@%p9 bra 	$L__BB26_51;
	ld.global.u32 	%r824, [%rd12+640];
$L__BB26_51:
	add.s32 	%r96, %r78, 192;
	setp.ge.u32 	%p10, %r96, %r75;
	mov.u32 	%r825, %r842;
	@%p10 bra 	$L__BB26_53;
	ld.global.u32 	%r825, [%rd12+768];
$L__BB26_53:
	add.s32 	%r99, %r78, 224;
	setp.ge.u32 	%p11, %r99, %r75;
	mov.u32 	%r826, %r842;
	@%p11 bra 	$L__BB26_55;
	ld.global.u32 	%r826, [%rd12+896];
$L__BB26_55:
	add.s32 	%r102, %r78, 256;
	setp.ge.u32 	%p12, %r102, %r75;
	mov.u32 	%r827, %r842;
	@%p12 bra 	$L__BB26_57;
	ld.global.u32 	%r827, [%rd12+1024];
$L__BB26_57:
	add.s32 	%r105, %r78, 288;
	setp.ge.u32 	%p13, %r105, %r75;
	mov.u32 	%r828, %r842;
	@%p13 bra 	$L__BB26_59;
	ld.global.u32 	%r828, [%rd12+1152];
$L__BB26_59:
	add.s32 	%r108, %r78, 320;
	setp.ge.u32 	%p14, %r108, %r75;
	mov.u32 	%r829, %r842;
	@%p14 bra 	$L__BB26_61;
	ld.global.u32 	%r829, [%rd12+1280];
$L__BB26_61:
	add.s32 	%r111, %r78, 352;
	setp.ge.u32 	%p15, %r111, %r75;
	mov.u32 	%r830, %r842;
	@%p15 bra 	$L__BB26_63;
	ld.global.u32 	%r830, [%rd12+1408];
$L__BB26_63:
	add.s32 	%r114, %r78, 384;
	setp.ge.u32 	%p16, %r114, %r75;
	mov.u32 	%r831, %r842;
	@%p16 bra 	$L__BB26_65;
	ld.global.u32 	%r831, [%rd12+1536];
$L__BB26_65:
	add.s32 	%r117, %r78, 416;
	setp.ge.u32 	%p17, %r117, %r75;
	mov.u32 	%r832, %r842;
	@%p17 bra 	$L__BB26_67;
	ld.global.u32 	%r832, [%rd12+1664];
$L__BB26_67:
	add.s32 	%r120, %r78, 448;
	setp.ge.u32 	%p18, %r120, %r75;
	mov.u32 	%r833, %r842;
	@%p18 bra 	$L__BB26_69;
	ld.global.u32 	%r833, [%rd12+1792];
$L__BB26_69:
	add.s32 	%r123, %r78, 480;
	setp.ge.u32 	%p19, %r123, %r75;
	mov.u32 	%r834, %r842;
	@%p19 bra 	$L__BB26_71;
	ld.global.u32 	%r834, [%rd12+1920];
$L__BB26_71:
	add.s32 	%r126, %r78, 512;
	setp.ge.u32 	%p20, %r126, %r75;
	mov.u32 	%r835, %r842;
	@%p20 bra 	$L__BB26_73;
	ld.global.u32 	%r835, [%rd12+2048];
$L__BB26_73:
	add.s32 	%r129, %r78, 544;
	setp.ge.u32 	%p21, %r129, %r75;
	mov.u32 	%r836, %r842;
	@%p21 bra 	$L__BB26_75;
	ld.global.u32 	%r836, [%rd12+2176];
$L__BB26_75:
	add.s32 	%r132, %r78, 576;
	setp.ge.u32 	%p22, %r132, %r75;
	mov.u32 	%r837, %r842;
	@%p22 bra 	$L__BB26_77;
	ld.global.u32 	%r837, [%rd12+2304];
$L__BB26_77:
	add.s32 	%r135, %r78, 608;
	setp.ge.u32 	%p23, %r135, %r75;
	mov.u32 	%r838, %r842;
	@%p23 bra 	$L__BB26_79;
	ld.global.u32 	%r838, [%rd12+2432];
$L__BB26_79:
	add.s32 	%r138, %r78, 640;
	setp.ge.u32 	%p24, %r138, %r75;
	mov.u32 	%r839, %r842;
	@%p24 bra 	$L__BB26_81;
	ld.global.u32 	%r839, [%rd12+2560];
$L__BB26_81:
	add.s32 	%r141, %r78, 672;
	setp.ge.u32 	%p25, %r141, %r75;
	mov.u32 	%r840, %r842;
	@%p25 bra 	$L__BB26_83;
	ld.global.u32 	%r840, [%rd12+2688];
$L__BB26_83:
	add.s32 	%r144, %r78, 704;
	setp.ge.u32 	%p26, %r144, %r75;
	mov.u32 	%r841, %r842;
	@%p26 bra 	$L__BB26_85;
	ld.global.u32 	%r841, [%rd12+2816];
$L__BB26_85:
	add.s32 	%r147, %r78, 736;
	setp.ge.u32 	%p27, %r147, %r75;
	@%p27 bra 	$L__BB26_87;
	ld.global.u32 	%r842, [%rd12+2944];
$L__BB26_87:
	// begin inline asm
	mov.u32 %r247, %laneid;
	// end inline asm
	shr.u32 	%r151, %r76, 5;
	mad.lo.s32 	%r248, %r151, 768, %r247;
	shl.b32 	%r249, %r248, 2;
	mov.u32 	%r250, _ZZN3cub18CUB_300001_SM_10006detail4scan16DeviceScanKernelINS2_10policy_hubIilimN4cuda3std3__44plusIvEEE10Policy1000EN6thrust24THRUST_300001_SM_1000_NS6detail15normal_iteratorINSD_10device_ptrIiEEEENSF_INSG_IlEEEENS0_13ScanTileStateIiLb1EEES9_NS1_10InputValueIiPiEEmiLb0EiEEvT0_T1_T2_iT3_T4_T5_E12temp_storage;
	add.s32 	%r152, %r250, %r249;
	st.shared.u32 	[%r152], %r819;
	st.shared.u32 	[%r152+128], %r820;
	st.shared.u32 	[%r152+256], %r821;
	st.shared.u32 	[%r152+384], %r822;
	st.shared.u32 	[%r152+512], %r823;
	st.shared.u32 	[%r152+640], %r824;
	st.shared.u32 	[%r152+768], %r825;
	st.shared.u32 	[%r152+896], %r826;
	st.shared.u32 	[%r152+1024], %r827;
	st.shared.u32 	[%r152+1152], %r828;
	st.shared.u32 	[%r152+1280], %r829;
	st.shared.u32 	[%r152+1408], %r830;
	st.shared.u32 	[%r152+1536], %r831;
	st.shared.u32 	[%r152+1664], %r832;
	st.shared.u32 	[%r152+1792], %r833;
	st.shared.u32 	[%r152+1920], %r834;
	st.shared.u32 	[%r152+2048], %r835;
	st.shared.u32 	[%r152+2176], %r836;
	st.shared.u32 	[%r152+2304], %r837;
	st.shared.u32 	[%r152+2432], %r838;
	st.shared.u32 	[%r152+2560], %r839;
	st.shared.u32 	[%r152+2688], %r840;
	st.shared.u32 	[%r152+2816], %r841;
	st.shared.u32 	[%r152+2944], %r842;
	bar.warp.sync 	-1;
	mad.lo.s32 	%r153, %r247, 92, %r152;
	ld.shared.v4.u32 	{%r154, %r155, %r156, %r157}, [%r153];
	ld.shared.v4.u32 	{%r158, %r159, %r160, %r161}, [%r153+16];
	ld.shared.v4.u32 	{%r162, %r163, %r164, %r165}, [%r153+32];
	ld.shared.v4.u32 	{%r166, %r167, %r168, %r169}, [%r153+48];
	ld.shared.v4.u32 	{%r170, %r171, %r172, %r173}, [%r153+64];
	ld.shared.v4.u32 	{%r174, %r175, %r176, %r177}, [%r153+80];
	bar.sync 	0;
	setp.ne.s32 	%p28, %r4, 0;
	@%p28 bra 	$L__BB26_91;
	add.s32 	%r458, %r155, %r154;
	add.s32 	%r459, %r156, %r458;
	add.s32 	%r460, %r157, %r459;
	add.s32 	%r461, %r158, %r460;
	add.s32 	%r462, %r159, %r461;
	add.s32 	%r463, %r160, %r462;
	add.s32 	%r464, %r161, %r463;
	add.s32 	%r465, %r162, %r464;
	add.s32 	%r466, %r163, %r465;
	add.s32 	%r467, %r164, %r466;
	add.s32 	%r468, %r165, %r467;
	add.s32 	%r469, %r166, %r468;
	add.s32 	%r470, %r167, %r469;
	add.s32 	%r471, %r168, %r470;
	add.s32 	%r472, %r169, %r471;
	add.s32 	%r473, %r170, %r472;
	add.s32 	%r474, %r171, %r473;
	add.s32 	%r475, %r172, %r474;
	add.s32 	%r476, %r173, %r475;
	add.s32 	%r477, %r174, %r476;
	add.s32 	%r478, %r175, %r477;
	add.s32 	%r479, %r176, %r478;
	add.s32 	%r432, %r177, %r479;
	mov.b32 	%r430, 1;
	mov.b32 	%r455, 0;
	mov.b32 	%r457, -1;
	// begin inline asm
	{  .reg .s32 r0;  .reg .pred p;  shfl.sync.up.b32 r0|p, %r432, %r430, %r455, %r457;  @p add.s32 r0, r0, %r432;  mov.s32 %r428, r0;}
	// end inline asm
	mov.b32 	%r436, 2;
	// begin inline asm
	{  .reg .s32 r0;  .reg .pred p;  shfl.sync.up.b32 r0|p, %r428, %r436, %r455, %r457;  @p add.s32 r0, r0, %r428;  mov.s32 %r434, r0;}
	// end inline asm
	mov.b32 	%r442, 4;
	// begin inline asm
	{  .reg .s32 r0;  .reg .pred p;  shfl.sync.up.b32 r0|p, %r434, %r442, %r455, %r457;  @p add.s32 r0, r0, %r434;  mov.s32 %r440, r0;}
	// end inline asm
	mov.b32 	%r448, 8;
	// begin inline asm
	{  .reg .s32 r0;  .reg .pred p;  shfl.sync.up.b32 r0|p, %r440, %r448, %r455, %r457;  @p add.s32 r0, r0, %r440;  mov.s32 %r446, r0;}
	// end inline asm
	mov.b32 	%r454, 16;
	// begin inline asm
	{  .reg .s32 r0;  .reg .pred p;  shfl.sync.up.b32 r0|p, %r446, %r454, %r455, %r457;  @p add.s32 r0, r0, %r446;  mov.s32 %r452, r0;}
	// end inline asm
	setp.ne.s32 	%p65, %r247, 31;
	@%p65 bra 	$L__BB26_90;
	shl.b32 	%r480, %r151, 2;
	add.s32 	%r482, %r250, %r480;
	st.shared.u32 	[%r482+16], %r452;
$L__BB26_90:
	bar.sync 	0;
	.pragma "used_bytes_mask 4095";
	ld.shared.v4.u32 	{%r483, %r484, %r485, %r486}, [_ZZN3cub18CUB_300001_SM_10006detail4scan16DeviceScanKernelINS2_10policy_hubIilimN4cuda3std3__44plusIvEEE10Policy1000EN6thrust24THRUST_300001_SM_1000_NS6detail15normal_iteratorINSD_10device_ptrIiEEEENSF_INSG_IlEEEENS0_13ScanTileStateIiLb1EEES9_NS1_10InputValueIiPiEEmiLb0EiEEvT0_T1_T2_iT3_T4_T5_E12temp_storage+16];
	add.s32 	%r487, %r484, %r483;
	setp.eq.s32 	%p66, %r151, 2;
	selp.b32 	%r488, %r487, %r483, %p66;
	add.s32 	%r489, %r487, %r485;
	setp.eq.s32 	%p67, %r151, 3;
	selp.b32 	%r490, %r489, %r488, %p67;
	setp.lt.u32 	%p68, %r76, 32;
	selp.b32 	%r491, 0, %r490, %p68;
	setp.eq.s32 	%p69, %r247, 0;
	sub.s32 	%r492, %r452, %r432;
	selp.b32 	%r493, 0, %r492, %p69;
	add.s32 	%r494, %r493, %r809;
	add.s32 	%r851, %r494, %r491;
	bra.uni 	$L__BB26_119;
$L__BB26_91:
	add.s32 	%r281, %r155, %r154;
	add.s32 	%r282, %r156, %r281;
	add.s32 	%r283, %r157, %r282;
	add.s32 	%r284, %r158, %r283;
	add.s32 	%r285, %r159, %r284;
	add.s32 	%r286, %r160, %r285;
	add.s32 	%r287, %r161, %r286;
	add.s32 	%r288, %r162, %r287;
	add.s32 	%r289, %r163, %r288;
	add.s32 	%r290, %r164, %r289;
	add.s32 	%r291, %r165, %r290;
	add.s32 	%r292, %r166, %r291;
	add.s32 	%r293, %r167, %r292;
	add.s32 	%r294, %r168, %r293;
	add.s32 	%r295, %r169, %r294;
	add.s32 	%r296, %r170, %r295;
	add.s32 	%r297, %r171, %r296;
	add.s32 	%r298, %r172, %r297;
	add.s32 	%r299, %r173, %r298;
	add.s32 	%r300, %r174, %r299;
	add.s32 	%r301, %r175, %r300;
	add.s32 	%r302, %r176, %r301;
	add.s32 	%r255, %r177, %r302;
	mov.b32 	%r253, 1;
	mov.b32 	%r278, 0;
	mov.b32 	%r280, -1;
	// begin inline asm
	{  .reg .s32 r0;  .reg .pred p;  shfl.sync.up.b32 r0|p, %r255, %r253, %r278, %r280;  @p add.s32 r0, r0, %r255;  mov.s32 %r251, r0;}
	// end inline asm
	mov.b32 	%r259, 2;
	// begin inline asm
	{  .reg .s32 r0;  .reg .pred p;  shfl.sync.up.b32 r0|p, %r251, %r259, %r278, %r280;  @p add.s32 r0, r0, %r251;  mov.s32 %r257, r0;}
	// end inline asm
	mov.b32 	%r265, 4;
	// begin inline asm
	{  .reg .s32 r0;  .reg .pred p;  shfl.sync.up.b32 r0|p, %r257, %r265, %r278, %r280;  @p add.s32 r0, r0, %r257;  mov.s32 %r263, r0;}
	// end inline asm
	mov.b32 	%r271, 8;
	// begin inline asm
	{  .reg .s32 r0;  .reg .pred p;  shfl.sync.up.b32 r0|p, %r263, %r271, %r278, %r280;  @p add.s32 r0, r0, %r263;  mov.s32 %r269, r0;}
	// end inline asm
	mov.b32 	%r277, 16;
	// begin inline asm
	{  .reg .s32 r0;  .reg .pred p;  shfl.sync.up.b32 r0|p, %r269, %r277, %r278, %r280;  @p add.s32 r0, r0, %r269;  mov.s32 %r275, r0;}
	// end inline asm
	setp.ne.s32 	%p29, %r247, 31;
	@%p29 bra 	$L__BB26_93;
	shl.b32 	%r303, %r151, 2;
	mov.u32 	%r304, _ZZN3cub18CUB_300001_SM_10006detail4scan16DeviceScanKernelINS2_10policy_hubIilimN4cuda3std3__44plusIvEEE10Policy1000EN6thrust24THRUST_300001_SM_1000_NS6detail15normal_iteratorINSD_10device_ptrIiEEEENSF_INSG_IlEEEENS0_13ScanTileStateIiLb1EEES9_NS1_10InputValueIiPiEEmiLb0EiEEvT0_T1_T2_iT3_T4_T5_E12temp_storage;
	add.s32 	%r305, %r304, %r303;
	st.shared.u32 	[%r305+16], %r275;
$L__BB26_93:
	sub.s32 	%r306, %r275, %r255;
	bar.sync 	0;
	ld.shared.v4.u32 	{%r307, %r308, %r309, %r310}, [_ZZN3cub18CUB_300001_SM_10006detail4scan16DeviceScanKernelINS2_10policy_hubIilimN4cuda3std3__44plusIvEEE10Policy1000EN6thrust24THRUST_300001_SM_1000_NS6detail15normal_iteratorINSD_10device_ptrIiEEEENSF_INSG_IlEEEENS0_13ScanTileStateIiLb1EEES9_NS1_10InputValueIiPiEEmiLb0EiEEvT0_T1_T2_iT3_T4_T5_E12temp_storage+16];
	add.s32 	%r311, %r308, %r307;
	setp.eq.s32 	%p30, %r151, 2;
	selp.b32 	%r312, %r311, %r307, %p30;
	add.s32 	%r313, %r311, %r309;
	setp.eq.s32 	%p31, %r151, 3;
	selp.b32 	%r314, %r313, %r312, %p31;
	add.s32 	%r183, %r313, %r310;
	setp.gt.u32 	%p32, %r76, 31;
	setp.lt.u32 	%p33, %r76, 32;
	setp.eq.s32 	%p34, %r247, 0;
	selp.b32 	%r315, 0, %r306, %p34;
	add.s32 	%r850, %r314, %r315;
	selp.b32 	%r185, %r306, %r850, %p33;
	@%p32 bra 	$L__BB26_118;
	setp.ne.s32 	%p35, %r76, 0;
	mul.wide.s32 	%rd26, %r4, 8;
	add.s64 	%rd13, %rd20, %rd26;
	@%p35 bra 	$L__BB26_96;
	st.shared.u32 	[_ZZN3cub18CUB_300001_SM_10006detail4scan16DeviceScanKernelINS2_10policy_hubIilimN4cuda3std3__44plusIvEEE10Policy1000EN6thrust24THRUST_300001_SM_1000_NS6detail15normal_iteratorINSD_10device_ptrIiEEEENSF_INSG_IlEEEENS0_13ScanTileStateIiLb1EEES9_NS1_10InputValueIiPiEEmiLb0EiEEvT0_T1_T2_iT3_T4_T5_E12temp_storage+12], %r183;
	add.s64 	%rd27, %rd13, 256;
	mov.b32 	%r316, 100;
	// begin inline asm
	st.relaxed.gpu.v2.u32 [%rd27], {%r316, %r183};
	// end inline asm
$L__BB26_96:
	mov.u32 	%r186, %nctaid.x;
	setp.gt.u32 	%p36, %r186, 499;
	@%p36 bra 	$L__BB26_98;
	membar.cta;
	bra.uni 	$L__BB26_99;
$L__BB26_98:
	mov.b32 	%r318, 1245;
	// begin inline asm
	nanosleep.u32 %r318;
	// end inline asm
$L__BB26_99:
	ld.param.u32 	%r807, [_ZN3cub18CUB_300001_SM_10006detail4scan16DeviceScanKernelINS2_10policy_hubIilimN4cuda3std3__44plusIvEEE10Policy1000EN6thrust24THRUST_300001_SM_1000_NS6detail15normal_iteratorINSD_10device_ptrIiEEEENSF_INSG_IlEEEENS0_13ScanTileStateIiLb1EEES9_NS1_10InputValueIiPiEEmiLb0EiEEvT0_T1_T2_iT3_T4_T5__param_3];
	mov.u32 	%r321, %ctaid.x;
	add.s32 	%r322, %r807, %r321;
	not.b32 	%r323, %r76;
	add.s32 	%r324, %r322, %r323;
	mul.wide.s32 	%rd29, %r324, 8;
	add.s64 	%rd30, %rd20, %rd29;
	add.s64 	%rd28, %rd30, 256;
	// begin inline asm
	ld.relaxed.gpu.v2.u32 {%r848, %r844}, [%rd28];
	// end inline asm
$L__BB26_100:
	setp.eq.s32 	%p37, %r848, 99;
	mov.b32 	%r325, -1;
	vote.sync.any.pred 	%p38, %p37, %r325;
	not.pred 	%p39, %p38;
	@%p39 bra 	$L__BB26_105;
	@%p36 bra 	$L__BB26_103;
	membar.cta;
	bra.uni 	$L__BB26_104;
$L__BB26_103:
	mov.b32 	%r425, 648;
	// begin inline asm
	nanosleep.u32 %r425;
	// end inline asm
$L__BB26_104:
	// begin inline asm
	ld.relaxed.gpu.v2.u32 {%r848, %r844}, [%rd28];
	// end inline asm
	bra.uni 	$L__BB26_100;
$L__BB26_105:
	ld.param.u32 	%r808, [_ZN3cub18CUB_300001_SM_10006detail4scan16DeviceScanKernelINS2_10policy_hubIilimN4cuda3std3__44plusIvEEE10Policy1000EN6thrust24THRUST_300001_SM_1000_NS6detail15normal_iteratorINSD_10device_ptrIiEEEENSF_INSG_IlEEEENS0_13ScanTileStateIiLb1EEES9_NS1_10InputValueIiPiEEmiLb0EiEEvT0_T1_T2_iT3_T4_T5__param_3];
	mov.u32 	%r353, %ctaid.x;
	add.s32 	%r354, %r808, %r353;
	not.b32 	%r355, %r76;
	add.s32 	%r847, %r354, %r355;
	setp.eq.s32 	%p40, %r848, 101;
	mov.b32 	%r352, -1;
	vote.sync.ballot.b32 	%r356, %p40, %r352;
	// begin inline asm
	mov.u32 %r327, %lanemask_ge;
	// end inline asm
	and.b32  	%r357, %r356, %r327;
	or.b32  	%r358, %r357, -2147483648;
	add.s32 	%r359, %r358, -1;
	not.b32 	%r360, %r358;
	and.b32  	%r361, %r360, %r359;
	popc.b32 	%r331, %r361;
	mov.b32 	%r330, 1;
	// begin inline asm
	shfl.sync.down.b32 %r328, %r844, %r330, %r331, %r352;
	// end inline asm
	setp.lt.s32 	%p42, %r247, %r331;
	selp.b32 	%r362, %r328, 0, %p42;
	add.s32 	%r334, %r362, %r844;
	mov.b32 	%r335, 2;
	// begin inline asm
	shfl.sync.down.b32 %r333, %r334, %r335, %r331, %r352;
	// end inline asm
	add.s32 	%r363, %r247, 2;
	setp.gt.s32 	%p43, %r363, %r331;
	selp.b32 	%r364, 0, %r333, %p43;
	add.s32 	%r339, %r334, %r364;
	mov.b32 	%r340, 4;
	// begin inline asm
	shfl.sync.down.b32 %r338, %r339, %r340, %r331, %r352;
	// end inline asm
	add.s32 	%r365, %r247, 4;
	setp.gt.s32 	%p44, %r365, %r331;
	selp.b32 	%r366, 0, %r338, %p44;
	add.s32 	%r344, %r339, %r366;
	mov.b32 	%r345, 8;
	// begin inline asm
	shfl.sync.down.b32 %r343, %r344, %r345, %r331, %r352;
	// end inline asm
	add.s32 	%r367, %r247, 8;
	setp.gt.s32 	%p45, %r367, %r331;
	selp.b32 	%r368, 0, %r343, %p45;
	add.s32 	%r349, %r344, %r368;
	mov.b32 	%r350, 16;
	// begin inline asm
	shfl.sync.down.b32 %r348, %r349, %r350, %r331, %r352;
	// end inline asm
	add.s32 	%r369, %r247, 16;
	setp.gt.s32 	%p46, %r369, %r331;
	selp.b32 	%r370, 0, %r348, %p46;
	add.s32 	%r845, %r349, %r370;
	add.s64 	%rd15, %rd20, 256;
$L__BB26_106:
	setp.ne.s32 	%p47, %r848, 101;
	mov.b32 	%r371, -1;
	vote.sync.all.pred 	%p48, %p47, %r371;
	not.pred 	%p49, %p48;
	@%p49 bra 	$L__BB26_114;
	mul.wide.s32 	%rd33, %r847, 8;
	add.s64 	%rd34, %rd15, %rd33;
	add.s64 	%rd32, %rd34, -256;
	// begin inline asm
	ld.relaxed.gpu.v2.u32 {%r848, %r849}, [%rd32];
	// end inline asm
$L__BB26_108:
	setp.eq.s32 	%p53, %r848, 99;
	mov.b32 	%r379, -1;
	vote.sync.any.pred 	%p54, %p53, %r379;
	not.pred 	%p55, %p54;
	@%p55 bra 	$L__BB26_113;
	@%p36 bra 	$L__BB26_111;
	membar.cta;
	bra.uni 	$L__BB26_112;
$L__BB26_111:
	mov.b32 	%r422, 648;
	// begin inline asm
	nanosleep.u32 %r422;
	// end inline asm
$L__BB26_112:
	// begin inline asm
	ld.relaxed.gpu.v2.u32 {%r848, %r849}, [%rd32];
	// end inline asm
	bra.uni 	$L__BB26_108;
$L__BB26_113:
	setp.eq.s32 	%p56, %r848, 101;
	mov.b32 	%r405, -1;
	vote.sync.ballot.b32 	%r406, %p56, %r405;
	and.b32  	%r407, %r406, %r327;
	or.b32  	%r408, %r407, -2147483648;
	add.s32 	%r409, %r408, -1;
	not.b32 	%r410, %r408;
	and.b32  	%r411, %r410, %r409;
	popc.b32 	%r384, %r411;
	mov.b32 	%r383, 1;
	// begin inline asm
	shfl.sync.down.b32 %r381, %r849, %r383, %r384, %r405;
	// end inline asm
	setp.lt.s32 	%p58, %r247, %r384;
	selp.b32 	%r412, %r381, 0, %p58;
	add.s32 	%r387, %r412, %r849;
	mov.b32 	%r388, 2;
	// begin inline asm
	shfl.sync.down.b32 %r386, %r387, %r388, %r384, %r405;
	// end inline asm
	add.s32 	%r413, %r247, 2;
	setp.gt.s32 	%p59, %r413, %r384;
	selp.b32 	%r414, 0, %r386, %p59;
	add.s32 	%r392, %r387, %r414;
	mov.b32 	%r393, 4;
	// begin inline asm
	shfl.sync.down.b32 %r391, %r392, %r393, %r384, %r405;
	// end inline asm
	add.s32 	%r415, %r247, 4;
	setp.gt.s32 	%p60, %r415, %r384;
	selp.b32 	%r416, 0, %r391, %p60;
	add.s32 	%r397, %r392, %r416;
	mov.b32 	%r398, 8;
	// begin inline asm
	shfl.sync.down.b32 %r396, %r397, %r398, %r384, %r405;
	// end inline asm
	add.s32 	%r417, %r247, 8;
	setp.gt.s32 	%p61, %r417, %r384;
	selp.b32 	%r418, 0, %r396, %p61;
	add.s32 	%r402, %r397, %r418;
	mov.b32 	%r403, 16;
	// begin inline asm
	shfl.sync.down.b32 %r401, %r402, %r403, %r384, %r405;
	// end inline asm
	add.s32 	%r419, %r247, 16;
	setp.gt.s32 	%p62, %r419, %r384;
	selp.b32 	%r420, 0, %r401, %p62;
	add.s32 	%r421, %r420, %r845;
	add.s32 	%r845, %r421, %r402;
	add.s32 	%r847, %r847, -32;
	bra.uni 	$L__BB26_106;
$L__BB26_114:
	@%p35 bra 	$L__BB26_116;
	add.s32 	%r374, %r845, %r183;
	add.s64 	%rd31, %rd13, 256;
	mov.b32 	%r373, 101;
	// begin inline asm
	st.relaxed.gpu.v2.u32 [%rd31], {%r373, %r374};
	// end inline asm
	st.shared.u32 	[_ZZN3cub18CUB_300001_SM_10006detail4scan16DeviceScanKernelINS2_10policy_hubIilimN4cuda3std3__44plusIvEEE10Policy1000EN6thrust24THRUST_300001_SM_1000_NS6detail15normal_iteratorINSD_10device_ptrIiEEEENSF_INSG_IlEEEENS0_13ScanTileStateIiLb1EEES9_NS1_10InputValueIiPiEEmiLb0EiEEvT0_T1_T2_iT3_T4_T5_E12temp_storage+4], %r845;
	st.shared.u32 	[_ZZN3cub18CUB_300001_SM_10006detail4scan16DeviceScanKernelINS2_10policy_hubIilimN4cuda3std3__44plusIvEEE10Policy1000EN6thrust24THRUST_300001_SM_1000_NS6detail15normal_iteratorINSD_10device_ptrIiEEEENSF_INSG_IlEEEENS0_13ScanTileStateIiLb1EEES9_NS1_10InputValueIiPiEEmiLb0EiEEvT0_T1_T2_iT3_T4_T5_E12temp_storage+8], %r374;
$L__BB26_116:
	setp.ne.s32 	%p51, %r247, 0;
	mov.u32 	%r850, %r185;
	@%p51 bra 	$L__BB26_118;
	st.shared.u32 	[_ZZN3cub18CUB_300001_SM_10006detail4scan16DeviceScanKernelINS2_10policy_hubIilimN4cuda3std3__44plusIvEEE10Policy1000EN6thrust24THRUST_300001_SM_1000_NS6detail15normal_iteratorINSD_10device_ptrIiEEEENSF_INSG_IlEEEENS0_13ScanTileStateIiLb1EEES9_NS1_10InputValueIiPiEEmiLb0EiEEvT0_T1_T2_iT3_T4_T5_E12temp_storage+36], %r845;
	mov.u32 	%r850, %r845;
$L__BB26_118:
	bar.sync 	0;
	setp.eq.s32 	%p52, %r76, 0;
	ld.shared.u32 	%r375, [_ZZN3cub18CUB_300001_SM_10006detail4scan16DeviceScanKernelINS2_10policy_hubIilimN4cuda3std3__44plusIvEEE10Policy1000EN6thrust24THRUST_300001_SM_1000_NS6detail15normal_iteratorINSD_10device_ptrIiEEEENSF_INSG_IlEEEENS0_13ScanTileStateIiLb1EEES9_NS1_10InputValueIiPiEEmiLb0EiEEvT0_T1_T2_iT3_T4_T5_E12temp_storage+36];
	selp.b32 	%r376, 0, %r375, %p52;
	add.s32 	%r851, %r376, %r850;
$L__BB26_119:
	add.s32 	%r495, %r851, %r154;
	add.s32 	%r496, %r155, %r495;
	add.s32 	%r497, %r156, %r496;
	add.s32 	%r498, %r157, %r497;
	add.s32 	%r499, %r158, %r498;
	add.s32 	%r500, %r159, %r499;
	add.s32 	%r501, %r160, %r500;
	add.s32 	%r502, %r161, %r501;
	add.s32 	%r503, %r162, %r502;
	add.s32 	%r504, %r163, %r503;
	add.s32 	%r505, %r164, %r504;
	add.s32 	%r506, %r165, %r505;
	add.s32 	%r507, %r166, %r506;
	add.s32 	%r508, %r167, %r507;
	add.s32 	%r509, %r168, %r508;
	add.s32 	%r510, %r169, %r509;
	add.s32 	%r511, %r170, %r510;
	add.s32 	%r512, %r171, %r511;
	add.s32 	%r513, %r172, %r512;
	add.s32 	%r514, %r173, %r513;
	add.s32 	%r515, %r174, %r514;
	add.s32 	%r516, %r175, %r515;
	add.s32 	%r517, %r176, %r516;
	bar.sync 	0;
	st.shared.v4.u32 	[%r153], {%r851, %r495, %r496, %r497};
	st.shared.v4.u32 	[%r153+16], {%r498, %r499, %r500, %r501};
	st.shared.v4.u32 	[%r153+32], {%r502, %r503, %r504, %r505};
	st.shared.v4.u32 	[%r153+48], {%r506, %r507, %r508, %r509};
	st.shared.v4.u32 	[%r153+64], {%r510, %r511, %r512, %r513};
	st.shared.v4.u32 	[%r153+80], {%r514, %r515, %r516, %r517};
	bar.warp.sync 	-1;
	ld.shared.u32 	%r214, [%r152];
	ld.shared.u32 	%r215, [%r152+128];
	ld.shared.u32 	%r216, [%r152+256];
	ld.shared.u32 	%r217, [%r152+384];
	ld.shared.u32 	%r218, [%r152+512];
	ld.shared.u32 	%r219, [%r152+640];
	ld.shared.u32 	%r220, [%r152+768];
	ld.shared.u32 	%r221, [%r152+896];
	ld.shared.u32 	%r222, [%r152+1024];
	ld.shared.u32 	%r223, [%r152+1152];
	ld.shared.u32 	%r224, [%r152+1280];
	ld.shared.u32 	%r225, [%r152+1408];
	ld.shared.u32 	%r226, [%r152+1536];
	ld.shared.u32 	%r227, [%r152+1664];
	ld.shared.u32 	%r228, [%r152+1792];
	ld.shared.u32 	%r229, [%r152+1920];
	ld.shared.u32 	%r230, [%r152+2048];
	ld.shared.u32 	%r231, [%r152+2176];
	ld.shared.u32 	%r232, [%r152+2304];
	ld.shared.u32 	%r233, [%r152+2432];
	ld.shared.u32 	%r234, [%r152+2560];
	ld.shared.u32 	%r235, [%r152+2688];
	ld.shared.u32 	%r236, [%r152+2816];
	ld.shared.u32 	%r237, [%r152+2944];
	setp.ne.s32 	%p70, %r76, 0;
	@%p70 bra 	$L__BB26_121;
	st.volatile.shared.u32 	[_ZZN3cub18CUB_300001_SM_10006detail4scan16DeviceScanKernelINS2_10policy_hubIilimN4cuda3std3__44plusIvEEE10Policy1000EN6thrust24THRUST_300001_SM_1000_NS6detail15normal_iteratorINSD_10device_ptrIiEEEENSF_INSG_IlEEEENS0_13ScanTileStateIiLb1EEES9_NS1_10InputValueIiPiEEmiLb0EiEEvT0_T1_T2_iT3_T4_T5_E12temp_storage+12288], %r75;
$L__BB26_121:
	bar.sync 	0;
	ld.volatile.shared.u32 	%r238, [_ZZN3cub18CUB_300001_SM_10006detail4scan16DeviceScanKernelINS2_10policy_hubIilimN4cuda3std3__44plusIvEEE10Policy1000EN6thrust24THRUST_300001_SM_1000_NS6detail15normal_iteratorINSD_10device_ptrIiEEEENSF_INSG_IlEEEENS0_13ScanTileStateIiLb1EEES9_NS1_10InputValueIiPiEEmiLb0EiEEvT0_T1_T2_iT3_T4_T5_E12temp_storage+12288];
	cvt.u64.u32 	%rd37, %r78;
	add.s64 	%rd38, %rd5, %rd37;
	setp.ge.s32 	%p71, %r78, %r238;
	shl.b64 	%rd39, %rd38, 3;
	add.s64 	%rd17, %rd4, %rd39;
	@%p71 bra 	$L__BB26_123;
	cvt.s64.s32 	%rd40, %r214;
	st.global.u64 	[%rd17], %rd40;
$L__BB26_123:
	setp.ge.s32 	%p72, %r81, %r238;
	@%p72 bra 	$L__BB26_125;
	cvt.s64.s32 	%rd41, %r215;
	st.global.u64 	[%rd17+256], %rd41;
$L__BB26_125:
	setp.ge.s32 	%p73, %r84, %r238;
	@%p73 bra 	$L__BB26_127;
	cvt.s64.s32 	%rd42, %r216;
	st.global.u64 	[%rd17+512], %rd42;
$L__BB26_127:
	setp.ge.s32 	%p74, %r87, %r238;
	@%p74 bra 	$L__BB26_129;
	cvt.s64.s32 	%rd43, %r217;
	st.global.u64 	[%rd17+768], %rd43;
$L__BB26_129:
	setp.ge.s32 	%p75, %r90, %r238;
	@%p75 bra 	$L__BB26_131;
	cvt.s64.s32 	%rd44, %r218;
	st.global.u64 	[%rd17+1024], %rd44;
$L__BB26_131:
	setp.ge.s32 	%p76, %r93, %r238;
	@%p76 bra 	$L__BB26_133;
	cvt.s64.s32 	%rd45, %r219;
	st.global.u64 	[%rd17+1280], %rd45;
$L__BB26_133:
	setp.ge.s32 	%p77, %r96, %r238;
	@%p77 bra 	$L__BB26_135;
	cvt.s64.s32 	%rd46, %r220;
	st.global.u64 	[%rd17+1536], %rd46;
$L__BB26_135:
	setp.ge.s32 	%p78, %r99, %r238;
	@%p78 bra 	$L__BB26_137;
	cvt.s64.s32 	%rd47, %r221;
	st.global.u64 	[%rd17+1792], %rd47;
$L__BB26_137:
	setp.ge.s32 	%p79, %r102, %r238;
	@%p79 bra 	$L__BB26_139;
	cvt.s64.s32 	%rd48, %r222;
	st.global.u64 	[%rd17+2048], %rd48;
$L__BB26_139:
	setp.ge.s32 	%p80, %r105, %r238;
	@%p80 bra 	$L__BB26_141;
	cvt.s64.s32 	%rd49, %r223;
	st.global.u64 	[%rd17+2304], %rd49;
$L__BB26_141:
	setp.ge.s32 	%p81, %r108, %r238;
	@%p81 bra 	$L__BB26_143;
	cvt.s64.s32 	%rd50, %r224;
	st.global.u64 	[%rd17+2560], %rd50;
$L__BB26_143:
	setp.ge.s32 	%p82, %r111, %r238;
	@%p82 bra 	$L__BB26_145;
	cvt.s64.s32 	%rd51, %r225;
	st.global.u64 	[%rd17+2816], %rd51;
$L__BB26_145:
	setp.ge.s32 	%p83, %r114, %r238;
	@%p83 bra 	$L__BB26_147;
	cvt.s64.s32 	%rd52, %r226;
	st.global.u64 	[%rd17+3072], %rd52;
$L__BB26_147:
	setp.ge.s32 	%p84, %r117, %r238;
	@%p84 bra 	$L__BB26_149;
	cvt.s64.s32 	%rd53, %r227;
	st.global.u64 	[%rd17+3328], %rd53;
$L__BB26_149:
	setp.ge.s32 	%p85, %r120, %r238;
	@%p85 bra 	$L__BB26_151;
	cvt.s64.s32 	%rd54, %r228;
	st.global.u64 	[%rd17+3584], %rd54;
$L__BB26_151:
	setp.ge.s32 	%p86, %r123, %r238;
	@%p86 bra 	$L__BB26_153;
	cvt.s64.s32 	%rd55, %r229;
	st.global.u64 	[%rd17+3840], %rd55;
$L__BB26_153:
	setp.ge.s32 	%p87, %r126, %r238;
	@%p87 bra 	$L__BB26_155;
	cvt.s64.s32 	%rd56, %r230;
	st.global.u64 	[%rd17+4096], %rd56;
$L__BB26_155:
	setp.ge.s32 	%p88, %r129, %r238;
	@%p88 bra 	$L__BB26_157;
	cvt.s64.s32 	%rd57, %r231;
	st.global.u64 	[%rd17+4352], %rd57;
$L__BB26_157:
	setp.ge.s32 	%p89, %r132, %r238;
	@%p89 bra 	$L__BB26_159;
	cvt.s64.s32 	%rd58, %r232;
	st.global.u64 	[%rd17+4608], %rd58;
$L__BB26_159:
	setp.ge.s32 	%p90, %r135, %r238;
	@%p90 bra 	$L__BB26_161;
	cvt.s64.s32 	%rd59, %r233;
	st.global.u64 	[%rd17+4864], %rd59;
$L__BB26_161:
	setp.ge.s32 	%p91, %r138, %r238;
	@%p91 bra 	$L__BB26_163;
	cvt.s64.s32 	%rd60, %r234;
	st.global.u64 	[%rd17+5120], %rd60;
$L__BB26_163:
	setp.ge.s32 	%p92, %r141, %r238;
	@%p92 bra 	$L__BB26_165;
	cvt.s64.s32 	%rd61, %r235;
	st.global.u64 	[%rd17+5376], %rd61;
$L__BB26_165:
	setp.ge.s32 	%p93, %r144, %r238;
	@%p93 bra 	$L__BB26_167;
	cvt.s64.s32 	%rd62, %r236;
	st.global.u64 	[%rd17+5632], %rd62;
$L__BB26_167:
	setp.ge.s32 	%p94, %r147, %r238;
	@%p94 bra 	$L__BB26_169;
	cvt.s64.s32 	%rd63, %r237;
	st.global.u64 	[%rd17+5888], %rd63;
$L__BB26_169:
	ret;

}
	// .globl	_ZN3cub18CUB_300001_SM_10006detail4scan20DeviceScanInitKernelINS0_13ScanTileStateIlLb1EEEEEvT_i
.visible .entry _ZN3cub18CUB_300001_SM_10006detail4scan20DeviceScanInitKernelINS0_13ScanTileStateIlLb1EEEEEvT_i(
	.param .align 8 .b8 _ZN3cub18CUB_300001_SM_10006detail4scan20DeviceScanInitKernelINS0_13ScanTileStateIlLb1EEEEEvT_i_param_0[8],
	.param .u32 _ZN3cub18CUB_300001_SM_10006detail4scan20DeviceScanInitKernelINS0_13ScanTileStateIlLb1EEEEEvT_i_param_1
)
{
	.reg .pred 	%p<5>;
	.reg .b32 	%r<7>;
	.reg .b64 	%rd<10>;

	ld.param.u64 	%rd2, [_ZN3cub18CUB_300001_SM_10006detail4scan20DeviceScanInitKernelINS0_13ScanTileStateIlLb1EEEEEvT_i_param_0];
	ld.param.u32 	%r4, [_ZN3cub18CUB_300001_SM_10006detail4scan20DeviceScanInitKernelINS0_13ScanTileStateIlLb1EEEEEvT_i_param_1];
	cvta.to.global.u64 	%rd1, %rd2;
	mov.u32 	%r1, %ctaid.x;
	mov.u32 	%r5, %ntid.x;
	mov.u32 	%r2, %tid.x;
	mad.lo.s32 	%r3, %r1, %r5, %r2;
	setp.ge.s32 	%p1, %r3, %r4;
	@%p1 bra 	$L__BB27_2;
	mul.wide.s32 	%rd3, %r3, 16;
	add.s64 	%rd4, %rd1, %rd3;
	mov.b64 	%rd5, 0;
	mov.b64 	%rd6, 99;
	st.global.v2.u64 	[%rd4+512], {%rd6, %rd5};
$L__BB27_2:
	setp.ne.s32 	%p2, %r1, 0;
	setp.gt.u32 	%p3, %r2, 31;
	or.pred  	%p4, %p2, %p3;
	@%p4 bra 	$L__BB27_4;
	mul.wide.u32 	%rd7, %r2, 16;
	add.s64 	%rd8, %rd1, %rd7;
	mov.b64 	%rd9, 0;
	st.global.v2.u64 	[%rd8], {%rd9, %rd9};
$L__BB27_4:
	ret;

}
	// .globl	_ZN3cub18CUB_300001_SM_10006detail4scan16DeviceScanKernelINS2_10policy_hubIllljN4cuda3__47maximumIlEEE10Policy1000EN6thrust24THRUST_300001_SM_1000_NS6detail15normal_iteratorINSC_10device_ptrIlEEEESH_NS0_13ScanTileStateIlLb1EEES8_NS0_8NullTypeEjlLb0ESK_EEvT0_T1_T2_iT3_T4_T5_
.visible .entry _ZN3cub18CUB_300001_SM_10006detail4scan16DeviceScanKernelINS2_10policy_hubIllljN4cuda3__47maximumIlEEE10Policy1000EN6thrust24THRUST_300001_SM_1000_NS6detail15normal_iteratorINSC_10device_ptrIlEEEESH_NS0_13ScanTileStateIlLb1EEES8_NS0_8NullTypeEjlLb0ESK_EEvT0_T1_T2_iT3_T4_T5_(
	.param .align 8 .b8 _ZN3cub18CUB_300001_SM_10006detail4scan16DeviceScanKernelINS2_10policy_hubIllljN4cuda3__47maximumIlEEE10Policy1000EN6thrust24THRUST_300001_SM_1000_NS6detail15normal_iteratorINSC_10device_ptrIlEEEESH_NS0_13ScanTileStateIlLb1EEES8_NS0_8NullTypeEjlLb0ESK_EEvT0_T1_T2_iT3_T4_T5__param_0[8],
	.param .align 8 .b8 _ZN3cub18CUB_300001_SM_10006detail4scan16DeviceScanKernelINS2_10policy_hubIllljN4cuda3__47maximumIlEEE10Policy1000EN6thrust24THRUST_300001_SM_1000_NS6detail15normal_iteratorINSC_10device_ptrIlEEEESH_NS0_13ScanTileStateIlLb1EEES8_NS0_8NullTypeEjlLb0ESK_EEvT0_T1_T2_iT3_T4_T5__param_1[8],
	.param .align 8 .b8 _ZN3cub18CUB_300001_SM_10006detail4scan16DeviceScanKernelINS2_10policy_hubIllljN4cuda3__47maximumIlEEE10Policy1000EN6thrust24THRUST_300001_SM_1000_NS6detail15normal_iteratorINSC_10device_ptrIlEEEESH_NS0_13ScanTileStateIlLb1EEES8_NS0_8NullTypeEjlLb0ESK_EEvT0_T1_T2_iT3_T4_T5__param_2[8],
	.param .u32 _ZN3cub18CUB_300001_SM_10006detail4scan16DeviceScanKernelINS2_10policy_hubIllljN4cuda3__47maximumIlEEE10Policy1000EN6thrust24THRUST_300001_SM_1000_NS6detail15normal_iteratorINSC_10device_ptrIlEEEESH_NS0_13ScanTileStateIlLb1EEES8_NS0_8NullTypeEjlLb0ESK_EEvT0_T1_T2_iT3_T4_T5__param_3,
	.param .align 1 .b8 _ZN3cub18CUB_300001_SM_10006detail4scan16DeviceScanKernelINS2_10policy_hubIllljN4cuda3__47maximumIlEEE10Policy1000EN6thrust24THRUST_300001_SM_1000_NS6detail15normal_iteratorINSC_10device_ptrIlEEEESH_NS0_13ScanTileStateIlLb1EEES8_NS0_8NullTypeEjlLb0ESK_EEvT0_T1_T2_iT3_T4_T5__param_4[1],
	.param .align 1 .b8 _ZN3cub18CUB_300001_SM_10006detail4scan16DeviceScanKernelINS2_10policy_hubIllljN4cuda3__47maximumIlEEE10Policy1000EN6thrust24THRUST_300001_SM_1000_NS6detail15normal_iteratorINSC_10device_ptrIlEEEESH_NS0_13ScanTileStateIlLb1EEES8_NS0_8NullTypeEjlLb0ESK_EEvT0_T1_T2_iT3_T4_T5__param_5[1],
	.param .u32 _ZN3cub18CUB_300001_SM_10006detail4scan16DeviceScanKernelINS2_10policy_hubIllljN4cuda3__47maximumIlEEE10Policy1000EN6thrust24THRUST_300001_SM_1000_NS6detail15normal_iteratorINSC_10device_ptrIlEEEESH_NS0_13ScanTileStateIlLb1EEES8_NS0_8NullTypeEjlLb0ESK_EEvT0_T1_T2_iT3_T4_T5__param_6
)
.maxntid 224
{
	.reg .pred 	%p<147>;
	.reg .b32 	%r<651>;
	.reg .b64 	%rd<586>;
	// demoted variable
	.shared .align 16 .b8 _ZZN3cub18CUB_300001_SM_10006detail4scan16DeviceScanKernelINS2_10policy_hubIllljN4cuda3__47maximumIlEEE10Policy1000EN6thrust24THRUST_300001_SM_1000_NS6detail15normal_iteratorINSC_10device_ptrIlEEEESH_NS0_13ScanTileStateIlLb1EEES8_NS0_8NullTypeEjlLb0ESK_EEvT0_T1_T2_iT3_T4_T5_E12temp_storage[21520];
	ld.param.u64 	%rd1, [_ZN3cub18CUB_300001_SM_10006detail4scan16DeviceScanKernelINS2_10policy_hubIllljN4cuda3__47maximumIlEEE10Policy1000EN6thrust24THRUST_300001_SM_1000_NS6detail15normal_iteratorINSC_10device_ptrIlEEEESH_NS0_13ScanTileStateIlLb1EEES8_NS0_8NullTypeEjlLb0ESK_EEvT0_T1_T2_iT3_T4_T5__param_2];
	ld.param.u64 	%rd198, [_ZN3cub18CUB_300001_SM_10006detail4scan16DeviceScanKernelINS2_10policy_hubIllljN4cuda3__47maximumIlEEE10Policy1000EN6thrust24THRUST_300001_SM_1000_NS6detail15normal_iteratorINSC_10device_ptrIlEEEESH_NS0_13ScanTileStateIlLb1EEES8_NS0_8NullTypeEjlLb0ESK_EEvT0_T1_T2_iT3_T4_T5__param_1];
	ld.param.u64 	%rd199, [_ZN3cub18CUB_300001_SM_10006detail4scan16DeviceScanKernelINS2_10policy_hubIllljN4cuda3__47maximumIlEEE10Policy1000EN6thrust24THRUST_300001_SM_1000_NS6detail15normal_iteratorINSC_10device_ptrIlEEEESH_NS0_13ScanTileStateIlLb1EEES8_NS0_8NullTypeEjlLb0ESK_EEvT0_T1_T2_iT3_T4_T5__param_0];
	ld.param.u32 	%r36, [_ZN3cub18CUB_300001_SM_10006detail4scan16DeviceScanKernelINS2_10policy_hubIllljN4cuda3__47maximumIlEEE10Policy1000EN6thrust24THRUST_300001_SM_1000_NS6detail15normal_iteratorINSC_10device_ptrIlEEEESH_NS0_13ScanTileStateIlLb1EEES8_NS0_8NullTypeEjlLb0ESK_EEvT0_T1_T2_iT3_T4_T5__param_3];
	ld.param.u32 	%r37, [_ZN3cub18CUB_300001_SM_10006detail4scan16DeviceScanKernelINS2_10policy_hubIllljN4cuda3__47maximumIlEEE10Policy1000EN6thrust24THRUST_300001_SM_1000_NS6detail15normal_iteratorINSC_10device_ptrIlEEEESH_NS0_13ScanTileStateIlLb1EEES8_NS0_8NullTypeEjlLb0ESK_EEvT0_T1_T2_iT3_T4_T5__param_6];
	cvta.to.global.u64 	%rd2, %rd199;
	cvta.to.global.u64 	%rd3, %rd198;
	mov.u32 	%r38, %ctaid.x;
	add.s32 	%r1, %r36, %r38;
	mul.lo.s32 	%r2, %r1, 2688;
	sub.s32 	%r3, %r37, %r2;
	setp.lt.u32 	%p1, %r3, 2689;
	@%p1 bra 	$L__BB28_35;
	cvt.u64.u32 	%rd356, %r2;
	mov.u32 	%r4, %tid.x;
	and.b32  	%r381, %r4, 31;
	and.b32  	%r382, %r4, 992;
	mul.lo.s32 	%r383, %r382, 12;
	or.b32  	%r384, %r383, %r381;
	cvt.u64.u32 	%rd357, %r384;
	add.s64 	%rd4, %rd357, %rd356;
	shl.b64 	%rd358, %rd4, 3;
	add.s64 	%rd359, %rd2, %rd358;
	ld.global.u64 	%rd360, [%rd359];
	ld.global.u64 	%rd361, [%rd359+256];
	ld.global.u64 	%rd362, [%rd359+512];
	ld.global.u64 	%rd363, [%rd359+768];
	ld.global.u64 	%rd364, [%rd359+1024];
	ld.global.u64 	%rd365, [%rd359+1280];
	ld.global.u64 	%rd366, [%rd359+1536];
	ld.global.u64 	%rd367, [%rd359+1792];
	ld.global.u64 	%rd368, [%rd359+2048];
	ld.global.u64 	%rd369, [%rd359+2304];
	ld.global.u64 	%rd370, [%rd359+2560];
	ld.global.u64 	%rd371, [%rd359+2816];
	// begin inline asm
	mov.u32 %r380, %laneid;
	// end inline asm
	shr.u32 	%r6, %r4, 5;
	mad.lo.s32 	%r385, %r6, 384, %r380;
	shl.b32 	%r386, %r385, 3;
	mov.u32 	%r387, _ZZN3cub18CUB_300001_SM_10006detail4scan16DeviceScanKernelINS2_10policy_hubIllljN4cuda3__47maximumIlEEE10Policy1000EN6thrust24THRUST_300001_SM_1000_NS6detail15normal_iteratorINSC_10device_ptrIlEEEESH_NS0_13ScanTileStateIlLb1EEES8_NS0_8NullTypeEjlLb0ESK_EEvT0_T1_T2_iT3_T4_T5_E12temp_storage;
	add.s32 	%r7, %r387, %r386;
	st.shared.u64 	[%r7], %rd360;
	st.shared.u64 	[%r7+256], %rd361;
	st.shared.u64 	[%r7+512], %rd362;
	st.shared.u64 	[%r7+768], %rd363;
	st.shared.u64 	[%r7+1024], %rd364;
	st.shared.u64 	[%r7+1280], %rd365;
	st.shared.u64 	[%r7+1536], %rd366;
	st.shared.u64 	[%r7+1792], %rd367;
	st.shared.u64 	[%r7+2048], %rd368;
	st.shared.u64 	[%r7+2304], %rd369;
	st.shared.u64 	[%r7+2560], %rd370;
	st.shared.u64 	[%r7+2816], %rd371;
	bar.warp.sync 	-1;
	mad.lo.s32 	%r8, %r380, 88, %r7;
	ld.shared.v2.u64 	{%rd5, %rd6}, [%r8];
	ld.shared.v2.u64 	{%rd7, %rd8}, [%r8+16];
	ld.shared.v2.u64 	{%rd9, %rd10}, [%r8+32];
	ld.shared.v2.u64 	{%rd11, %rd12}, [%r8+48];
	ld.shared.v2.u64 	{%rd13, %rd14}, [%r8+64];
	ld.shared.v2.u64 	{%rd15, %rd16}, [%r8+80];
	bar.sync 	0;
	setp.ne.s32 	%p87, %r1, 0;
	@%p87 bra 	$L__BB28_6;
	max.s64 	%rd473, %rd5, %rd6;
	max.s64 	%rd474, %rd473, %rd7;
	max.s64 	%rd475, %rd474, %rd8;
	max.s64 	%rd476, %rd475, %rd9;
	max.s64 	%rd477, %rd476, %rd10;
	max.s64 	%rd478, %rd477, %rd11;
	max.s64 	%rd479, %rd478, %rd12;
	max.s64 	%rd480, %rd479, %rd13;
	max.s64 	%rd481, %rd480, %rd14;
	max.s64 	%rd482, %rd481, %rd15;
	max.s64 	%rd483, %rd482, %rd16;
	mov.b64 	{%r583, %r588}, %rd483;
	mov.b32 	%r639, 1;
	mov.b32 	%r640, 0;
	mov.b32 	%r641, -1;
	// begin inline asm
	shfl.sync.up.b32 %r582, %r583, %r639, %r640, %r641;
	// end inline asm
	// begin inline asm
	shfl.sync.up.b32 %r587, %r588, %r639, %r640, %r641;
	// end inline asm
	mov.b64 	%rd484, {%r582, %r587};
	max.s64 	%rd485, %rd484, %rd483;
	setp.lt.s32 	%p132, %r380, 1;
	selp.b64 	%rd486, %rd483, %rd485, %p132;
	mov.b64 	{%r593, %r598}, %rd486;
	mov.b32 	%r599, 2;
	// begin inline asm
	shfl.sync.up.b32 %r592, %r593, %r599, %r640, %r641;
	// end inline asm
	// begin inline asm
	shfl.sync.up.b32 %r597, %r598, %r599, %r640, %r641;
	// end inline asm
	mov.b64 	%rd487, {%r592, %r597};
	max.s64 	%rd488, %rd487, %rd486;
	setp.lt.s32 	%p133, %r380, 2;
	selp.b64 	%rd489, %rd486, %rd488, %p133;
	mov.b64 	{%r603, %r608}, %rd489;
	mov.b32 	%r609, 4;
	// begin inline asm
	shfl.sync.up.b32 %r602, %r603, %r609, %r640, %r641;
	// end inline asm
	// begin inline asm
	shfl.sync.up.b32 %r607, %r608, %r609, %r640, %r641;
	// end inline asm
	mov.b64 	%rd490, {%r602, %r607};
	max.s64 	%rd491, %rd490, %rd489;
	setp.lt.s32 	%p134, %r380, 4;
	selp.b64 	%rd492, %rd489, %rd491, %p134;
	mov.b64 	{%r613, %r618}, %rd492;
	mov.b32 	%r619, 8;
	// begin inline asm
	shfl.sync.up.b32 %r612, %r613, %r619, %r640, %r641;
	// end inline asm
	// begin inline asm
	shfl.sync.up.b32 %r617, %r618, %r619, %r640, %r641;
	// end inline asm
	mov.b64 	%rd493, {%r612, %r617};
	max.s64 	%rd494, %rd493, %rd492;
	setp.lt.s32 	%p135, %r380, 8;
	selp.b64 	%rd495, %rd492, %rd494, %p135;
	mov.b64 	{%r623, %r628}, %rd495;
	mov.b32 	%r629, 16;
	// begin inline asm
	shfl.sync.up.b32 %r622, %r623, %r629, %r640, %r641;
	// end inline asm
	// begin inline asm
	shfl.sync.up.b32 %r627, %r628, %r629, %r640, %r641;
	// end inline asm
	mov.b64 	%rd496, {%r622, %r627};
	max.s64 	%rd17, %rd496, %rd495;
	setp.lt.s32 	%p136, %r380, 16;
	selp.b64 	%rd497, %rd495, %rd17, %p136;
	mov.b64 	{%r633, %r638}, %rd497;
	// begin inline asm
	shfl.sync.up.b32 %r632, %r633, %r639, %r640, %r641;
	// end inline asm
	// begin inline asm
	shfl.sync.up.b32 %r637, %r638, %r639, %r640, %r641;
	// end inline asm
	setp.ne.s32 	%p137, %r380, 31;
	@%p137 bra 	$L__BB28_4;
	shl.b32 	%r642, %r6, 3;
	add.s32 	%r644, %r387, %r642;
	st.shared.u64 	[%r644+32], %rd17;
$L__BB28_4:
	mov.b64 	%rd498, {%r632, %r637};
	bar.sync 	0;
	ld.shared.v2.u64 	{%rd499, %rd500}, [_ZZN3cub18CUB_300001_SM_10006detail4scan16DeviceScanKernelINS2_10policy_hubIllljN4cuda3__47maximumIlEEE10Policy1000EN6thrust24THRUST_300001_SM_1000_NS6detail15normal_iteratorINSC_10device_ptrIlEEEESH_NS0_13ScanTileStateIlLb1EEES8_NS0_8NullTypeEjlLb0ESK_EEvT0_T1_T2_iT3_T4_T5_E12temp_storage+32];
	max.s64 	%rd501, %rd499, %rd500;
	setp.eq.s32 	%p138, %r6, 2;
	selp.b64 	%rd502, %rd501, %rd499, %p138;
	ld.shared.v2.u64 	{%rd503, %rd504}, [_ZZN3cub18CUB_300001_SM_10006detail4scan16DeviceScanKernelINS2_10policy_hubIllljN4cuda3__47maximumIlEEE10Policy1000EN6thrust24THRUST_300001_SM_1000_NS6detail15normal_iteratorINSC_10device_ptrIlEEEESH_NS0_13ScanTileStateIlLb1EEES8_NS0_8NullTypeEjlLb0ESK_EEvT0_T1_T2_iT3_T4_T5_E12temp_storage+48];
	max.s64 	%rd505, %rd501, %rd503;
	setp.eq.s32 	%p139, %r6, 3;
	selp.b64 	%rd506, %rd505, %rd502, %p139;
	max.s64 	%rd507, %rd505, %rd504;
	setp.eq.s32 	%p140, %r6, 4;
	selp.b64 	%rd508, %rd507, %rd506, %p140;
	ld.shared.v2.u64 	{%rd509, %rd510}, [_ZZN3cub18CUB_300001_SM_10006detail4scan16DeviceScanKernelINS2_10policy_hubIllljN4cuda3__47maximumIlEEE10Policy1000EN6thrust24THRUST_300001_SM_1000_NS6detail15normal_iteratorINSC_10device_ptrIlEEEESH_NS0_13ScanTileStateIlLb1EEES8_NS0_8NullTypeEjlLb0ESK_EEvT0_T1_T2_iT3_T4_T5_E12temp_storage+64];
	max.s64 	%rd511, %rd507, %rd509;
	setp.eq.s32 	%p141, %r6, 5;
	selp.b64 	%rd512, %rd511, %rd508, %p141;
	max.s64 	%rd18, %rd511, %rd510;
	setp.eq.s32 	%p142, %r6, 6;
	selp.b64 	%rd513, %rd18, %rd512, %p142;
	setp.lt.u32 	%p143, %r4, 32;
	max.s64 	%rd514, %rd513, %rd498;
	setp.eq.s32 	%p144, %r380, 0;
	selp.b64 	%rd515, %rd513, %rd514, %p144;
	selp.b64 	%rd516, %rd498, %rd515, %p143;
	setp.ne.s32 	%p145, %r4, 0;
	setp.eq.s32 	%p146, %r4, 0;
	max.s64 	%rd554, %rd516, %rd5;
	selp.b64 	%rd517, %rd5, %rd554, %p146;
	max.s64 	%rd553, %rd517, %rd6;
	max.s64 	%rd552, %rd553, %rd7;
	max.s64 	%rd551, %rd552, %rd8;
	max.s64 	%rd550, %rd551, %rd9;
	max.s64 	%rd549, %rd550, %rd10;
	max.s64 	%rd548, %rd549, %rd11;
	max.s64 	%rd547, %rd548, %rd12;
	max.s64 	%rd546, %rd547, %rd13;
	max.s64 	%rd545, %rd546, %rd14;
	max.s64 	%rd544, %rd545, %rd15;
	max.s64 	%rd543, %rd544, %rd16;
	@%p145 bra 	$L__BB28_34;
	ld.shared.u64 	%rd521, [_ZZN3cub18CUB_300001_SM_10006detail4scan16DeviceScanKernelINS2_10policy_hubIllljN4cuda3__47maximumIlEEE10Policy1000EN6thrust24THRUST_300001_SM_1000_NS6detail15normal_iteratorINSC_10device_ptrIlEEEESH_NS0_13ScanTileStateIlLb1EEES8_NS0_8NullTypeEjlLb0ESK_EEvT0_T1_T2_iT3_T4_T5_E12temp_storage+80];
	add.s64 	%rd518, %rd1, 512;
	max.s64 	%rd520, %rd18, %rd521;
	mov.b64 	%rd519, 101;
	// begin inline asm
	st.relaxed.gpu.v2.u64 [%rd518], {%rd519, %rd520};
	// end inline asm
	mov.u64 	%rd554, %rd5;
	bra.uni 	$L__BB28_34;
$L__BB28_6:
	max.s64 	%rd372, %rd5, %rd6;
	max.s64 	%rd373, %rd372, %rd7;
	max.s64 	%rd374, %rd373, %rd8;
	max.s64 	%rd375, %rd374, %rd9;
	max.s64 	%rd376, %rd375, %rd10;
	max.s64 	%rd377, %rd376, %rd11;
	max.s64 	%rd378, %rd377, %rd12;
	max.s64 	%rd379, %rd378, %rd13;
	max.s64 	%rd380, %rd379, %rd14;
	max.s64 	%rd381, %rd380, %rd15;
	max.s64 	%rd382, %rd381, %rd16;
	mov.b64 	{%r389, %r394}, %rd382;
	mov.b32 	%r445, 1;
	mov.b32 	%r446, 0;
	mov.b32 	%r447, -1;
	// begin inline asm
	shfl.sync.up.b32 %r388, %r389, %r445, %r446, %r447;
	// end inline asm
	// begin inline asm
	shfl.sync.up.b32 %r393, %r394, %r445, %r446, %r447;
	// end inline asm
	mov.b64 	%rd383, {%r388, %r393};
	max.s64 	%rd384, %rd383, %rd382;
	setp.lt.s32 	%p88, %r380, 1;
	selp.b64 	%rd385, %rd382, %rd384, %p88;
	mov.b64 	{%r399, %r404}, %rd385;
	mov.b32 	%r405, 2;
	// begin inline asm
	shfl.sync.up.b32 %r398, %r399, %r405, %r446, %r447;
	// end inline asm
	// begin inline asm
	shfl.sync.up.b32 %r403, %r404, %r405, %r446, %r447;
	// end inline asm
	mov.b64 	%rd386, {%r398, %r403};
	max.s64 	%rd387, %rd386, %rd385;
	setp.lt.s32 	%p89, %r380, 2;
	selp.b64 	%rd388, %rd385, %rd387, %p89;
	mov.b64 	{%r409, %r414}, %rd388;
	mov.b32 	%r415, 4;
	// begin inline asm
	shfl.sync.up.b32 %r408, %r409, %r415, %r446, %r447;
	// end inline asm
	// begin inline asm
	shfl.sync.up.b32 %r413, %r414, %r415, %r446, %r447;
	// end inline asm
	mov.b64 	%rd389, {%r408, %r413};
	max.s64 	%rd390, %rd389, %rd388;
	setp.lt.s32 	%p90, %r380, 4;
	selp.b64 	%rd391, %rd388, %rd390, %p90;
	mov.b64 	{%r419, %r424}, %rd391;
	mov.b32 	%r425, 8;
	// begin inline asm
	shfl.sync.up.b32 %r418, %r419, %r425, %r446, %r447;
	// end inline asm
	// begin inline asm
	shfl.sync.up.b32 %r423, %r424, %r425, %r446, %r447;
	// end inline asm
	mov.b64 	%rd392, {%r418, %r423};
	max.s64 	%rd393, %rd392, %rd391;
	setp.lt.s32 	%p91, %r380, 8;
	selp.b64 	%rd394, %rd391, %rd393, %p91;
	mov.b64 	{%r429, %r434}, %rd394;
	mov.b32 	%r435, 16;
	// begin inline asm
	shfl.sync.up.b32 %r428, %r429, %r435, %r446, %r447;
	// end inline asm
	// begin inline asm
	shfl.sync.up.b32 %r433, %r434, %r435, %r446, %r447;
	// end inline asm
	mov.b64 	%rd395, {%r428, %r433};
	max.s64 	%rd31, %rd395, %rd394;
	setp.lt.s32 	%p92, %r380, 16;
	selp.b64 	%rd396, %rd394, %rd31, %p92;
	mov.b64 	{%r439, %r444}, %rd396;
	// begin inline asm
	shfl.sync.up.b32 %r438, %r439, %r445, %r446, %r447;
	// end inline asm
	// begin inline asm
	shfl.sync.up.b32 %r443, %r444, %r445, %r446, %r447;
	// end inline asm
	setp.ne.s32 	%p93, %r380, 31;
	@%p93 bra 	$L__BB28_8;
	shl.b32 	%r448, %r6, 3;
	add.s32 	%r450, %r387, %r448;
	st.shared.u64 	[%r450+32], %rd31;
$L__BB28_8:
	mov.b64 	%rd397, {%r438, %r443};
	bar.sync 	0;
	ld.shared.v2.u64 	{%rd398, %rd399}, [_ZZN3cub18CUB_300001_SM_10006detail4scan16DeviceScanKernelINS2_10policy_hubIllljN4cuda3__47maximumIlEEE10Policy1000EN6thrust24THRUST_300001_SM_1000_NS6detail15normal_iteratorINSC_10device_ptrIlEEEESH_NS0_13ScanTileStateIlLb1EEES8_NS0_8NullTypeEjlLb0ESK_EEvT0_T1_T2_iT3_T4_T5_E12temp_storage+32];
	max.s64 	%rd400, %rd398, %rd399;
	setp.eq.s32 	%p94, %r6, 2;
	selp.b64 	%rd401, %rd400, %rd398, %p94;
	ld.shared.v2.u64 	{%rd402, %rd403}, [_ZZN3cub18CUB_300001_SM_10006detail4scan16DeviceScanKernelINS2_10policy_hubIllljN4cuda3__47maximumIlEEE10Policy1000EN6thrust24THRUST_300001_SM_1000_NS6detail15normal_iteratorINSC_10device_ptrIlEEEESH_NS0_13ScanTileStateIlLb1EEES8_NS0_8NullTypeEjlLb0ESK_EEvT0_T1_T2_iT3_T4_T5_E12temp_storage+48];
	max.s64 	%rd404, %rd400, %rd402;
	setp.eq.s32 	%p95, %r6, 3;
	selp.b64 	%rd405, %rd404, %rd401, %p95;
	max.s64 	%rd406, %rd404, %rd403;
	setp.eq.s32 	%p96, %r6, 4;
	selp.b64 	%rd407, %rd406, %rd405, %p96;
	ld.shared.v2.u64 	{%rd408, %rd409}, [_ZZN3cub18CUB_300001_SM_10006detail4scan16DeviceScanKernelINS2_10policy_hubIllljN4cuda3__47maximumIlEEE10Policy1000EN6thrust24THRUST_300001_SM_1000_NS6detail15normal_iteratorINSC_10device_ptrIlEEEESH_NS0_13ScanTileStateIlLb1EEES8_NS0_8NullTypeEjlLb0ESK_EEvT0_T1_T2_iT3_T4_T5_E12temp_storage+64];
	max.s64 	%rd410, %rd406, %rd408;
	setp.eq.s32 	%p97, %r6, 5;
	selp.b64 	%rd411, %rd410, %rd407, %p97;
	max.s64 	%rd412, %rd410, %rd409;
	setp.eq.s32 	%p98, %r6, 6;
	selp.b64 	%rd413, %rd412, %rd411, %p98;
	ld.shared.u64 	%rd414, [_ZZN3cub18CUB_300001_SM_10006detail4scan16DeviceScanKernelINS2_10policy_hubIllljN4cuda3__47maximumIlEEE10Policy1000EN6thrust24THRUST_300001_SM_1000_NS6detail15normal_iteratorINSC_10device_ptrIlEEEESH_NS0_13ScanTileStateIlLb1EEES8_NS0_8NullTypeEjlLb0ESK_EEvT0_T1_T2_iT3_T4_T5_E12temp_storage+80];
	max.s64 	%rd32, %rd412, %rd414;
	setp.gt.u32 	%p99, %r4, 31;
	setp.lt.u32 	%p100, %r4, 32;
	max.s64 	%rd415, %rd413, %rd397;
	setp.eq.s32 	%p101, %r380, 0;
	selp.b64 	%rd542, %rd413, %rd415, %p101;
	selp.b64 	%rd34, %rd397, %rd542, %p100;
	@%p99 bra 	$L__BB28_33;
	setp.ne.s32 	%p102, %r4, 0;
	mul.wide.s32 	%rd416, %r1, 16;
	add.s64 	%rd35, %rd1, %rd416;
	@%p102 bra 	$L__BB28_11;
	st.shared.u64 	[_ZZN3cub18CUB_300001_SM_10006detail4scan16DeviceScanKernelINS2_10policy_hubIllljN4cuda3__47maximumIlEEE10Policy1000EN6thrust24THRUST_300001_SM_1000_NS6detail15normal_iteratorINSC_10device_ptrIlEEEESH_NS0_13ScanTileStateIlLb1EEES8_NS0_8NullTypeEjlLb0ESK_EEvT0_T1_T2_iT3_T4_T5_E12temp_storage+24], %rd32;
	add.s64 	%rd417, %rd35, 512;
	mov.b64 	%rd418, 100;
	// begin inline asm
	st.relaxed.gpu.v2.u64 [%rd417], {%rd418, %rd32};
	// end inline asm
$L__BB28_11:
	not.b32 	%r451, %r4;
	add.s32 	%r649, %r1, %r451;
	mov.u32 	%r14, %nctaid.x;
	setp.gt.u32 	%p103, %r14, 499;
	@%p103 bra 	$L__BB28_13;
	membar.cta;
	bra.uni 	$L__BB28_14;
$L__BB28_13:
	mov.b32 	%r452, 1290;
	// begin inline asm
	nanosleep.u32 %r452;
	// end inline asm
$L__BB28_14:
	mul.wide.s32 	%rd423, %r649, 16;
	add.s64 	%rd424, %rd1, %rd423;
	add.s64 	%rd422, %rd424, 512;
	// begin inline asm
	ld.relaxed.gpu.v2.u64 {%rd540, %rd537}, [%rd422];
	// end inline asm
$L__BB28_15:
	setp.eq.s64 	%p104, %rd540, 99;
	mov.b32 	%r453, -1;
	vote.sync.any.pred 	%p105, %p104, %r453;
	not.pred 	%p106, %p105;
	@%p106 bra 	$L__BB28_20;
	@%p103 bra 	$L__BB28_18;
	membar.cta;
	bra.uni 	$L__BB28_19;
$L__BB28_18:
	mov.b32 	%r581, 632;
	// begin inline asm
	nanosleep.u32 %r581;
	// end inline asm
$L__BB28_19:
	// begin inline asm
	ld.relaxed.gpu.v2.u64 {%rd540, %rd537}, [%rd422];
	// end inline asm
	bra.uni 	$L__BB28_15;
$L__BB28_20:
	setp.eq.s64 	%p107, %rd540, 101;
	mov.b32 	%r505, -1;
	vote.sync.ballot.b32 	%r506, %p107, %r505;
	// begin inline asm
	mov.u32 %r455, %lanemask_ge;
	// end inline asm
	and.b32  	%r507, %r506, %r455;
	or.b32  	%r508, %r507, -2147483648;
	add.s32 	%r509, %r508, -1;
	not.b32 	%r510, %r508;
	and.b32  	%r511, %r510, %r509;
	popc.b32 	%r459, %r511;
	mov.b64 	{%r457, %r462}, %rd537;
	mov.b32 	%r463, 1;
	// begin inline asm
	shfl.sync.down.b32 %r456, %r457, %r463, %r459, %r505;
	// end inline asm
	// begin inline asm
	shfl.sync.down.b32 %r461, %r462, %r463, %r459, %r505;
	// end inline asm
	mov.b64 	%rd425, {%r456, %r461};
	setp.lt.s32 	%p109, %r380, %r459;
	max.s64 	%rd426, %rd425, %rd537;
	selp.b64 	%rd427, %rd426, %rd537, %p109;
	mov.b64 	{%r467, %r472}, %rd427;
	mov.b32 	%r473, 2;
	// begin inline asm
	shfl.sync.down.b32 %r466, %r467, %r473, %r459, %r505;
	// end inline asm
	// begin inline asm
	shfl.sync.down.b32 %r471, %r472, %r473, %r459, %r505;
	// end inline asm
	mov.b64 	%rd428, {%r466, %r471};
	add.s32 	%r512, %r380, 2;
	setp.gt.s32 	%p110, %r512, %r459;
	max.s64 	%rd429, %rd428, %rd427;
	selp.b64 	%rd430, %rd427, %rd429, %p110;
	mov.b64 	{%r477, %r482}, %rd430;
	mov.b32 	%r483, 4;
	// begin inline asm
	shfl.sync.down.b32 %r476, %r477, %r483, %r459, %r505;
	// end inline asm
	// begin inline asm
	shfl.sync.down.b32 %r481, %r482, %r483, %r459, %r505;
	// end inline asm
	mov.b64 	%rd431, {%r476, %r481};
	add.s32 	%r513, %r380, 4;
	setp.gt.s32 	%p111, %r513, %r459;
	max.s64 	%rd432, %rd431, %rd430;
	selp.b64 	%rd433, %rd430, %rd432, %p111;
	mov.b64 	{%r487, %r492}, %rd433;
	mov.b32 	%r493, 8;
	// begin inline asm
	shfl.sync.down.b32 %r486, %r487, %r493, %r459, %r505;
	// end inline asm
	// begin inline asm
	shfl.sync.down.b32 %r491, %r492, %r493, %r459, %r505;
	// end inline asm
	mov.b64 	%rd434, {%r486, %r491};
	add.s32 	%r514, %r380, 8;
	setp.gt.s32 	%p112, %r514, %r459;
	max.s64 	%rd435, %rd434, %rd433;
	selp.b64 	%rd436, %rd433, %rd435, %p112;
	mov.b64 	{%r497, %r502}, %rd436;
	mov.b32 	%r503, 16;
	// begin inline asm
	shfl.sync.down.b32 %r496, %r497, %r503, %r459, %r505;
	// end inline asm
	// begin inline asm
	shfl.sync.down.b32 %r501, %r502, %r503, %r459, %r505;
	// end inline asm
	mov.b64 	%rd437, {%r496, %r501};
	add.s32 	%r515, %r380, 16;
	setp.gt.s32 	%p113, %r515, %r459;
	max.s64 	%rd438, %rd437, %rd436;
	selp.b64 	%rd539, %rd436, %rd438, %p113;
	add.s64 	%rd46, %rd1, 512;
$L__BB28_21:
	setp.ne.s64 	%p114, %rd540, 101;
	mov.b32 	%r516, -1;
	vote.sync.all.pred 	%p115, %p114, %r516;
	not.pred 	%p116, %p115;
	@%p116 bra 	$L__BB28_29;
	mul.wide.s32 	%rd448, %r649, 16;
	add.s64 	%rd449, %rd46, %rd448;
	add.s64 	%rd447, %rd449, -512;
	// begin inline asm
	ld.relaxed.gpu.v2.u64 {%rd540, %rd541}, [%rd447];
	// end inline asm
$L__BB28_23:
	setp.eq.s64 	%p120, %rd540, 99;
	mov.b32 	%r518, -1;
	vote.sync.any.pred 	%p121, %p120, %r518;
	not.pred 	%p122, %p121;
	@%p122 bra 	$L__BB28_28;
	@%p103 bra 	$L__BB28_26;
	membar.cta;
	bra.uni 	$L__BB28_27;
$L__BB28_26:
	mov.b32 	%r580, 632;
	// begin inline asm
	nanosleep.u32 %r580;
	// end inline asm
$L__BB28_27:
	mul.wide.s32 	%rd468, %r649, 16;
	add.s64 	%rd469, %rd46, %rd468;
	add.s64 	%rd467, %rd469, -512;
	// begin inline asm
	ld.relaxed.gpu.v2.u64 {%rd540, %rd541}, [%rd467];
	// end inline asm
	bra.uni 	$L__BB28_23;
$L__BB28_28:
	setp.eq.s64 	%p123, %rd540, 101;
	mov.b32 	%r569, -1;
	vote.sync.ballot.b32 	%r570, %p123, %r569;
	and.b32  	%r571, %r570, %r455;
	or.b32  	%r572, %r571, -2147483648;
	add.s32 	%r573, %r572, -1;
	not.b32 	%r574, %r572;
	and.b32  	%r575, %r574, %r573;
	popc.b32 	%r523, %r575;
	mov.b64 	{%r521, %r526}, %rd541;
	mov.b32 	%r527, 1;
	// begin inline asm
	shfl.sync.down.b32 %r520, %r521, %r527, %r523, %r569;
	// end inline asm
	// begin inline asm
	shfl.sync.down.b32 %r525, %r526, %r527, %r523, %r569;
	// end inline asm
	mov.b64 	%rd450, {%r520, %r525};
	setp.lt.s32 	%p125, %r380, %r523;
	max.s64 	%rd451, %rd450, %rd541;
	selp.b64 	%rd452, %rd451, %rd541, %p125;
	mov.b64 	{%r531, %r536}, %rd452;
	mov.b32 	%r537, 2;
	// begin inline asm
	shfl.sync.down.b32 %r530, %r531, %r537, %r523, %r569;
	// end inline asm
	// begin inline asm
	shfl.sync.down.b32 %r535, %r536, %r537, %r523, %r569;
	// end inline asm
	mov.b64 	%rd453, {%r530, %r535};
	add.s32 	%r576, %r380, 2;
	setp.gt.s32 	%p126, %r576, %r523;
	max.s64 	%rd454, %rd453, %rd452;
	selp.b64 	%rd455, %rd452, %rd454, %p126;
	mov.b64 	{%r541, %r546}, %rd455;
	mov.b32 	%r547, 4;
	// begin inline asm
	shfl.sync.down.b32 %r540, %r541, %r547, %r523, %r569;
	// end inline asm
	// begin inline asm
	shfl.sync.down.b32 %r545, %r546, %r547, %r523, %r569;
	// end inline asm
	mov.b64 	%rd456, {%r540, %r545};
	add.s32 	%r577, %r380, 4;
	setp.gt.s32 	%p127, %r577, %r523;
	max.s64 	%rd457, %rd456, %rd455;
	selp.b64 	%rd458, %rd455, %rd457, %p127;
	mov.b64 	{%r551, %r556}, %rd458;
	mov.b32 	%r557, 8;
	// begin inline asm
	shfl.sync.down.b32 %r550, %r551, %r557, %r523, %r569;
	// end inline asm
	// begin inline asm
	shfl.sync.down.b32 %r555, %r556, %r557, %r523, %r569;
	// end inline asm
	mov.b64 	%rd459, {%r550, %r555};
	add.s32 	%r578, %r380, 8;
	setp.gt.s32 	%p128, %r578, %r523;
	max.s64 	%rd460, %rd459, %rd458;
	selp.b64 	%rd461, %rd458, %rd460, %p128;
	mov.b64 	{%r561, %r566}, %rd461;
	mov.b32 	%r567, 16;
	// begin inline asm
	shfl.sync.down.b32 %r560, %r561, %r567, %r523, %r569;
	// end inline asm
	// begin inline asm
	shfl.sync.down.b32 %r565, %r566, %r567, %r523, %r569;
	// end inline asm
	mov.b64 	%rd462, {%r560, %r565};
	add.s32 	%r579, %r380, 16;
	setp.gt.s32 	%p129, %r579, %r523;
	max.s64 	%rd463, %rd462, %rd461;
	selp.b64 	%rd464, %rd461, %rd463, %p129;
	max.s64 	%rd539, %rd464, %rd539;
	add.s32 	%r649, %r649, -32;
	bra.uni 	$L__BB28_21;
$L__BB28_29:
	@%p102 bra 	$L__BB28_31;
	max.s64 	%rd441, %rd539, %rd32;
	add.s64 	%rd439, %rd35, 512;
	mov.b64 	%rd440, 101;
	// begin inline asm
	st.relaxed.gpu.v2.u64 [%rd439], {%rd440, %rd441};
	// end inline asm
	st.shared.u64 	[_ZZN3cub18CUB_300001_SM_10006detail4scan16DeviceScanKernelINS2_10policy_hubIllljN4cuda3__47maximumIlEEE10Policy1000EN6thrust24THRUST_300001_SM_1000_NS6detail15normal_iteratorINSC_10device_ptrIlEEEESH_NS0_13ScanTileStateIlLb1EEES8_NS0_8NullTypeEjlLb0ESK_EEvT0_T1_T2_iT3_T4_T5_E12temp_storage+8], %rd539;
	st.shared.u64 	[_ZZN3cub18CUB_300001_SM_10006detail4scan16DeviceScanKernelINS2_10policy_hubIllljN4cuda3__47maximumIlEEE10Policy1000EN6thrust24THRUST_300001_SM_1000_NS6detail15normal_iteratorINSC_10device_ptrIlEEEESH_NS0_13ScanTileStateIlLb1EEES8_NS0_8NullTypeEjlLb0ESK_EEvT0_T1_T2_iT3_T4_T5_E12temp_storage+16], %rd441;
$L__BB28_31:
	setp.ne.s32 	%p118, %r380, 0;
	mov.u64 	%rd542, %rd34;
	@%p118 bra 	$L__BB28_33;
	st.shared.u64 	[_ZZN3cub18CUB_300001_SM_10006detail4scan16DeviceScanKernelINS2_10policy_hubIllljN4cuda3__47maximumIlEEE10Policy1000EN6thrust24THRUST_300001_SM_1000_NS6detail15normal_iteratorINSC_10device_ptrIlEEEESH_NS0_13ScanTileStateIlLb1EEES8_NS0_8NullTypeEjlLb0ESK_EEvT0_T1_T2_iT3_T4_T5_E12temp_storage+96], %rd539;
	mov.u64 	%rd542, %rd539;
$L__BB28_33:
	bar.sync 	0;
	ld.shared.u64 	%rd442, [_ZZN3cub18CUB_300001_SM_10006detail4scan16DeviceScanKernelINS2_10policy_hubIllljN4cuda3__47maximumIlEEE10Policy1000EN6thrust24THRUST_300001_SM_1000_NS6detail15normal_iteratorINSC_10device_ptrIlEEEESH_NS0_13ScanTileStateIlLb1EEES8_NS0_8NullTypeEjlLb0ESK_EEvT0_T1_T2_iT3_T4_T5_E12temp_storage+96];
	setp.eq.s32 	%p119, %r4, 0;
	max.s64 	%rd443, %rd442, %rd542;
	selp.b64 	%rd444, %rd542, %rd443, %p119;
	max.s64 	%rd554, %rd444, %rd5;
	max.s64 	%rd553, %rd554, %rd6;
	max.s64 	%rd552, %rd553, %rd7;
	max.s64 	%rd551, %rd552, %rd8;
	max.s64 	%rd550, %rd551, %rd9;
	max.s64 	%rd549, %rd550, %rd10;
	max.s64 	%rd548, %rd549, %rd11;
	max.s64 	%rd547, %rd548, %rd12;
	max.s64 	%rd546, %rd547, %rd13;
	max.s64 	%rd545, %rd546, %rd14;
	max.s64 	%rd544, %rd545, %rd15;
	max.s64 	%rd543, %rd544, %rd16;
$L__BB28_34:
	bar.sync 	0;
	st.shared.v2.u64 	[%r8], {%rd554, %rd553};
	st.shared.v2.u64 	[%r8+16], {%rd552, %rd551};
	st.shared.v2.u64 	[%r8+32], {%rd550, %rd549};
	st.shared.v2.u64 	[%r8+48], {%rd548, %rd547};
	st.shared.v2.u64 	[%r8+64], {%rd546, %rd545};
	st.shared.v2.u64 	[%r8+80], {%rd544, %rd543};
	bar.warp.sync 	-1;
	ld.shared.u64 	%rd522, [%r7];
	ld.shared.u64 	%rd523, [%r7+256];
	ld.shared.u64 	%rd524, [%r7+512];
	ld.shared.u64 	%rd525, [%r7+768];
	ld.shared.u64 	%rd526, [%r7+1024];
	ld.shared.u64 	%rd527, [%r7+1280];
	ld.shared.u64 	%rd528, [%r7+1536];
	ld.shared.u64 	%rd529, [%r7+1792];
	ld.shared.u64 	%rd530, [%r7+2048];
	ld.shared.u64 	%rd531, [%r7+2304];
	ld.shared.u64 	%rd532, [%r7+2560];
	ld.shared.u64 	%rd533, [%r7+2816];
	add.s64 	%rd535, %rd3, %rd358;
	st.global.u64 	[%rd535], %rd522;
	st.global.u64 	[%rd535+256], %rd523;
	st.global.u64 	[%rd535+512], %rd524;
	st.global.u64 	[%rd535+768], %rd525;
	st.global.u64 	[%rd535+1024], %rd526;
	st.global.u64 	[%rd535+1280], %rd527;
	st.global.u64 	[%rd535+1536], %rd528;
	st.global.u64 	[%rd535+1792], %rd529;
	st.global.u64 	[%rd535+2048], %rd530;
	st.global.u64 	[%rd535+2304], %rd531;
	st.global.u64 	[%rd535+2560], %rd532;
	st.global.u64 	[%rd535+2816], %rd533;
	bra.uni 	$L__BB28_118;
$L__BB28_35:
	setp.eq.s32 	%p2, %r3, 0;
	@%p2 bra 	$L__BB28_118;
	mul.wide.u32 	%rd200, %r2, 8;
	add.s64 	%rd201, %rd2, %rd200;
	mov.u32 	%r18, %tid.x;
	ld.global.u64 	%rd566, [%rd201];
	and.b32  	%r39, %r18, 31;
	and.b32  	%r40, %r18, 992;
	mul.lo.s32 	%r41, %r40, 12;
	or.b32  	%r19, %r41, %r39;
	setp.ge.u32 	%p3, %r19, %r3;
	shl.b32 	%r42, %r19, 3;
	cvt.u64.u32 	%rd202, %r42;
	add.s64 	%rd84, %rd201, %rd202;
	mov.u64 	%rd555, %rd566;
	@%p3 bra 	$L__BB28_38;
	ld.global.u64 	%rd555, [%rd84];
$L__BB28_38:
	add.s32 	%r43, %r19, 32;
	setp.ge.u32 	%p4, %r43, %r3;
	mov.u64 	%rd556, %rd566;
	@%p4 bra 	$L__BB28_40;
	ld.global.u64 	%rd556, [%rd84+256];
$L__BB28_40:
	add.s32 	%r20, %r19, 64;
	setp.ge.u32 	%p5, %r20, %r3;
	mov.u64 	%rd557, %rd566;
	@%p5 bra 	$L__BB28_42;
	ld.global.u64 	%rd557, [%rd84+512];
$L__BB28_42:
	add.s32 	%r44, %r19, 96;
	setp.ge.u32 	%p6, %r44, %r3;
	mov.u64 	%rd558, %rd566;
	@%p6 bra 	$L__BB28_44;
	ld.global.u64 	%rd558, [%rd84+768];
$L__BB28_44:
	add.s32 	%r45, %r19, 128;
	setp.ge.u32 	%p7, %r45, %r3;
	mov.u64 	%rd559, %rd566;
	@%p7 bra 	$L__BB28_46;
	ld.global.u64 	%rd559, [%rd84+1024];
$L__BB28_46:
	add.s32 	%r46, %r19, 160;
	setp.ge.u32 	%p8, %r46, %r3;
	mov.u64 	%rd560, %rd566;
	@%p8 bra 	$L__BB28_48;
	ld.global.u64 	%rd560, [%rd84+1280];
$L__BB28_48:
	add.s32 	%r47, %r19, 192;
	setp.ge.u32 	%p9, %r47, %r3;
	mov.u64 	%rd561, %rd566;
	@%p9 bra 	$L__BB28_50;
	ld.global.u64 	%rd561, [%rd84+1536];
$L__BB28_50:
	add.s32 	%r48, %r19, 224;
	setp.ge.u32 	%p10, %r48, %r3;
	mov.u64 	%rd562, %rd566;
	@%p10 bra 	$L__BB28_52;
	ld.global.u64 	%rd562, [%rd84+1792];
$L__BB28_52:
	add.s32 	%r49, %r19, 256;
	setp.ge.u32 	%p11, %r49, %r3;
	mov.u64 	%rd563, %rd566;
	@%p11 bra 	$L__BB28_54;
	ld.global.u64 	%rd563, [%rd84+2048];
$L__BB28_54:
	add.s32 	%r50, %r19, 288;
	setp.ge.u32 	%p12, %r50, %r3;
	mov.u64 	%rd564, %rd566;
	@%p12 bra 	$L__BB28_56;
	ld.global.u64 	%rd564, [%rd84+2304];
$L__BB28_56:
	add.s32 	%r21, %r19, 320;
	setp.ge.u32 	%p13, %r21, %r3;
	mov.u64 	%rd565, %rd566;
	@%p13 bra 	$L__BB28_58;
	ld.global.u64 	%rd565, [%rd84+2560];
$L__BB28_58:
	add.s32 	%r51, %r19, 352;
	setp.ge.u32 	%p14, %r51, %r3;
	@%p14 bra 	$L__BB28_60;
	ld.global.u64 	%rd566, [%rd84+2816];
$L__BB28_60:
	// begin inline asm
	mov.u32 %r52, %laneid;
	// end inline asm
	shr.u32 	%r23, %r18, 5;
	mad.lo.s32 	%r53, %r23, 384, %r52;
	shl.b32 	%r54, %r53, 3;
	mov.u32 	%r55, _ZZN3cub18CUB_300001_SM_10006detail4scan16DeviceScanKernelINS2_10policy_hubIllljN4cuda3__47maximumIlEEE10Policy1000EN6thrust24THRUST_300001_SM_1000_NS6detail15normal_iteratorINSC_10device_ptrIlEEEESH_NS0_13ScanTileStateIlLb1EEES8_NS0_8NullTypeEjlLb0ESK_EEvT0_T1_T2_iT3_T4_T5_E12temp_storage;
	add.s32 	%r24, %r55, %r54;
	st.shared.u64 	[%r24], %rd555;
	st.shared.u64 	[%r24+256], %rd556;
	st.shared.u64 	[%r24+512], %rd557;
	st.shared.u64 	[%r24+768], %rd558;
	st.shared.u64 	[%r24+1024], %rd559;
	st.shared.u64 	[%r24+1280], %rd560;
	st.shared.u64 	[%r24+1536], %rd561;
	st.shared.u64 	[%r24+1792], %rd562;
	st.shared.u64 	[%r24+2048], %rd563;
	st.shared.u64 	[%r24+2304], %rd564;
	st.shared.u64 	[%r24+2560], %rd565;
	st.shared.u64 	[%r24+2816], %rd566;
	bar.warp.sync 	-1;
	mad.lo.s32 	%r25, %r52, 88, %r24;
	ld.shared.v2.u64 	{%rd109, %rd110}, [%r25];
	ld.shared.v2.u64 	{%rd111, %rd112}, [%r25+16];
	ld.shared.v2.u64 	{%rd113, %rd114}, [%r25+32];
	ld.shared.v2.u64 	{%rd115, %rd116}, [%r25+48];
	ld.shared.v2.u64 	{%rd117, %rd118}, [%r25+64];
	ld.shared.v2.u64 	{%rd119, %rd120}, [%r25+80];
	bar.sync 	0;
	setp.ne.s32 	%p15, %r1, 0;
	@%p15 bra 	$L__BB28_64;
	max.s64 	%rd306, %rd109, %rd110;
	max.s64 	%rd307, %rd306, %rd111;
	max.s64 	%rd308, %rd307, %rd112;
	max.s64 	%rd309, %rd308, %rd113;
	max.s64 	%rd310, %rd309, %rd114;
	max.s64 	%rd311, %rd310, %rd115;
	max.s64 	%rd312, %rd311, %rd116;
	max.s64 	%rd313, %rd312, %rd117;
	max.s64 	%rd314, %rd313, %rd118;
	max.s64 	%rd315, %rd314, %rd119;
	max.s64 	%rd316, %rd315, %rd120;
	mov.b64 	{%r261, %r266}, %rd316;
	mov.b32 	%r317, 1;
	mov.b32 	%r318, 0;
	mov.b32 	%r319, -1;
	// begin inline asm
	shfl.sync.up.b32 %r260, %r261, %r317, %r318, %r319;
	// end inline asm
	// begin inline asm
	shfl.sync.up.b32 %r265, %r266, %r317, %r318, %r319;
	// end inline asm
	mov.b64 	%rd317, {%r260, %r265};
	max.s64 	%rd318, %rd317, %rd316;
	setp.lt.s32 	%p60, %r52, 1;
	selp.b64 	%rd319, %rd316, %rd318, %p60;
	mov.b64 	{%r271, %r276}, %rd319;
	mov.b32 	%r277, 2;
	// begin inline asm
	shfl.sync.up.b32 %r270, %r271, %r277, %r318, %r319;
	// end inline asm
	// begin inline asm
	shfl.sync.up.b32 %r275, %r276, %r277, %r318, %r319;
	// end inline asm
	mov.b64 	%rd320, {%r270, %r275};
	max.s64 	%rd321, %rd320, %rd319;
	setp.lt.s32 	%p61, %r52, 2;
	selp.b64 	%rd322, %rd319, %rd321, %p61;
	mov.b64 	{%r281, %r286}, %rd322;
	mov.b32 	%r287, 4;
	// begin inline asm
	shfl.sync.up.b32 %r280, %r281, %r287, %r318, %r319;
	// end inline asm
	// begin inline asm
	shfl.sync.up.b32 %r285, %r286, %r287, %r318, %r319;
	// end inline asm
	mov.b64 	%rd323, {%r280, %r285};
	max.s64 	%rd324, %rd323, %rd322;
	setp.lt.s32 	%p62, %r52, 4;
	selp.b64 	%rd325, %rd322, %rd324, %p62;
	mov.b64 	{%r291, %r296}, %rd325;
	mov.b32 	%r297, 8;
	// begin inline asm
	shfl.sync.up.b32 %r290, %r291, %r297, %r318, %r319;
	// end inline asm
	// begin inline asm
	shfl.sync.up.b32 %r295, %r296, %r297, %r318, %r319;
	// end inline asm
	mov.b64 	%rd326, {%r290, %r295};
	max.s64 	%rd327, %rd326, %rd325;
	setp.lt.s32 	%p63, %r52, 8;
	selp.b64 	%rd328, %rd325, %rd327, %p63;
	mov.b64 	{%r301, %r306}, %rd328;
	mov.b32 	%r307, 16;
	// begin inline asm
	shfl.sync.up.b32 %r300, %r301, %r307, %r318, %r319;
	// end inline asm
	// begin inline asm
	shfl.sync.up.b32 %r305, %r306, %r307, %r318, %r319;
	// end inline asm
	mov.b64 	%rd329, {%r300, %r305};
	max.s64 	%rd121, %rd329, %rd328;
	setp.lt.s32 	%p64, %r52, 16;
	selp.b64 	%rd330, %rd328, %rd121, %p64;
	mov.b64 	{%r311, %r316}, %rd330;
	// begin inline asm
	shfl.sync.up.b32 %r310, %r311, %r317, %r318, %r319;
	// end inline asm
	// begin inline asm
	shfl.sync.up.b32 %r315, %r316, %r317, %r318, %r319;
	// end inline asm
	setp.ne.s32 	%p65, %r52, 31;
	@%p65 bra 	$L__BB28_63;
	shl.b32 	%r320, %r23, 3;
	add.s32 	%r322, %r55, %r320;
	st.shared.u64 	[%r322+32], %rd121;
$L__BB28_63:
	mov.b64 	%rd331, {%r310, %r315};
	bar.sync 	0;
	ld.shared.v2.u64 	{%rd332, %rd333}, [_ZZN3cub18CUB_300001_SM_10006detail4scan16DeviceScanKernelINS2_10policy_hubIllljN4cuda3__47maximumIlEEE10Policy1000EN6thrust24THRUST_300001_SM_1000_NS6detail15normal_iteratorINSC_10device_ptrIlEEEESH_NS0_13ScanTileStateIlLb1EEES8_NS0_8NullTypeEjlLb0ESK_EEvT0_T1_T2_iT3_T4_T5_E12temp_storage+32];
	max.s64 	%rd334, %rd332, %rd333;
	setp.eq.s32 	%p66, %r23, 2;
	selp.b64 	%rd335, %rd334, %rd332, %p66;
	ld.shared.v2.u64 	{%rd336, %rd337}, [_ZZN3cub18CUB_300001_SM_10006detail4scan16DeviceScanKernelINS2_10policy_hubIllljN4cuda3__47maximumIlEEE10Policy1000EN6thrust24THRUST_300001_SM_1000_NS6detail15normal_iteratorINSC_10device_ptrIlEEEESH_NS0_13ScanTileStateIlLb1EEES8_NS0_8NullTypeEjlLb0ESK_EEvT0_T1_T2_iT3_T4_T5_E12temp_storage+48];
	max.s64 	%rd338, %rd334, %rd336;
	setp.eq.s32 	%p67, %r23, 3;
	selp.b64 	%rd339, %rd338, %rd335, %p67;
	max.s64 	%rd340, %rd338, %rd337;
	setp.eq.s32 	%p68, %r23, 4;
	selp.b64 	%rd341, %rd340, %rd339, %p68;
	ld.shared.v2.u64 	{%rd342, %rd343}, [_ZZN3cub18CUB_300001_SM_10006detail4scan16DeviceScanKernelINS2_10policy_hubIllljN4cuda3__47maximumIlEEE10Policy1000EN6thrust24THRUST_300001_SM_1000_NS6detail15normal_iteratorINSC_10device_ptrIlEEEESH_NS0_13ScanTileStateIlLb1EEES8_NS0_8NullTypeEjlLb0ESK_EEvT0_T1_T2_iT3_T4_T5_E12temp_storage+64];
	max.s64 	%rd344, %rd340, %rd342;
	setp.eq.s32 	%p69, %r23, 5;
	selp.b64 	%rd345, %rd344, %rd341, %p69;
	max.s64 	%rd346, %rd344, %rd343;
	setp.eq.s32 	%p70, %r23, 6;
	selp.b64 	%rd347, %rd346, %rd345, %p70;
	setp.lt.u32 	%p71, %r18, 32;
	max.s64 	%rd348, %rd347, %rd331;
	setp.eq.s32 	%p72, %r52, 0;
	selp.b64 	%rd349, %rd347, %rd348, %p72;
	selp.b64 	%rd350, %rd331, %rd349, %p71;
	setp.eq.s32 	%p73, %r18, 0;
	max.s64 	%rd351, %rd350, %rd109;
	selp.b64 	%rd585, %rd109, %rd351, %p73;
	max.s64 	%rd584, %rd585, %rd110;
	max.s64 	%rd583, %rd584, %rd111;
	max.s64 	%rd582, %rd583, %rd112;
	max.s64 	%rd581, %rd582, %rd113;
	max.s64 	%rd580, %rd581, %rd114;
	max.s64 	%rd579, %rd580, %rd115;
	max.s64 	%rd578, %rd579, %rd116;
	max.s64 	%rd577, %rd578, %rd117;
	max.s64 	%rd576, %rd577, %rd118;
	max.s64 	%rd575, %rd576, %rd119;
	max.s64 	%rd574, %rd575, %rd120;
	bra.uni 	$L__BB28_92;
$L__BB28_64:
	max.s64 	%rd203, %rd109, %rd110;
	max.s64 	%rd204, %rd203, %rd111;
	max.s64 	%rd205, %rd204, %rd112;
	max.s64 	%rd206, %rd205, %rd113;
	max.s64 	%rd207, %rd206, %rd114;
	max.s64 	%rd208, %rd207, %rd115;
	max.s64 	%rd209, %rd208, %rd116;
	max.s64 	%rd210, %rd209, %rd117;
	max.s64 	%rd211, %rd210, %rd118;
	max.s64 	%rd212, %rd211, %rd119;
	max.s64 	%rd213, %rd212, %rd120;
	mov.b64 	{%r57, %r62}, %rd213;
	mov.b32 	%r113, 1;
	mov.b32 	%r114, 0;
	mov.b32 	%r115, -1;
	// begin inline asm
	shfl.sync.up.b32 %r56, %r57, %r113, %r114, %r115;
	// end inline asm
	// begin inline asm
	shfl.sync.up.b32 %r61, %r62, %r113, %r114, %r115;
	// end inline asm
	mov.b64 	%rd214, {%r56, %r61};
	max.s64 	%rd215, %rd214, %rd213;
	setp.lt.s32 	%p16, %r52, 1;
	selp.b64 	%rd216, %rd213, %rd215, %p16;
	mov.b64 	{%r67, %r72}, %rd216;
	mov.b32 	%r73, 2;
	// begin inline asm
	shfl.sync.up.b32 %r66, %r67, %r73, %r114, %r115;
	// end inline asm
	// begin inline asm
	shfl.sync.up.b32 %r71, %r72, %r73, %r114, %r115;
	// end inline asm
	mov.b64 	%rd217, {%r66, %r71};
	max.s64 	%rd218, %rd217, %rd216;
	setp.lt.s32 	%p17, %r52, 2;
	selp.b64 	%rd219, %rd216, %rd218, %p17;
	mov.b64 	{%r77, %r82}, %rd219;
	mov.b32 	%r83, 4;
	// begin inline asm
	shfl.sync.up.b32 %r76, %r77, %r83, %r114, %r115;
	// end inline asm
	// begin inline asm
	shfl.sync.up.b32 %r81, %r82, %r83, %r114, %r115;
	// end inline asm
	mov.b64 	%rd220, {%r76, %r81};
	max.s64 	%rd221, %rd220, %rd219;
	setp.lt.s32 	%p18, %r52, 4;
	selp.b64 	%rd222, %rd219, %rd221, %p18;
	mov.b64 	{%r87, %r92}, %rd222;
	mov.b32 	%r93, 8;
	// begin inline asm
	shfl.sync.up.b32 %r86, %r87, %r93, %r114, %r115;
	// end inline asm
	// begin inline asm
	shfl.sync.up.b32 %r91, %r92, %r93, %r114, %r115;
	// end inline asm
	mov.b64 	%rd223, {%r86, %r91};
	max.s64 	%rd224, %rd223, %rd222;
	setp.lt.s32 	%p19, %r52, 8;
	selp.b64 	%rd225, %rd222, %rd224, %p19;
	mov.b64 	{%r97, %r102}, %rd225;
	mov.b32 	%r103, 16;
	// begin inline asm
	shfl.sync.up.b32 %r96, %r97, %r103, %r114, %r115;
	// end inline asm
	// begin inline asm
	shfl.sync.up.b32 %r101, %r102, %r103, %r114, %r115;
	// end inline asm
	mov.b64 	%rd226, {%r96, %r101};
	max.s64 	%rd134, %rd226, %rd225;
	setp.lt.s32 	%p20, %r52, 16;
	selp.b64 	%rd227, %rd225, %rd134, %p20;
	mov.b64 	{%r107, %r112}, %rd227;
	// begin inline asm
	shfl.sync.up.b32 %r106, %r107, %r113, %r114, %r115;
	// end inline asm
	// begin inline asm
	shfl.sync.up.b32 %r111, %r112, %r113, %r114, %r115;
	// end inline asm
	setp.ne.s32 	%p21, %r52, 31;
	@%p21 bra 	$L__BB28_66;
	shl.b32 	%r116, %r23, 3;
	add.s32 	%r118, %r55, %r116;
	st.shared.u64 	[%r118+32], %rd134;
$L__BB28_66:
	mov.b64 	%rd228, {%r106, %r111};
	bar.sync 	0;
	ld.shared.v2.u64 	{%rd229, %rd230}, [_ZZN3cub18CUB_300001_SM_10006detail4scan16DeviceScanKernelINS2_10policy_hubIllljN4cuda3__47maximumIlEEE10Policy1000EN6thrust24THRUST_300001_SM_1000_NS6detail15normal_iteratorINSC_10device_ptrIlEEEESH_NS0_13ScanTileStateIlLb1EEES8_NS0_8NullTypeEjlLb0ESK_EEvT0_T1_T2_iT3_T4_T5_E12temp_storage+32];
	max.s64 	%rd231, %rd229, %rd230;
	setp.eq.s32 	%p22, %r23, 2;
	selp.b64 	%rd232, %rd231, %rd229, %p22;
	ld.shared.v2.u64 	{%rd233, %rd234}, [_ZZN3cub18CUB_300001_SM_10006detail4scan16DeviceScanKernelINS2_10policy_hubIllljN4cuda3__47maximumIlEEE10Policy1000EN6thrust24THRUST_300001_SM_1000_NS6detail15normal_iteratorINSC_10device_ptrIlEEEESH_NS0_13ScanTileStateIlLb1EEES8_NS0_8NullTypeEjlLb0ESK_EEvT0_T1_T2_iT3_T4_T5_E12temp_storage+48];
	max.s64 	%rd235, %rd231, %rd233;
	setp.eq.s32 	%p23, %r23, 3;
	selp.b64 	%rd236, %rd235, %rd232, %p23;
	max.s64 	%rd237, %rd235, %rd234;
	setp.eq.s32 	%p24, %r23, 4;
	selp.b64 	%rd238, %rd237, %rd236, %p24;
	ld.shared.v2.u64 	{%rd239, %rd240}, [_ZZN3cub18CUB_300001_SM_10006detail4scan16DeviceScanKernelINS2_10policy_hubIllljN4cuda3__47maximumIlEEE10Policy1000EN6thrust24THRUST_300001_SM_1000_NS6detail15normal_iteratorINSC_10device_ptrIlEEEESH_NS0_13ScanTileStateIlLb1EEES8_NS0_8NullTypeEjlLb0ESK_EEvT0_T1_T2_iT3_T4_T5_E12temp_storage+64];
	max.s64 	%rd241, %rd237, %rd239;
	setp.eq.s32 	%p25, %r23, 5;
	selp.b64 	%rd242, %rd241, %rd238, %p25;
	max.s64 	%rd243, %rd241, %rd240;
	setp.eq.s32 	%p26, %r23, 6;
	selp.b64 	%rd244, %rd243, %rd242, %p26;
	ld.shared.u64 	%rd245, [_ZZN3cub18CUB_300001_SM_10006detail4scan16DeviceScanKernelINS2_10policy_hubIllljN4cuda3__47maximumIlEEE10Policy1000EN6thrust24THRUST_300001_SM_1000_NS6detail15normal_iteratorINSC_10device_ptrIlEEEESH_NS0_13ScanTileStateIlLb1EEES8_NS0_8NullTypeEjlLb0ESK_EEvT0_T1_T2_iT3_T4_T5_E12temp_storage+80];
	max.s64 	%rd135, %rd243, %rd245;
	setp.gt.u32 	%p27, %r18, 31;
	setp.lt.u32 	%p28, %r18, 32;
	max.s64 	%rd246, %rd244, %rd228;
	setp.eq.s32 	%p29, %r52, 0;
	selp.b64 	%rd573, %rd244, %rd246, %p29;
	selp.b64 	%rd137, %rd228, %rd573, %p28;
	@%p27 bra 	$L__BB28_91;
	setp.ne.s32 	%p30, %r18, 0;
	mul.wide.s32 	%rd247, %r1, 16;
	add.s64 	%rd138, %rd1, %rd247;
	@%p30 bra 	$L__BB28_69;
	st.shared.u64 	[_ZZN3cub18CUB_300001_SM_10006detail4scan16DeviceScanKernelINS2_10policy_hubIllljN4cuda3__47maximumIlEEE10Policy1000EN6thrust24THRUST_300001_SM_1000_NS6detail15normal_iteratorINSC_10device_ptrIlEEEESH_NS0_13ScanTileStateIlLb1EEES8_NS0_8NullTypeEjlLb0ESK_EEvT0_T1_T2_iT3_T4_T5_E12temp_storage+24], %rd135;
	add.s64 	%rd248, %rd138, 512;
	mov.b64 	%rd249, 100;
	// begin inline asm
	st.relaxed.gpu.v2.u64 [%rd248], {%rd249, %rd135};
	// end inline asm
$L__BB28_69:
	mov.u32 	%r30, %nctaid.x;
	setp.gt.u32 	%p31, %r30, 499;
	@%p31 bra 	$L__BB28_71;
	membar.cta;
	bra.uni 	$L__BB28_72;
$L__BB28_71:
	mov.b32 	%r119, 1290;
	// begin inline asm
	nanosleep.u32 %r119;
	// end inline asm
$L__BB28_72:
	ld.param.u32 	%r645, [_ZN3cub18CUB_300001_SM_10006detail4scan16DeviceScanKernelINS2_10policy_hubIllljN4cuda3__47maximumIlEEE10Policy1000EN6thrust24THRUST_300001_SM_1000_NS6detail15normal_iteratorINSC_10device_ptrIlEEEESH_NS0_13ScanTileStateIlLb1EEES8_NS0_8NullTypeEjlLb0ESK_EEvT0_T1_T2_iT3_T4_T5__param_3];
	mov.u32 	%r120, %ctaid.x;
	add.s32 	%r121, %r645, %r120;
	not.b32 	%r122, %r18;
	add.s32 	%r123, %r121, %r122;
	mul.wide.s32 	%rd254, %r123, 16;
	add.s64 	%rd255, %rd1, %rd254;
	add.s64 	%rd253, %rd255, 512;
	// begin inline asm
	ld.relaxed.gpu.v2.u64 {%rd571, %rd568}, [%rd253];
	// end inline asm
$L__BB28_73:
	setp.eq.s64 	%p32, %rd571, 99;
	mov.b32 	%r124, -1;
	vote.sync.any.pred 	%p33, %p32, %r124;
	not.pred 	%p34, %p33;
	@%p34 bra 	$L__BB28_78;
	@%p31 bra 	$L__BB28_76;
	membar.cta;
	bra.uni 	$L__BB28_77;
$L__BB28_76:
	mov.b32 	%r255, 632;
	// begin inline asm
	nanosleep.u32 %r255;
	// end inline asm
$L__BB28_77:
	ld.param.u32 	%r647, [_ZN3cub18CUB_300001_SM_10006detail4scan16DeviceScanKernelINS2_10policy_hubIllljN4cuda3__47maximumIlEEE10Policy1000EN6thrust24THRUST_300001_SM_1000_NS6detail15normal_iteratorINSC_10device_ptrIlEEEESH_NS0_13ScanTileStateIlLb1EEES8_NS0_8NullTypeEjlLb0ESK_EEvT0_T1_T2_iT3_T4_T5__param_3];
	add.s32 	%r257, %r647, %r120;
	add.s32 	%r259, %r257, %r122;
	mul.wide.s32 	%rd304, %r259, 16;
	add.s64 	%rd305, %rd1, %rd304;
	add.s64 	%rd303, %rd305, 512;
	// begin inline asm
	ld.relaxed.gpu.v2.u64 {%rd571, %rd568}, [%rd303];
	// end inline asm
	bra.uni 	$L__BB28_73;
$L__BB28_78:
	ld.param.u32 	%r646, [_ZN3cub18CUB_300001_SM_10006detail4scan16DeviceScanKernelINS2_10policy_hubIllljN4cuda3__47maximumIlEEE10Policy1000EN6thrust24THRUST_300001_SM_1000_NS6detail15normal_iteratorINSC_10device_ptrIlEEEESH_NS0_13ScanTileStateIlLb1EEES8_NS0_8NullTypeEjlLb0ESK_EEvT0_T1_T2_iT3_T4_T5__param_3];
	mov.u32 	%r177, %ctaid.x;
	add.s32 	%r178, %r646, %r177;
	not.b32 	%r179, %r18;
	add.s32 	%r650, %r178, %r179;
	setp.eq.s64 	%p35, %rd571, 101;
	mov.b32 	%r176, -1;
	vote.sync.ballot.b32 	%r180, %p35, %r176;
	// begin inline asm
	mov.u32 %r126, %lanemask_ge;
	// end inline asm
	and.b32  	%r181, %r180, %r126;
	or.b32  	%r182, %r181, -2147483648;
	add.s32 	%r183, %r182, -1;
	not.b32 	%r184, %r182;
	and.b32  	%r185, %r184, %r183;
	popc.b32 	%r130, %r185;
	mov.b64 	{%r128, %r133}, %rd568;
	mov.b32 	%r134, 1;
	// begin inline asm
	shfl.sync.down.b32 %r127, %r128, %r134, %r130, %r176;
	// end inline asm
	// begin inline asm
	shfl.sync.down.b32 %r132, %r133, %r134, %r130, %r176;
	// end inline asm
	mov.b64 	%rd256, {%r127, %r132};
	setp.lt.s32 	%p37, %r52, %r130;
	max.s64 	%rd257, %rd256, %rd568;
	selp.b64 	%rd258, %rd257, %rd568, %p37;
	mov.b64 	{%r138, %r143}, %rd258;
	mov.b32 	%r144, 2;
	// begin inline asm
	shfl.sync.down.b32 %r137, %r138, %r144, %r130, %r176;
	// end inline asm
	// begin inline asm
	shfl.sync.down.b32 %r142, %r143, %r144, %r130, %r176;
	// end inline asm
	mov.b64 	%rd259, {%r137, %r142};
	add.s32 	%r186, %r52, 2;
	setp.gt.s32 	%p38, %r186, %r130;
	max.s64 	%rd260, %rd259, %rd258;
	selp.b64 	%rd261, %rd258, %rd260, %p38;
	mov.b64 	{%r148, %r153}, %rd261;
	mov.b32 	%r154, 4;
	// begin inline asm
	shfl.sync.down.b32 %r147, %r148, %r154, %r130, %r176;
	// end inline asm
	// begin inline asm
	shfl.sync.down.b32 %r152, %r153, %r154, %r130, %r176;
	// end inline asm
	mov.b64 	%rd262, {%r147, %r152};
	add.s32 	%r187, %r52, 4;
	setp.gt.s32 	%p39, %r187, %r130;
	max.s64 	%rd263, %rd262, %rd261;
	selp.b64 	%rd264, %rd261, %rd263, %p39;
	mov.b64 	{%r158, %r163}, %rd264;
	mov.b32 	%r164, 8;
	// begin inline asm
	shfl.sync.down.b32 %r157, %r158, %r164, %r130, %r176;
	// end inline asm
	// begin inline asm
	shfl.sync.down.b32 %r162, %r163, %r164, %r130, %r176;
	// end inline asm
	mov.b64 	%rd265, {%r157, %r162};
	add.s32 	%r188, %r52, 8;
	setp.gt.s32 	%p40, %r188, %r130;
	max.s64 	%rd266, %rd265, %rd264;
	selp.b64 	%rd267, %rd264, %rd266, %p40;
	mov.b64 	{%r168, %r173}, %rd267;
	mov.b32 	%r174, 16;
	// begin inline asm
	shfl.sync.down.b32 %r167, %r168, %r174, %r130, %r176;
	// end inline asm
	// begin inline asm
	shfl.sync.down.b32 %r172, %r173, %r174, %r130, %r176;
	// end inline asm
	mov.b64 	%rd268, {%r167, %r172};
	add.s32 	%r189, %r52, 16;
	setp.gt.s32 	%p41, %r189, %r130;
	max.s64 	%rd269, %rd268, %rd267;
	selp.b64 	%rd569, %rd267, %rd269, %p41;
	add.s64 	%rd148, %rd1, 512;
$L__BB28_79:
	setp.ne.s64 	%p42, %rd571, 101;
	mov.b32 	%r190, -1;
	vote.sync.all.pred 	%p43, %p42, %r190;
	not.pred 	%p44, %p43;
	@%p44 bra 	$L__BB28_87;
	mul.wide.s32 	%rd279, %r650, 16;
	add.s64 	%rd280, %rd148, %rd279;
	add.s64 	%rd278, %rd280, -512;
	// begin inline asm
	ld.relaxed.gpu.v2.u64 {%rd571, %rd572}, [%rd278];
	// end inline asm
$L__BB28_81:
	setp.eq.s64 	%p48, %rd571, 99;
	mov.b32 	%r192, -1;
	vote.sync.any.pred 	%p49, %p48, %r192;
	not.pred 	%p50, %p49;
	@%p50 bra 	$L__BB28_86;
	@%p31 bra 	$L__BB28_84;
	membar.cta;
	bra.uni 	$L__BB28_85;
$L__BB28_84:
	mov.b32 	%r254, 632;
	// begin inline asm
	nanosleep.u32 %r254;
	// end inline asm
$L__BB28_85:
	mul.wide.s32 	%rd299, %r650, 16;
	add.s64 	%rd300, %rd148, %rd299;
	add.s64 	%rd298, %rd300, -512;
	// begin inline asm
	ld.relaxed.gpu.v2.u64 {%rd571, %rd572}, [%rd298];
	// end inline asm
	bra.uni 	$L__BB28_81;
$L__BB28_86:
	setp.eq.s64 	%p51, %rd571, 101;
	mov.b32 	%r243, -1;
	vote.sync.ballot.b32 	%r244, %p51, %r243;
	and.b32  	%r245, %r244, %r126;
	or.b32  	%r246, %r245, -2147483648;
	add.s32 	%r247, %r246, -1;
	not.b32 	%r248, %r246;
	and.b32  	%r249, %r248, %r247;
	popc.b32 	%r197, %r249;
	mov.b64 	{%r195, %r200}, %rd572;
	mov.b32 	%r201, 1;
	// begin inline asm
	shfl.sync.down.b32 %r194, %r195, %r201, %r197, %r243;
	// end inline asm
	// begin inline asm
	shfl.sync.down.b32 %r199, %r200, %r201, %r197, %r243;
	// end inline asm
	mov.b64 	%rd281, {%r194, %r199};
	setp.lt.s32 	%p53, %r52, %r197;
	max.s64 	%rd282, %rd281, %rd572;
	selp.b64 	%rd283, %rd282, %rd572, %p53;
	mov.b64 	{%r205, %r210}, %rd283;
	mov.b32 	%r211, 2;
	// begin inline asm
	shfl.sync.down.b32 %r204, %r205, %r211, %r197, %r243;
	// end inline asm
	// begin inline asm
	shfl.sync.down.b32 %r209, %r210, %r211, %r197, %r243;
	// end inline asm
	mov.b64 	%rd284, {%r204, %r209};
	add.s32 	%r250, %r52, 2;
	setp.gt.s32 	%p54, %r250, %r197;
	max.s64 	%rd285, %rd284, %rd283;
	selp.b64 	%rd286, %rd283, %rd285, %p54;
	mov.b64 	{%r215, %r220}, %rd286;
	mov.b32 	%r221, 4;
	// begin inline asm
	shfl.sync.down.b32 %r214, %r215, %r221, %r197, %r243;
	// end inline asm
	// begin inline asm
	shfl.sync.down.b32 %r219, %r220, %r221, %r197, %r243;
	// end inline asm
	mov.b64 	%rd287, {%r214, %r219};
	add.s32 	%r251, %r52, 4;
	setp.gt.s32 	%p55, %r251, %r197;
	max.s64 	%rd288, %rd287, %rd286;
	selp.b64 	%rd289, %rd286, %rd288, %p55;
	mov.b64 	{%r225, %r230}, %rd289;
	mov.b32 	%r231, 8;
	// begin inline asm
	shfl.sync.down.b32 %r224, %r225, %r231, %r197, %r243;
	// end inline asm
	// begin inline asm
	shfl.sync.down.b32 %r229, %r230, %r231, %r197, %r243;
	// end inline asm
	mov.b64 	%rd290, {%r224, %r229};
	add.s32 	%r252, %r52, 8;
	setp.gt.s32 	%p56, %r252, %r197;
	max.s64 	%rd291, %rd290, %rd289;
	selp.b64 	%rd292, %rd289, %rd291, %p56;
	mov.b64 	{%r235, %r240}, %rd292;
	mov.b32 	%r241, 16;
	// begin inline asm
	shfl.sync.down.b32 %r234, %r235, %r241, %r197, %r243;
	// end inline asm
	// begin inline asm
	shfl.sync.down.b32 %r239, %r240, %r241, %r197, %r243;
	// end inline asm
	mov.b64 	%rd293, {%r234, %r239};
	add.s32 	%r253, %r52, 16;
	setp.gt.s32 	%p57, %r253, %r197;
	max.s64 	%rd294, %rd293, %rd292;
	selp.b64 	%rd295, %rd292, %rd294, %p57;
	max.s64 	%rd569, %rd295, %rd569;
	add.s32 	%r650, %r650, -32;
	bra.uni 	$L__BB28_79;
$L__BB28_87:
	@%p30 bra 	$L__BB28_89;
	max.s64 	%rd272, %rd569, %rd135;
	add.s64 	%rd270, %rd138, 512;
	mov.b64 	%rd271, 101;
	// begin inline asm
	st.relaxed.gpu.v2.u64 [%rd270], {%rd271, %rd272};
	// end inline asm
	st.shared.u64 	[_ZZN3cub18CUB_300001_SM_10006detail4scan16DeviceScanKernelINS2_10policy_hubIllljN4cuda3__47maximumIlEEE10Policy1000EN6thrust24THRUST_300001_SM_1000_NS6detail15normal_iteratorINSC_10device_ptrIlEEEESH_NS0_13ScanTileStateIlLb1EEES8_NS0_8NullTypeEjlLb0ESK_EEvT0_T1_T2_iT3_T4_T5_E12temp_storage+8], %rd569;
	st.shared.u64 	[_ZZN3cub18CUB_300001_SM_10006detail4scan16DeviceScanKernelINS2_10policy_hubIllljN4cuda3__47maximumIlEEE10Policy1000EN6thrust24THRUST_300001_SM_1000_NS6detail15normal_iteratorINSC_10device_ptrIlEEEESH_NS0_13ScanTileStateIlLb1EEES8_NS0_8NullTypeEjlLb0ESK_EEvT0_T1_T2_iT3_T4_T5_E12temp_storage+16], %rd272;
$L__BB28_89:
	setp.ne.s32 	%p46, %r52, 0;
	mov.u64 	%rd573, %rd137;
	@%p46 bra 	$L__BB28_91;
	st.shared.u64 	[_ZZN3cub18CUB_300001_SM_10006detail4scan16DeviceScanKernelINS2_10policy_hubIllljN4cuda3__47maximumIlEEE10Policy1000EN6thrust24THRUST_300001_SM_1000_NS6detail15normal_iteratorINSC_10device_ptrIlEEEESH_NS0_13ScanTileStateIlLb1EEES8_NS0_8NullTypeEjlLb0ESK_EEvT0_T1_T2_iT3_T4_T5_E12temp_storage+96], %rd569;
	mov.u64 	%rd573, %rd569;
$L__BB28_91:
	bar.sync 	0;
	ld.shared.u64 	%rd273, [_ZZN3cub18CUB_300001_SM_10006detail4scan16DeviceScanKernelINS2_10policy_hubIllljN4cuda3__47maximumIlEEE10Policy1000EN6thrust24THRUST_300001_SM_1000_NS6detail15normal_iteratorINSC_10device_ptrIlEEEESH_NS0_13ScanTileStateIlLb1EEES8_NS0_8NullTypeEjlLb0ESK_EEvT0_T1_T2_iT3_T4_T5_E12temp_storage+96];
	setp.eq.s32 	%p47, %r18, 0;
	max.s64 	%rd274, %rd273, %rd573;
	selp.b64 	%rd275, %rd573, %rd274, %p47;
	max.s64 	%rd585, %rd275, %rd109;
	max.s64 	%rd584, %rd585, %rd110;
	max.s64 	%rd583, %rd584, %rd111;
	max.s64 	%rd582, %rd583, %rd112;
	max.s64 	%rd581, %rd582, %rd113;
	max.s64 	%rd580, %rd581, %rd114;
	max.s64 	%rd579, %rd580, %rd115;
	max.s64 	%rd578, %rd579, %rd116;
	max.s64 	%rd577, %rd578, %rd117;
	max.s64 	%rd576, %rd577, %rd118;
	max.s64 	%rd575, %rd576, %rd119;
	max.s64 	%rd574, %rd575, %rd120;
$L__BB28_92:
	bar.sync 	0;
	st.shared.v2.u64 	[%r25], {%rd585, %rd584};
	st.shared.v2.u64 	[%r25+16], {%rd583, %rd582};
	st.shared.v2.u64 	[%r25+32], {%rd581, %rd580};
	st.shared.v2.u64 	[%r25+48], {%rd579, %rd578};
	st.shared.v2.u64 	[%r25+64], {%rd577, %rd576};
	st.shared.v2.u64 	[%r25+80], {%rd575, %rd574};
	bar.warp.sync 	-1;
	ld.shared.u64 	%rd185, [%r24];
	ld.shared.u64 	%rd186, [%r24+256];
	ld.shared.u64 	%rd187, [%r24+512];
	ld.shared.u64 	%rd188, [%r24+768];
	ld.shared.u64 	%rd189, [%r24+1024];
	ld.shared.u64 	%rd190, [%r24+1280];
	ld.shared.u64 	%rd191, [%r24+1536];
	ld.shared.u64 	%rd192, [%r24+1792];
	ld.shared.u64 	%rd193, [%r24+2048];
	ld.shared.u64 	%rd194, [%r24+2304];
	ld.shared.u64 	%rd195, [%r24+2560];
	ld.shared.u64 	%rd196, [%r24+2816];
	setp.ne.s32 	%p74, %r18, 0;
	@%p74 bra 	$L__BB28_94;
	st.volatile.shared.u32 	[_ZZN3cub18CUB_300001_SM_10006detail4scan16DeviceScanKernelINS2_10policy_hubIllljN4cuda3__47maximumIlEEE10Policy1000EN6thrust24THRUST_300001_SM_1000_NS6detail15normal_iteratorINSC_10device_ptrIlEEEESH_NS0_13ScanTileStateIlLb1EEES8_NS0_8NullTypeEjlLb0ESK_EEvT0_T1_T2_iT3_T4_T5_E12temp_storage+21504], %r3;
$L__BB28_94:
	ld.param.u32 	%r648, [_ZN3cub18CUB_300001_SM_10006detail4scan16DeviceScanKernelINS2_10policy_hubIllljN4cuda3__47maximumIlEEE10Policy1000EN6thrust24THRUST_300001_SM_1000_NS6detail15normal_iteratorINSC_10device_ptrIlEEEESH_NS0_13ScanTileStateIlLb1EEES8_NS0_8NullTypeEjlLb0ESK_EEvT0_T1_T2_iT3_T4_T5__param_3];
	bar.sync 	0;
	ld.volatile.shared.u32 	%r35, [_ZZN3cub18CUB_300001_SM_10006detail4scan16DeviceScanKernelINS2_10policy_hubIllljN4cuda3__47maximumIlEEE10Policy1000EN6thrust24THRUST_300001_SM_1000_NS6detail15normal_iteratorINSC_10device_ptrIlEEEESH_NS0_13ScanTileStateIlLb1EEES8_NS0_8NullTypeEjlLb0ESK_EEvT0_T1_T2_iT3_T4_T5_E12temp_storage+21504];
	cvt.u64.u32 	%rd352, %r19;
	mov.u32 	%r323, %ctaid.x;
	add.s32 	%r324, %r648, %r323;
	mul.lo.s32 	%r325, %r324, 2688;
	cvt.u64.u32 	%rd353, %r325;
	add.s64 	%rd354, %rd352, %rd353;
	setp.ge.s32 	%p75, %r19, %r35;
	shl.b64 	%rd355, %rd354, 3;
	add.s64 	%rd197, %rd3, %rd355;
	@%p75 bra 	$L__BB28_96;
	st.global.u64 	[%rd197], %rd185;
$L__BB28_96:
	mov.u32 	%r326, %tid.x;
	and.b32  	%r327, %r326, 992;
	mul.lo.s32 	%r328, %r327, 12;
	and.b32  	%r329, %r326, 31;
	or.b32  	%r330, %r328, %r329;
	or.b32  	%r331, %r330, 32;
	setp.ge.s32 	%p76, %r331, %r35;
	@%p76 bra 	$L__BB28_98;
	st.global.u64 	[%rd197+256], %rd186;
$L__BB28_98:
	setp.ge.s32 	%p77, %r20, %r35;
	@%p77 bra 	$L__BB28_100;
	st.global.u64 	[%rd197+512], %rd187;
$L__BB28_100:
	or.b32  	%r337, %r330, 96;
	setp.ge.s32 	%p78, %r337, %r35;
	@%p78 bra 	$L__BB28_102;
	st.global.u64 	[%rd197+768], %rd188;
$L__BB28_102:
	add.s32 	%r343, %r330, 128;
	setp.ge.s32 	%p79, %r343, %r35;
	@%p79 bra 	$L__BB28_104;
	st.global.u64 	[%rd197+1024], %rd189;
$L__BB28_104:
	add.s32 	%r349, %r330, 160;
	setp.ge.s32 	%p80, %r349, %r35;
	@%p80 bra 	$L__BB28_106;
	st.global.u64 	[%rd197+1280], %rd190;
$L__BB28_106:
	add.s32 	%r355, %r330, 192;
	setp.ge.s32 	%p81, %r355, %r35;
	@%p81 bra 	$L__BB28_108;
	st.global.u64 	[%rd197+1536], %rd191;
$L__BB28_108:
	add.s32 	%r361, %r330, 224;
	setp.ge.s32 	%p82, %r361, %r35;
	@%p82 bra 	$L__BB28_110;
	st.global.u64 	[%rd197+1792], %rd192;
$L__BB28_110:
	add.s32 	%r367, %r330, 256;
	setp.ge.s32 	%p83, %r367, %r35;
	@%p83 bra 	$L__BB28_112;
	st.global.u64 	[%rd197+2048], %rd193;
$L__BB28_112:
	add.s32 	%r373, %r330, 288;
	setp.ge.s32 	%p84, %r373, %r35;
	@%p84 bra 	$L__BB28_114;
	st.global.u64 	[%rd197+2304], %rd194;
$L__BB28_114:
	setp.ge.s32 	%p85, %r21, %r35;
	@%p85 bra 	$L__BB28_116;
	st.global.u64 	[%rd197+2560], %rd195;
$L__BB28_116:
	add.s32 	%r379, %r330, 352;
	setp.ge.s32 	%p86, %r379, %r35;
	@%p86 bra 	$L__BB28_118;
	st.global.u64 	[%rd197+2816], %rd196;
$L__BB28_118:
	ret;

}
	// .globl	_ZN3cub18CUB_300001_SM_10006detail4scan16DeviceScanKernelINS2_10policy_hubIlllmN4cuda3__47maximumIlEEE10Policy1000EN6thrust24THRUST_300001_SM_1000_NS6detail15normal_iteratorINSC_10device_ptrIlEEEESH_NS0_13ScanTileStateIlLb1EEES8_NS0_8NullTypeEmlLb0ESK_EEvT0_T1_T2_iT3_T4_T5_
.visible .entry _ZN3cub18CUB_300001_SM_10006detail4scan16DeviceScanKernelINS2_10policy_hubIlllmN4cuda3__47maximumIlEEE10Policy1000EN6thrust24THRUST_300001_SM_1000_NS6detail15normal_iteratorINSC_10device_ptrIlEEEESH_NS0_13ScanTileStateIlLb1EEES8_NS0_8NullTypeEmlLb0ESK_EEvT0_T1_T2_iT3_T4_T5_(
	.param .align 8 .b8 _ZN3cub18CUB_300001_SM_10006detail4scan16DeviceScanKernelINS2_10policy_hubIlllmN4cuda3__47maximumIlEEE10Policy1000EN6thrust24THRUST_300001_SM_1000_NS6detail15normal_iteratorINSC_10device_ptrIlEEEESH_NS0_13ScanTileStateIlLb1EEES8_NS0_8NullTypeEmlLb0ESK_EEvT0_T1_T2_iT3_T4_T5__param_0[8],
	.param .align 8 .b8 _ZN3cub18CUB_300001_SM_10006detail4scan16DeviceScanKernelINS2_10policy_hubIlllmN4cuda3__47maximumIlEEE10Policy1000EN6thrust24THRUST_300001_SM_1000_NS6detail15normal_iteratorINSC_10device_ptrIlEEEESH_NS0_13ScanTileStateIlLb1EEES8_NS0_8NullTypeEmlLb0ESK_EEvT0_T1_T2_iT3_T4_T5__param_1[8],
	.param .align 8 .b8 _ZN3cub18CUB_300001_SM_10006detail4scan16DeviceScanKernelINS2_10policy_hubIlllmN4cuda3__47maximumIlEEE10Policy1000EN6thrust24THRUST_300001_SM_1000_NS6detail15normal_iteratorINSC_10device_ptrIlEEEESH_NS0_13ScanTileStateIlLb1EEES8_NS0_8NullTypeEmlLb0ESK_EEvT0_T1_T2_iT3_T4_T5__param_2[8],
	.param .u32 _ZN3cub18CUB_300001_SM_10006detail4scan16DeviceScanKernelINS2_10policy_hubIlllmN4cuda3__47maximumIlEEE10Policy1000EN6thrust24THRUST_300001_SM_1000_NS6detail15normal_iteratorINSC_10device_ptrIlEEEESH_NS0_13ScanTileStateIlLb1EEES8_NS0_8NullTypeEmlLb0ESK_EEvT0_T1_T2_iT3_T4_T5__param_3,
	.param .align 1 .b8 _ZN3cub18CUB_300001_SM_10006detail4scan16DeviceScanKernelINS2_10policy_hubIlllmN4cuda3__47maximumIlEEE10Policy1000EN6thrust24THRUST_300001_SM_1000_NS6detail15normal_iteratorINSC_10device_ptrIlEEEESH_NS0_13ScanTileStateIlLb1EEES8_NS0_8NullTypeEmlLb0ESK_EEvT0_T1_T2_iT3_T4_T5__param_4[1],
	.param .align 1 .b8 _ZN3cub18CUB_300001_SM_10006detail4scan16DeviceScanKernelINS2_10policy_hubIlllmN4cuda3__47maximumIlEEE10Policy1000EN6thrust24THRUST_300001_SM_1000_NS6detail15normal_iteratorINSC_10device_ptrIlEEEESH_NS0_13ScanTileStateIlLb1EEES8_NS0_8NullTypeEmlLb0ESK_EEvT0_T1_T2_iT3_T4_T5__param_5[1],
	.param .u64 _ZN3cub18CUB_300001_SM_10006detail4scan16DeviceScanKernelINS2_10policy_hubIlllmN4cuda3__47maximumIlEEE10Policy1000EN6thrust24THRUST_300001_SM_1000_NS6detail15normal_iteratorINSC_10device_ptrIlEEEESH_NS0_13ScanTileStateIlLb1EEES8_NS0_8NullTypeEmlLb0ESK_EEvT0_T1_T2_iT3_T4_T5__param_6
)
.maxntid 224
{
	.reg .pred 	%p<147>;
	.reg .b32 	%r<657>;
	.reg .b64 	%rd<587>;
	// demoted variable
	.shared .align 16 .b8 _ZZN3cub18CUB_300001_SM_10006detail4scan16DeviceScanKernelINS2_10policy_hubIlllmN4cuda3__47maximumIlEEE10Policy1000EN6thrust24THRUST_300001_SM_1000_NS6detail15normal_iteratorINSC_10device_ptrIlEEEESH_NS0_13ScanTileStateIlLb1EEES8_NS0_8NullTypeEmlLb0ESK_EEvT0_T1_T2_iT3_T4_T5_E12temp_storage[21520];
	ld.param.u64 	%rd1, [_ZN3cub18CUB_300001_SM_10006detail4scan16DeviceScanKernelINS2_10policy_hubIlllmN4cuda3__47maximumIlEEE10Policy1000EN6thrust24THRUST_300001_SM_1000_NS6detail15normal_iteratorINSC_10device_ptrIlEEEESH_NS0_13ScanTileStateIlLb1EEES8_NS0_8NullTypeEmlLb0ESK_EEvT0_T1_T2_iT3_T4_T5__param_2];
	ld.param.u64 	%rd200, [_ZN3cub18CUB_300001_SM_10006detail4scan16DeviceScanKernelINS2_10policy_hubIlllmN4cuda3__47maximumIlEEE10Policy1000EN6thrust24THRUST_300001_SM_1000_NS6detail15normal_iteratorINSC_10device_ptrIlEEEESH_NS0_13ScanTileStateIlLb1EEES8_NS0_8NullTypeEmlLb0ESK_EEvT0_T1_T2_iT3_T4_T5__param_1];
	ld.param.u64 	%rd201, [_ZN3cub18CUB_300001_SM_10006detail4scan16DeviceScanKernelINS2_10policy_hubIlllmN4cuda3__47maximumIlEEE10Policy1000EN6thrust24THRUST_300001_SM_1000_NS6detail15normal_iteratorINSC_10device_ptrIlEEEESH_NS0_13ScanTileStateIlLb1EEES8_NS0_8NullTypeEmlLb0ESK_EEvT0_T1_T2_iT3_T4_T5__param_0];
	ld.param.u32 	%r33, [_ZN3cub18CUB_300001_SM_10006detail4scan16DeviceScanKernelINS2_10policy_hubIlllmN4cuda3__47maximumIlEEE10Policy1000EN6thrust24THRUST_300001_SM_1000_NS6detail15normal_iteratorINSC_10device_ptrIlEEEESH_NS0_13ScanTileStateIlLb1EEES8_NS0_8NullTypeEmlLb0ESK_EEvT0_T1_T2_iT3_T4_T5__param_3];
	ld.param.u64 	%rd202, [_ZN3cub18CUB_300001_SM_10006detail4scan16DeviceScanKernelINS2_10policy_hubIlllmN4cuda3__47maximumIlEEE10Policy1000EN6thrust24THRUST_300001_SM_1000_NS6detail15normal_iteratorINSC_10device_ptrIlEEEESH_NS0_13ScanTileStateIlLb1EEES8_NS0_8NullTypeEmlLb0ESK_EEvT0_T1_T2_iT3_T4_T5__param_6];
	cvta.to.global.u64 	%rd2, %rd201;
	cvta.to.global.u64 	%rd3, %rd200;
	mov.u32 	%r34, %ctaid.x;
	add.s32 	%r1, %r33, %r34;
	mul.wide.s32 	%rd4, %r1, 2688;
	sub.s64 	%rd5, %rd202, %rd4;
	setp.lt.u64 	%p1, %rd5, 2689;
	@%p1 bra 	$L__BB29_35;
	mov.u32 	%r2, %tid.x;
	and.b32  	%r388, %r2, 31;
	and.b32  	%r389, %r2, 992;
	mul.lo.s32 	%r390, %r389, 12;
	or.b32  	%r391, %r390, %r388;
	cvt.u64.u32 	%rd358, %r391;
	add.s64 	%rd6, %rd4, %rd358;
	shl.b64 	%rd359, %rd6, 3;
	add.s64 	%rd360, %rd2, %rd359;
	ld.global.u64 	%rd361, [%rd360];
	ld.global.u64 	%rd362, [%rd360+256];
	ld.global.u64 	%rd363, [%rd360+512];
	ld.global.u64 	%rd364, [%rd360+768];
	ld.global.u64 	%rd365, [%rd360+1024];
	ld.global.u64 	%rd366, [%rd360+1280];
	ld.global.u64 	%rd367, [%rd360+1536];
	ld.global.u64 	%rd368, [%rd360+1792];
	ld.global.u64 	%rd369, [%rd360+2048];
	ld.global.u64 	%rd370, [%rd360+2304];
	ld.global.u64 	%rd371, [%rd360+2560];
	ld.global.u64 	%rd372, [%rd360+2816];
	// begin inline asm
	mov.u32 %r387, %laneid;
	// end inline asm
	shr.u32 	%r4, %r2, 5;
	mad.lo.s32 	%r392, %r4, 384, %r387;
	shl.b32 	%r393, %r392, 3;
	mov.u32 	%r394, _ZZN3cub18CUB_300001_SM_10006detail4scan16DeviceScanKernelINS2_10policy_hubIlllmN4cuda3__47maximumIlEEE10Policy1000EN6thrust24THRUST_300001_SM_1000_NS6detail15normal_iteratorINSC_10device_ptrIlEEEESH_NS0_13ScanTileStateIlLb1EEES8_NS0_8NullTypeEmlLb0ESK_EEvT0_T1_T2_iT3_T4_T5_E12temp_storage;
	add.s32 	%r5, %r394, %r393;
	st.shared.u64 	[%r5], %rd361;
	st.shared.u64 	[%r5+256], %rd362;
	st.shared.u64 	[%r5+512], %rd363;
	st.shared.u64 	[%r5+768], %rd364;
	st.shared.u64 	[%r5+1024], %rd365;
	st.shared.u64 	[%r5+1280], %rd366;
	st.shared.u64 	[%r5+1536], %rd367;
	st.shared.u64 	[%r5+1792], %rd368;
	st.shared.u64 	[%r5+2048], %rd369;
	st.shared.u64 	[%r5+2304], %rd370;
	st.shared.u64 	[%r5+2560], %rd371;
	st.shared.u64 	[%r5+2816], %rd372;
	bar.warp.sync 	-1;
	mad.lo.s32 	%r6, %r387, 88, %r5;
	ld.shared.v2.u64 	{%rd7, %rd8}, [%r6];
	ld.shared.v2.u64 	{%rd9, %rd10}, [%r6+16];
	ld.shared.v2.u64 	{%rd11, %rd12}, [%r6+32];
	ld.shared.v2.u64 	{%rd13, %rd14}, [%r6+48];
	ld.shared.v2.u64 	{%rd15, %rd16}, [%r6+64];
	ld.shared.v2.u64 	{%rd17, %rd18}, [%r6+80];
	bar.sync 	0;
	setp.ne.s32 	%p87, %r1, 0;
	@%p87 bra 	$L__BB29_6;
	max.s64 	%rd474, %rd7, %rd8;
	max.s64 	%rd475, %rd474, %rd9;
	max.s64 	%rd476, %rd475, %rd10;
	max.s64 	%rd477, %rd476, %rd11;
	max.s64 	%rd478, %rd477, %rd12;
	max.s64 	%rd479, %rd478, %rd13;
	max.s64 	%rd480, %rd479, %rd14;
	max.s64 	%rd481, %rd480, %rd15;
	max.s64 	%rd482, %rd481, %rd16;
	max.s64 	%rd483, %rd482, %rd17;
	max.s64 	%rd484, %rd483, %rd18;
	mov.b64 	{%r590, %r595}, %rd484;
	mov.b32 	%r646, 1;
	mov.b32 	%r647, 0;
	mov.b32 	%r648, -1;
	// begin inline asm
	shfl.sync.up.b32 %r589, %r590, %r646, %r647, %r648;
	// end inline asm
	// begin inline asm
	shfl.sync.up.b32 %r594, %r595, %r646, %r647, %r648;
	// end inline asm
	mov.b64 	%rd485, {%r589, %r594};
	max.s64 	%rd486, %rd485, %rd484;
	setp.lt.s32 	%p132, %r387, 1;
	selp.b64 	%rd487, %rd484, %rd486, %p132;
	mov.b64 	{%r600, %r605}, %rd487;
	mov.b32 	%r606, 2;
	// begin inline asm
	shfl.sync.up.b32 %r599, %r600, %r606, %r647, %r648;
	// end inline asm
	// begin inline asm
	shfl.sync.up.b32 %r604, %r605, %r606, %r647, %r648;
	// end inline asm
	mov.b64 	%rd488, {%r599, %r604};
	max.s64 	%rd489, %rd488, %rd487;
	setp.lt.s32 	%p133, %r387, 2;
	selp.b64 	%rd490, %rd487, %rd489, %p133;
	mov.b64 	{%r610, %r615}, %rd490;
	mov.b32 	%r616, 4;
	// begin inline asm
	shfl.sync.up.b32 %r609, %r610, %r616, %r647, %r648;
	// end inline asm
	// begin inline asm
	shfl.sync.up.b32 %r614, %r615, %r616, %r647, %r648;
	// end inline asm
	mov.b64 	%rd491, {%r609, %r614};
	max.s64 	%rd492, %rd491, %rd490;
	setp.lt.s32 	%p134, %r387, 4;
	selp.b64 	%rd493, %rd490, %rd492, %p134;
	mov.b64 	{%r620, %r625}, %rd493;
	mov.b32 	%r626, 8;
	// begin inline asm
	shfl.sync.up.b32 %r619, %r620, %r626, %r647, %r648;
	// end inline asm
	// begin inline asm
	shfl.sync.up.b32 %r624, %r625, %r626, %r647, %r648;
	// end inline asm
	mov.b64 	%rd494, {%r619, %r624};
	max.s64 	%rd495, %rd494, %rd493;
	setp.lt.s32 	%p135, %r387, 8;
	selp.b64 	%rd496, %rd493, %rd495, %p135;
	mov.b64 	{%r630, %r635}, %rd496;
	mov.b32 	%r636, 16;
	// begin inline asm
	shfl.sync.up.b32 %r629, %r630, %r636, %r647, %r648;
	// end inline asm
	// begin inline asm
	shfl.sync.up.b32 %r634, %r635, %r636, %r647, %r648;
	// end inline asm
	mov.b64 	%rd497, {%r629, %r634};
	max.s64 	%rd19, %rd497, %rd496;
	setp.lt.s32 	%p136, %r387, 16;
	selp.b64 	%rd498, %rd496, %rd19, %p136;
	mov.b64 	{%r640, %r645}, %rd498;
	// begin inline asm
	shfl.sync.up.b32 %r639, %r640, %r646, %r647, %r648;
	// end inline asm
	// begin inline asm
	shfl.sync.up.b32 %r644, %r645, %r646, %r647, %r648;
	// end inline asm
	setp.ne.s32 	%p137, %r387, 31;
	@%p137 bra 	$L__BB29_4;
	shl.b32 	%r649, %r4, 3;
	add.s32 	%r651, %r394, %r649;
	st.shared.u64 	[%r651+32], %rd19;
$L__BB29_4:
	mov.b64 	%rd499, {%r639, %r644};
	bar.sync 	0;
	ld.shared.v2.u64 	{%rd500, %rd501}, [_ZZN3cub18CUB_300001_SM_10006detail4scan16DeviceScanKernelINS2_10policy_hubIlllmN4cuda3__47maximumIlEEE10Policy1000EN6thrust24THRUST_300001_SM_1000_NS6detail15normal_iteratorINSC_10device_ptrIlEEEESH_NS0_13ScanTileStateIlLb1EEES8_NS0_8NullTypeEmlLb0ESK_EEvT0_T1_T2_iT3_T4_T5_E12temp_storage+32];
	max.s64 	%rd502, %rd500, %rd501;
	setp.eq.s32 	%p138, %r4, 2;
	selp.b64 	%rd503, %rd502, %rd500, %p138;
	ld.shared.v2.u64 	{%rd504, %rd505}, [_ZZN3cub18CUB_300001_SM_10006detail4scan16DeviceScanKernelINS2_10policy_hubIlllmN4cuda3__47maximumIlEEE10Policy1000EN6thrust24THRUST_300001_SM_1000_NS6detail15normal_iteratorINSC_10device_ptrIlEEEESH_NS0_13ScanTileStateIlLb1EEES8_NS0_8NullTypeEmlLb0ESK_EEvT0_T1_T2_iT3_T4_T5_E12temp_storage+48];
	max.s64 	%rd506, %rd502, %rd504;
	setp.eq.s32 	%p139, %r4, 3;
	selp.b64 	%rd507, %rd506, %rd503, %p139;
	max.s64 	%rd508, %rd506, %rd505;
	setp.eq.s32 	%p140, %r4, 4;
	selp.b64 	%rd509, %rd508, %rd507, %p140;
	ld.shared.v2.u64 	{%rd510, %rd511}, [_ZZN3cub18CUB_300001_SM_10006detail4scan16DeviceScanKernelINS2_10policy_hubIlllmN4cuda3__47maximumIlEEE10Policy1000EN6thrust24THRUST_300001_SM_1000_NS6detail15normal_iteratorINSC_10device_ptrIlEEEESH_NS0_13ScanTileStateIlLb1EEES8_NS0_8NullTypeEmlLb0ESK_EEvT0_T1_T2_iT3_T4_T5_E12temp_storage+64];
	max.s64 	%rd512, %rd508, %rd510;
	setp.eq.s32 	%p141, %r4, 5;
	selp.b64 	%rd513, %rd512, %rd509, %p141;
	max.s64 	%rd20, %rd512, %rd511;
	setp.eq.s32 	%p142, %r4, 6;
	selp.b64 	%rd514, %rd20, %rd513, %p142;
	setp.lt.u32 	%p143, %r2, 32;
	max.s64 	%rd515, %rd514, %rd499;
	setp.eq.s32 	%p144, %r387, 0;
	selp.b64 	%rd516, %rd514, %rd515, %p144;
	selp.b64 	%rd517, %rd499, %rd516, %p143;
	setp.ne.s32 	%p145, %r2, 0;
	setp.eq.s32 	%p146, %r2, 0;
	max.s64 	%rd555, %rd517, %rd7;
	selp.b64 	%rd518, %rd7, %rd555, %p146;
	max.s64 	%rd554, %rd518, %rd8;
	max.s64 	%rd553, %rd554, %rd9;
	max.s64 	%rd552, %rd553, %rd10;
	max.s64 	%rd551, %rd552, %rd11;
	max.s64 	%rd550, %rd551, %rd12;
	max.s64 	%rd549, %rd550, %rd13;
	max.s64 	%rd548, %rd549, %rd14;
	max.s64 	%rd547, %rd548, %rd15;
	max.s64 	%rd546, %rd547, %rd16;
	max.s64 	%rd545, %rd546, %rd17;
	max.s64 	%rd544, %rd545, %rd18;
	@%p145 bra 	$L__BB29_34;
	ld.shared.u64 	%rd522, [_ZZN3cub18CUB_300001_SM_10006detail4scan16DeviceScanKernelINS2_10policy_hubIlllmN4cuda3__47maximumIlEEE10Policy1000EN6thrust24THRUST_300001_SM_1000_NS6detail15normal_iteratorINSC_10device_ptrIlEEEESH_NS0_13ScanTileStateIlLb1EEES8_NS0_8NullTypeEmlLb0ESK_EEvT0_T1_T2_iT3_T4_T5_E12temp_storage+80];
	add.s64 	%rd519, %rd1, 512;
	max.s64 	%rd521, %rd20, %rd522;
	mov.b64 	%rd520, 101;
	// begin inline asm
	st.relaxed.gpu.v2.u64 [%rd519], {%rd520, %rd521};
	// end inline asm
	mov.u64 	%rd555, %rd7;
	bra.uni 	$L__BB29_34;
$L__BB29_6:
	max.s64 	%rd373, %rd7, %rd8;
	max.s64 	%rd374, %rd373, %rd9;
	max.s64 	%rd375, %rd374, %rd10;
	max.s64 	%rd376, %rd375, %rd11;
	max.s64 	%rd377, %rd376, %rd12;
	max.s64 	%rd378, %rd377, %rd13;
	max.s64 	%rd379, %rd378, %rd14;
	max.s64 	%rd380, %rd379, %rd15;
	max.s64 	%rd381, %rd380, %rd16;
	max.s64 	%rd382, %rd381, %rd17;
	max.s64 	%rd383, %rd382, %rd18;
	mov.b64 	{%r396, %r401}, %rd383;
	mov.b32 	%r452, 1;
	mov.b32 	%r453, 0;
	mov.b32 	%r454, -1;
	// begin inline asm
	shfl.sync.up.b32 %r395, %r396, %r452, %r453, %r454;
	// end inline asm
	// begin inline asm
	shfl.sync.up.b32 %r400, %r401, %r452, %r453, %r454;
	// end inline asm
	mov.b64 	%rd384, {%r395, %r400};
	max.s64 	%rd385, %rd384, %rd383;
	setp.lt.s32 	%p88, %r387, 1;
	selp.b64 	%rd386, %rd383, %rd385, %p88;
	mov.b64 	{%r406, %r411}, %rd386;
	mov.b32 	%r412, 2;
	// begin inline asm
	shfl.sync.up.b32 %r405, %r406, %r412, %r453, %r454;
	// end inline asm
	// begin inline asm
	shfl.sync.up.b32 %r410, %r411, %r412, %r453, %r454;
	// end inline asm
	mov.b64 	%rd387, {%r405, %r410};
	max.s64 	%rd388, %rd387, %rd386;
	setp.lt.s32 	%p89, %r387, 2;
	selp.b64 	%rd389, %rd386, %rd388, %p89;
	mov.b64 	{%r416, %r421}, %rd389;
	mov.b32 	%r422, 4;
	// begin inline asm
	shfl.sync.up.b32 %r415, %r416, %r422, %r453, %r454;
	// end inline asm
	// begin inline asm
	shfl.sync.up.b32 %r420, %r421, %r422, %r453, %r454;
	// end inline asm
	mov.b64 	%rd390, {%r415, %r420};
	max.s64 	%rd391, %rd390, %rd389;
	setp.lt.s32 	%p90, %r387, 4;
	selp.b64 	%rd392, %rd389, %rd391, %p90;
	mov.b64 	{%r426, %r431}, %rd392;
	mov.b32 	%r432, 8;
	// begin inline asm
	shfl.sync.up.b32 %r425, %r426, %r432, %r453, %r454;
	// end inline asm
	// begin inline asm
	shfl.sync.up.b32 %r430, %r431, %r432, %r453, %r454;
	// end inline asm
	mov.b64 	%rd393, {%r425, %r430};
	max.s64 	%rd394, %rd393, %rd392;
	setp.lt.s32 	%p91, %r387, 8;
	selp.b64 	%rd395, %rd392, %rd394, %p91;
	mov.b64 	{%r436, %r441}, %rd395;
	mov.b32 	%r442, 16;
	// begin inline asm
	shfl.sync.up.b32 %r435, %r436, %r442, %r453, %r454;
	// end inline asm
	// begin inline asm
	shfl.sync.up.b32 %r440, %r441, %r442, %r453, %r454;
	// end inline asm
	mov.b64 	%rd396, {%r435, %r440};
	max.s64 	%rd33, %rd396, %rd395;
	setp.lt.s32 	%p92, %r387, 16;
	selp.b64 	%rd397, %rd395, %rd33, %p92;
	mov.b64 	{%r446, %r451}, %rd397;
	// begin inline asm
	shfl.sync.up.b32 %r445, %r446, %r452, %r453, %r454;
	// end inline asm
	// begin inline asm
	shfl.sync.up.b32 %r450, %r451, %r452, %r453, %r454;
	// end inline asm
	setp.ne.s32 	%p93, %r387, 31;
	@%p93 bra 	$L__BB29_8;
	shl.b32 	%r455, %r4, 3;
	add.s32 	%r457, %r394, %r455;
	st.shared.u64 	[%r457+32], %rd33;
$L__BB29_8:
	mov.b64 	%rd398, {%r445, %r450};
	bar.sync 	0;
	ld.shared.v2.u64 	{%rd399, %rd400}, [_ZZN3cub18CUB_300001_SM_10006detail4scan16DeviceScanKernelINS2_10policy_hubIlllmN4cuda3__47maximumIlEEE10Policy1000EN6thrust24THRUST_300001_SM_1000_NS6detail15normal_iteratorINSC_10device_ptrIlEEEESH_NS0_13ScanTileStateIlLb1EEES8_NS0_8NullTypeEmlLb0ESK_EEvT0_T1_T2_iT3_T4_T5_E12temp_storage+32];
	max.s64 	%rd401, %rd399, %rd400;
	setp.eq.s32 	%p94, %r4, 2;
	selp.b64 	%rd402, %rd401, %rd399, %p94;
	ld.shared.v2.u64 	{%rd403, %rd404}, [_ZZN3cub18CUB_300001_SM_10006detail4scan16DeviceScanKernelINS2_10policy_hubIlllmN4cuda3__47maximumIlEEE10Policy1000EN6thrust24THRUST_300001_SM_1000_NS6detail15normal_iteratorINSC_10device_ptrIlEEEESH_NS0_13ScanTileStateIlLb1EEES8_NS0_8NullTypeEmlLb0ESK_EEvT0_T1_T2_iT3_T4_T5_E12temp_storage+48];
	max.s64 	%rd405, %rd401, %rd403;
	setp.eq.s32 	%p95, %r4, 3;
	selp.b64 	%rd406, %rd405, %rd402, %p95;
	max.s64 	%rd407, %rd405, %rd404;
	setp.eq.s32 	%p96, %r4, 4;
	selp.b64 	%rd408, %rd407, %rd406, %p96;
	ld.shared.v2.u64 	{%rd409, %rd410}, [_ZZN3cub18CUB_300001_SM_10006detail4scan16DeviceScanKernelINS2_10policy_hubIlllmN4cuda3__47maximumIlEEE10Policy1000EN6thrust24THRUST_300001_SM_1000_NS6detail15normal_iteratorINSC_10device_ptrIlEEEESH_NS0_13ScanTileStateIlLb1EEES8_NS0_8NullTypeEmlLb0ESK_EEvT0_T1_T2_iT3_T4_T5_E12temp_storage+64];
	max.s64 	%rd411, %rd407, %rd409;
	setp.eq.s32 	%p97, %r4, 5;
	selp.b64 	%rd412, %rd411, %rd408, %p97;
	max.s64 	%rd413, %rd411, %rd410;
	setp.eq.s32 	%p98, %r4, 6;
	selp.b64 	%rd414, %rd413, %rd412, %p98;
	ld.shared.u64 	%rd415, [_ZZN3cub18CUB_300001_SM_10006detail4scan16DeviceScanKernelINS2_10policy_hubIlllmN4cuda3__47maximumIlEEE10Policy1000EN6thrust24THRUST_300001_SM_1000_NS6detail15normal_iteratorINSC_10device_ptrIlEEEESH_NS0_13ScanTileStateIlLb1EEES8_NS0_8NullTypeEmlLb0ESK_EEvT0_T1_T2_iT3_T4_T5_E12temp_storage+80];
	max.s64 	%rd34, %rd413, %rd415;
	setp.gt.u32 	%p99, %r2, 31;
	setp.lt.u32 	%p100, %r2, 32;
	max.s64 	%rd416, %rd414, %rd398;
	setp.eq.s32 	%p101, %r387, 0;
	selp.b64 	%rd543, %rd414, %rd416, %p101;
	selp.b64 	%rd36, %rd398, %rd543, %p100;
	@%p99 bra 	$L__BB29_33;
	setp.ne.s32 	%p102, %r2, 0;
	mul.wide.s32 	%rd417, %r1, 16;
	add.s64 	%rd37, %rd1, %rd417;
	@%p102 bra 	$L__BB29_11;
	st.shared.u64 	[_ZZN3cub18CUB_300001_SM_10006detail4scan16DeviceScanKernelINS2_10policy_hubIlllmN4cuda3__47maximumIlEEE10Policy1000EN6thrust24THRUST_300001_SM_1000_NS6detail15normal_iteratorINSC_10device_ptrIlEEEESH_NS0_13ScanTileStateIlLb1EEES8_NS0_8NullTypeEmlLb0ESK_EEvT0_T1_T2_iT3_T4_T5_E12temp_storage+24], %rd34;
	add.s64 	%rd418, %rd37, 512;
	mov.b64 	%rd419, 100;
	// begin inline asm
	st.relaxed.gpu.v2.u64 [%rd418], {%rd419, %rd34};
	// end inline asm
$L__BB29_11:
	not.b32 	%r458, %r2;
	add.s32 	%r655, %r1, %r458;
	mov.u32 	%r12, %nctaid.x;
	setp.gt.u32 	%p103, %r12, 499;
	@%p103 bra 	$L__BB29_13;
	membar.cta;
	bra.uni 	$L__BB29_14;
$L__BB29_13:
	mov.b32 	%r459, 1290;
	// begin inline asm
	nanosleep.u32 %r459;
	// end inline asm
$L__BB29_14:
	mul.wide.s32 	%rd424, %r655, 16;
	add.s64 	%rd425, %rd1, %rd424;
	add.s64 	%rd423, %rd425, 512;
	// begin inline asm
	ld.relaxed.gpu.v2.u64 {%rd541, %rd538}, [%rd423];
	// end inline asm
$L__BB29_15:
	setp.eq.s64 	%p104, %rd541, 99;
	mov.b32 	%r460, -1;
	vote.sync.any.pred 	%p105, %p104, %r460;
	not.pred 	%p106, %p105;
	@%p106 bra 	$L__BB29_20;
	@%p103 bra 	$L__BB29_18;
	membar.cta;
	bra.uni 	$L__BB29_19;
$L__BB29_18:
	mov.b32 	%r588, 632;
	// begin inline asm
	nanosleep.u32 %r588;
	// end inline asm
$L__BB29_19:
	// begin inline asm
	ld.relaxed.gpu.v2.u64 {%rd541, %rd538}, [%rd423];
	// end inline asm
	bra.uni 	$L__BB29_15;
$L__BB29_20:
	setp.eq.s64 	%p107, %rd541, 101;
	mov.b32 	%r512, -1;
	vote.sync.ballot.b32 	%r513, %p107, %r512;
	// begin inline asm
	mov.u32 %r462, %lanemask_ge;
	// end inline asm
	and.b32  	%r514, %r513, %r462;
	or.b32  	%r515, %r514, -2147483648;
	add.s32 	%r516, %r515, -1;
	not.b32 	%r517, %r515;
	and.b32  	%r518, %r517, %r516;
	popc.b32 	%r466, %r518;
	mov.b64 	{%r464, %r469}, %rd538;
	mov.b32 	%r470, 1;
	// begin inline asm
	shfl.sync.down.b32 %r463, %r464, %r470, %r466, %r512;
	// end inline asm
	// begin inline asm
	shfl.sync.down.b32 %r468, %r469, %r470, %r466, %r512;
	// end inline asm
	mov.b64 	%rd426, {%r463, %r468};
	setp.lt.s32 	%p109, %r387, %r466;
	max.s64 	%rd427, %rd426, %rd538;
	selp.b64 	%rd428, %rd427, %rd538, %p109;
	mov.b64 	{%r474, %r479}, %rd428;
	mov.b32 	%r480, 2;
	// begin inline asm
	shfl.sync.down.b32 %r473, %r474, %r480, %r466, %r512;
	// end inline asm
	// begin inline asm
	shfl.sync.down.b32 %r478, %r479, %r480, %r466, %r512;
	// end inline asm
	mov.b64 	%rd429, {%r473, %r478};
	add.s32 	%r519, %r387, 2;
	setp.gt.s32 	%p110, %r519, %r466;
	max.s64 	%rd430, %rd429, %rd428;
	selp.b64 	%rd431, %rd428, %rd430, %p110;
	mov.b64 	{%r484, %r489}, %rd431;
	mov.b32 	%r490, 4;
	// begin inline asm
	shfl.sync.down.b32 %r483, %r484, %r490, %r466, %r512;
	// end inline asm
	// begin inline asm
	shfl.sync.down.b32 %r488, %r489, %r490, %r466, %r512;
	// end inline asm
	mov.b64 	%rd432, {%r483, %r488};
	add.s32 	%r520, %r387, 4;
	setp.gt.s32 	%p111, %r520, %r466;
	max.s64 	%rd433, %rd432, %rd431;
	selp.b64 	%rd434, %rd431, %rd433, %p111;
	mov.b64 	{%r494, %r499}, %rd434;
	mov.b32 	%r500, 8;
	// begin inline asm
	shfl.sync.down.b32 %r493, %r494, %r500, %r466, %r512;
	// end inline asm
	// begin inline asm
	shfl.sync.down.b32 %r498, %r499, %r500, %r466, %r512;
	// end inline asm
	mov.b64 	%rd435, {%r493, %r498};
	add.s32 	%r521, %r387, 8;
	setp.gt.s32 	%p112, %r521, %r466;
	max.s64 	%rd436, %rd435, %rd434;
	selp.b64 	%rd437, %rd434, %rd436, %p112;
	mov.b64 	{%r504, %r509}, %rd437;
	mov.b32 	%r510, 16;
	// begin inline asm
	shfl.sync.down.b32 %r503, %r504, %r510, %r466, %r512;
	// end inline asm
	// begin inline asm
	shfl.sync.down.b32 %r508, %r509, %r510, %r466, %r512;
	// end inline asm
	mov.b64 	%rd438, {%r503, %r508};
	add.s32 	%r522, %r387, 16;
	setp.gt.s32 	%p113, %r522, %r466;
	max.s64 	%rd439, %rd438, %rd437;
	selp.b64 	%rd540, %rd437, %rd439, %p113;
	add.s64 	%rd48, %rd1, 512;
$L__BB29_21:
	setp.ne.s64 	%p114, %rd541, 101;
	mov.b32 	%r523, -1;
	vote.sync.all.pred 	%p115, %p114, %r523;
	not.pred 	%p116, %p115;
	@%p116 bra 	$L__BB29_29;
	mul.wide.s32 	%rd449, %r655, 16;
	add.s64 	%rd450, %rd48, %rd449;
	add.s64 	%rd448, %rd450, -512;
	// begin inline asm
	ld.relaxed.gpu.v2.u64 {%rd541, %rd542}, [%rd448];
	// end inline asm
$L__BB29_23:
	setp.eq.s64 	%p120, %rd541, 99;
	mov.b32 	%r525, -1;
	vote.sync.any.pred 	%p121, %p120, %r525;
	not.pred 	%p122, %p121;
	@%p122 bra 	$L__BB29_28;
	@%p103 bra 	$L__BB29_26;
	membar.cta;
	bra.uni 	$L__BB29_27;
$L__BB29_26:
	mov.b32 	%r587, 632;
	// begin inline asm
	nanosleep.u32 %r587;
	// end inline asm
$L__BB29_27:
	mul.wide.s32 	%rd469, %r655, 16;
	add.s64 	%rd470, %rd48, %rd469;
	add.s64 	%rd468, %rd470, -512;
	// begin inline asm
	ld.relaxed.gpu.v2.u64 {%rd541, %rd542}, [%rd468];
	// end inline asm
	bra.uni 	$L__BB29_23;
$L__BB29_28:
	setp.eq.s64 	%p123, %rd541, 101;
	mov.b32 	%r576, -1;
	vote.sync.ballot.b32 	%r577, %p123, %r576;
	and.b32  	%r578, %r577, %r462;
	or.b32  	%r579, %r578, -2147483648;
	add.s32 	%r580, %r579, -1;
	not.b32 	%r581, %r579;
	and.b32  	%r582, %r581, %r580;
	popc.b32 	%r530, %r582;
	mov.b64 	{%r528, %r533}, %rd542;
	mov.b32 	%r534, 1;
	// begin inline asm
	shfl.sync.down.b32 %r527, %r528, %r534, %r530, %r576;
	// end inline asm
	// begin inline asm
	shfl.sync.down.b32 %r532, %r533, %r534, %r530, %r576;
	// end inline asm
	mov.b64 	%rd451, {%r527, %r532};
	setp.lt.s32 	%p125, %r387, %r530;
	max.s64 	%rd452, %rd451, %rd542;
	selp.b64 	%rd453, %rd452, %rd542, %p125;
	mov.b64 	{%r538, %r543}, %rd453;
	mov.b32 	%r544, 2;
	// begin inline asm
	shfl.sync.down.b32 %r537, %r538, %r544, %r530, %r576;
	// end inline asm
	// begin inline asm
	shfl.sync.down.b32 %r542, %r543, %r544, %r530, %r576;
	// end inline asm
	mov.b64 	%rd454, {%r537, %r542};
	add.s32 	%r583, %r387, 2;
	setp.gt.s32 	%p126, %r583, %r530;
	max.s64 	%rd455, %rd454, %rd453;
	selp.b64 	%rd456, %rd453, %rd455, %p126;
	mov.b64 	{%r548, %r553}, %rd456;
	mov.b32 	%r554, 4;
	// begin inline asm
	shfl.sync.down.b32 %r547, %r548, %r554, %r530, %r576;
	// end inline asm
	// begin inline asm
	shfl.sync.down.b32 %r552, %r553, %r554, %r530, %r576;
	// end inline asm
	mov.b64 	%rd457, {%r547, %r552};
	add.s32 	%r584, %r387, 4;
	setp.gt.s32 	%p127, %r584, %r530;
	max.s64 	%rd458, %rd457, %rd456;
	selp.b64 	%rd459, %rd456, %rd458, %p127;
	mov.b64 	{%r558, %r563}, %rd459;
	mov.b32 	%r564, 8;
	// begin inline asm
	shfl.sync.down.b32 %r557, %r558, %r564, %r530, %r576;
	// end inline asm
	// begin inline asm
	shfl.sync.down.b32 %r562, %r563, %r564, %r530, %r576;
	// end inline asm
	mov.b64 	%rd460, {%r557, %r562};
	add.s32 	%r585, %r387, 8;
	setp.gt.s32 	%p128, %r585, %r530;
	max.s64 	%rd461, %rd460, %rd459;
	selp.b64 	%rd462, %rd459, %rd461, %p128;
	mov.b64 	{%r568, %r573}, %rd462;
	mov.b32 	%r574, 16;
	// begin inline asm
	shfl.sync.down.b32 %r567, %r568, %r574, %r530, %r576;
	// end inline asm
	// begin inline asm
	shfl.sync.down.b32 %r572, %r573, %r574, %r530, %r576;
	// end inline asm
	mov.b64 	%rd463, {%r567, %r572};
	add.s32 	%r586, %r387, 16;
	setp.gt.s32 	%p129, %r586, %r530;
	max.s64 	%rd464, %rd463, %rd462;
	selp.b64 	%rd465, %rd462, %rd464, %p129;
	max.s64 	%rd540, %rd465, %rd540;
	add.s32 	%r655, %r655, -32;
	bra.uni 	$L__BB29_21;
$L__BB29_29:
	@%p102 bra 	$L__BB29_31;
	max.s64 	%rd442, %rd540, %rd34;
	add.s64 	%rd440, %rd37, 512;
	mov.b64 	%rd441, 101;
	// begin inline asm
	st.relaxed.gpu.v2.u64 [%rd440], {%rd441, %rd442};
	// end inline asm
	st.shared.u64 	[_ZZN3cub18CUB_300001_SM_10006detail4scan16DeviceScanKernelINS2_10policy_hubIlllmN4cuda3__47maximumIlEEE10Policy1000EN6thrust24THRUST_300001_SM_1000_NS6detail15normal_iteratorINSC_10device_ptrIlEEEESH_NS0_13ScanTileStateIlLb1EEES8_NS0_8NullTypeEmlLb0ESK_EEvT0_T1_T2_iT3_T4_T5_E12temp_storage+8], %rd540;
	st.shared.u64 	[_ZZN3cub18CUB_300001_SM_10006detail4scan16DeviceScanKernelINS2_10policy_hubIlllmN4cuda3__47maximumIlEEE10Policy1000EN6thrust24THRUST_300001_SM_1000_NS6detail15normal_iteratorINSC_10device_ptrIlEEEESH_NS0_13ScanTileStateIlLb1EEES8_NS0_8NullTypeEmlLb0ESK_EEvT0_T1_T2_iT3_T4_T5_E12temp_storage+16], %rd442;
$L__BB29_31:
	setp.ne.s32 	%p118, %r387, 0;
	mov.u64 	%rd543, %rd36;
	@%p118 bra 	$L__BB29_33;
	st.shared.u64 	[_ZZN3cub18CUB_300001_SM_10006detail4scan16DeviceScanKernelINS2_10policy_hubIlllmN4cuda3__47maximumIlEEE10Policy1000EN6thrust24THRUST_300001_SM_1000_NS6detail15normal_iteratorINSC_10device_ptrIlEEEESH_NS0_13ScanTileStateIlLb1EEES8_NS0_8NullTypeEmlLb0ESK_EEvT0_T1_T2_iT3_T4_T5_E12temp_storage+96], %rd540;
	mov.u64 	%rd543, %rd540;
$L__BB29_33:
	bar.sync 	0;
	ld.shared.u64 	%rd443, [_ZZN3cub18CUB_300001_SM_10006detail4scan16DeviceScanKernelINS2_10policy_hubIlllmN4cuda3__47maximumIlEEE10Policy1000EN6thrust24THRUST_300001_SM_1000_NS6detail15normal_iteratorINSC_10device_ptrIlEEEESH_NS0_13ScanTileStateIlLb1EEES8_NS0_8NullTypeEmlLb0ESK_EEvT0_T1_T2_iT3_T4_T5_E12temp_storage+96];
	setp.eq.s32 	%p119, %r2, 0;
	max.s64 	%rd444, %rd443, %rd543;
	selp.b64 	%rd445, %rd543, %rd444, %p119;
	max.s64 	%rd555, %rd445, %rd7;
	max.s64 	%rd554, %rd555, %rd8;
	max.s64 	%rd553, %rd554, %rd9;
	max.s64 	%rd552, %rd553, %rd10;
	max.s64 	%rd551, %rd552, %rd11;
	max.s64 	%rd550, %rd551, %rd12;
	max.s64 	%rd549, %rd550, %rd13;
	max.s64 	%rd548, %rd549, %rd14;
	max.s64 	%rd547, %rd548, %rd15;
	max.s64 	%rd546, %rd547, %rd16;
	max.s64 	%rd545, %rd546, %rd17;
	max.s64 	%rd544, %rd545, %rd18;
$L__BB29_34:
	bar.sync 	0;
	st.shared.v2.u64 	[%r6], {%rd555, %rd554};
	st.shared.v2.u64 	[%r6+16], {%rd553, %rd552};
	st.shared.v2.u64 	[%r6+32], {%rd551, %rd550};
	st.shared.v2.u64 	[%r6+48], {%rd549, %rd548};
	st.shared.v2.u64 	[%r6+64], {%rd547, %rd546};
	st.shared.v2.u64 	[%r6+80], {%rd545, %rd544};
	bar.warp.sync 	-1;
	ld.shared.u64 	%rd523, [%r5];
	ld.shared.u64 	%rd524, [%r5+256];
	ld.shared.u64 	%rd525, [%r5+512];
	ld.shared.u64 	%rd526, [%r5+768];
	ld.shared.u64 	%rd527, [%r5+1024];
	ld.shared.u64 	%rd528, [%r5+1280];
	ld.shared.u64 	%rd529, [%r5+1536];
	ld.shared.u64 	%rd530, [%r5+1792];
	ld.shared.u64 	%rd531, [%r5+2048];
	ld.shared.u64 	%rd532, [%r5+2304];
	ld.shared.u64 	%rd533, [%r5+2560];
	ld.shared.u64 	%rd534, [%r5+2816];
	add.s64 	%rd536, %rd3, %rd359;
	st.global.u64 	[%rd536], %rd523;
	st.global.u64 	[%rd536+256], %rd524;
	st.global.u64 	[%rd536+512], %rd525;
	st.global.u64 	[%rd536+768], %rd526;
	st.global.u64 	[%rd536+1024], %rd527;
	st.global.u64 	[%rd536+1280], %rd528;
	st.global.u64 	[%rd536+1536], %rd529;
	st.global.u64 	[%rd536+1792], %rd530;
	st.global.u64 	[%rd536+2048], %rd531;
	st.global.u64 	[%rd536+2304], %rd532;
	st.global.u64 	[%rd536+2560], %rd533;
	st.global.u64 	[%rd536+2816], %rd534;
	bra.uni 	$L__BB29_118;
$L__BB29_35:
	setp.eq.s64 	%p2, %rd5, 0;
	@%p2 bra 	$L__BB29_118;
	cvt.u32.u64 	%r16, %rd5;
	shl.b64 	%rd203, %rd4, 3;
	add.s64 	%rd204, %rd2, %rd203;
	mov.u32 	%r17, %tid.x;
	ld.global.u64 	%rd567, [%rd204];
	and.b32  	%r35, %r17, 31;
	and.b32  	%r36, %r17, 992;
	mul.lo.s32 	%r37, %r36, 12;
	or.b32  	%r18, %r37, %r35;
	setp.ge.u32 	%p3, %r18, %r16;
	shl.b32 	%r38, %r18, 3;
	cvt.u64.u32 	%rd205, %r38;
	add.s64 	%rd86, %rd204, %rd205;
	mov.u64 	%rd556, %rd567;
	@%p3 bra 	$L__BB29_38;
	ld.global.u64 	%rd556, [%rd86];
$L__BB29_38:
	add.s32 	%r39, %r18, 32;
	setp.ge.u32 	%p4, %r39, %r16;
	mov.u64 	%rd557, %rd567;
	@%p4 bra 	$L__BB29_40;
	ld.global.u64 	%rd557, [%rd86+256];
$L__BB29_40:
	add.s32 	%r40, %r18, 64;
	setp.ge.u32 	%p5, %r40, %r16;
	mov.u64 	%rd558, %rd567;
	@%p5 bra 	$L__BB29_42;
	ld.global.u64 	%rd558, [%rd86+512];
$L__BB29_42:
	add.s32 	%r41, %r18, 96;
	setp.ge.u32 	%p6, %r41, %r16;
	mov.u64 	%rd559, %rd567;
	@%p6 bra 	$L__BB29_44;
	ld.global.u64 	%rd559, [%rd86+768];
$L__BB29_44:
	add.s32 	%r42, %r18, 128;
	setp.ge.u32 	%p7, %r42, %r16;
	mov.u64 	%rd560, %rd567;
	@%p7 bra 	$L__BB29_46;
	ld.global.u64 	%rd560, [%rd86+1024];
$L__BB29_46:
	add.s32 	%r43, %r18, 160;
	setp.ge.u32 	%p8, %r43, %r16;
	mov.u64 	%rd561, %rd567;
	@%p8 bra 	$L__BB29_48;
	ld.global.u64 	%rd561, [%rd86+1280];
$L__BB29_48:
	add.s32 	%r44, %r18, 192;
	setp.ge.u32 	%p9, %r44, %r16;
	mov.u64 	%rd562, %rd567;
	@%p9 bra 	$L__BB29_50;
	ld.global.u64 	%rd562, [%rd86+1536];
$L__BB29_50:
	add.s32 	%r45, %r18, 224;
	setp.ge.u32 	%p10, %r45, %r16;
	mov.u64 	%rd563, %rd567;
	@%p10 bra 	$L__BB29_52;
	ld.global.u64 	%rd563, [%rd86+1792];
$L__BB29_52:
	add.s32 	%r46, %r18, 256;
	setp.ge.u32 	%p11, %r46, %r16;
	mov.u64 	%rd564, %rd567;
	@%p11 bra 	$L__BB29_54;
	ld.global.u64 	%rd564, [%rd86+2048];
$L__BB29_54:
	add.s32 	%r47, %r18, 288;
	setp.ge.u32 	%p12, %r47, %r16;
	mov.u64 	%rd565, %rd567;
	@%p12 bra 	$L__BB29_56;
	ld.global.u64 	%rd565, [%rd86+2304];
$L__BB29_56:
	add.s32 	%r48, %r18, 320;
	setp.ge.u32 	%p13, %r48, %r16;
	mov.u64 	%rd566, %rd567;
	@%p13 bra 	$L__BB29_58;
	ld.global.u64 	%rd566, [%rd86+2560];
$L__BB29_58:
	add.s32 	%r49, %r18, 352;
	setp.ge.u32 	%p14, %r49, %r16;
	@%p14 bra 	$L__BB29_60;
	ld.global.u64 	%rd567, [%rd86+2816];
$L__BB29_60:
	// begin inline asm
	mov.u32 %r50, %laneid;
	// end inline asm
	shr.u32 	%r20, %r17, 5;
	mad.lo.s32 	%r51, %r20, 384, %r50;
	shl.b32 	%r52, %r51, 3;
	mov.u32 	%r53, _ZZN3cub18CUB_300001_SM_10006detail4scan16DeviceScanKernelINS2_10policy_hubIlllmN4cuda3__47maximumIlEEE10Policy1000EN6thrust24THRUST_300001_SM_1000_NS6detail15normal_iteratorINSC_10device_ptrIlEEEESH_NS0_13ScanTileStateIlLb1EEES8_NS0_8NullTypeEmlLb0ESK_EEvT0_T1_T2_iT3_T4_T5_E12temp_storage;
	add.s32 	%r21, %r53, %r52;
	st.shared.u64 	[%r21], %rd556;
	st.shared.u64 	[%r21+256], %rd557;
	st.shared.u64 	[%r21+512], %rd558;
	st.shared.u64 	[%r21+768], %rd559;
	st.shared.u64 	[%r21+1024], %rd560;
	st.shared.u64 	[%r21+1280], %rd561;
	st.shared.u64 	[%r21+1536], %rd562;
	st.shared.u64 	[%r21+1792], %rd563;
	st.shared.u64 	[%r21+2048], %rd564;
	st.shared.u64 	[%r21+2304], %rd565;
	st.shared.u64 	[%r21+2560], %rd566;
	st.shared.u64 	[%r21+2816], %rd567;
	bar.warp.sync 	-1;
	mad.lo.s32 	%r22, %r50, 88, %r21;
	ld.shared.v2.u64 	{%rd111, %rd112}, [%r22];
	ld.shared.v2.u64 	{%rd113, %rd114}, [%r22+16];
	ld.shared.v2.u64 	{%rd115, %rd116}, [%r22+32];
	ld.shared.v2.u64 	{%rd117, %rd118}, [%r22+48];
	ld.shared.v2.u64 	{%rd119, %rd120}, [%r22+64];
	ld.shared.v2.u64 	{%rd121, %rd122}, [%r22+80];
	bar.sync 	0;
	setp.ne.s32 	%p15, %r1, 0;
	@%p15 bra 	$L__BB29_64;
	max.s64 	%rd309, %rd111, %rd112;
	max.s64 	%rd310, %rd309, %rd113;
	max.s64 	%rd311, %rd310, %rd114;
	max.s64 	%rd312, %rd311, %rd115;
	max.s64 	%rd313, %rd312, %rd116;
	max.s64 	%rd314, %rd313, %rd117;
	max.s64 	%rd315, %rd314, %rd118;
	max.s64 	%rd316, %rd315, %rd119;
	max.s64 	%rd317, %rd316, %rd120;
	max.s64 	%rd318, %rd317, %rd121;
	max.s64 	%rd319, %rd318, %rd122;
	mov.b64 	{%r259, %r264}, %rd319;
	mov.b32 	%r315, 1;
	mov.b32 	%r316, 0;
	mov.b32 	%r317, -1;
	// begin inline asm
	shfl.sync.up.b32 %r258, %r259, %r315, %r316, %r317;
	// end inline asm
	// begin inline asm
	shfl.sync.up.b32 %r263, %r264, %r315, %r316, %r317;
	// end inline asm
	mov.b64 	%rd320, {%r258, %r263};
	max.s64 	%rd321, %rd320, %rd319;
	setp.lt.s32 	%p60, %r50, 1;
	selp.b64 	%rd322, %rd319, %rd321, %p60;
	mov.b64 	{%r269, %r274}, %rd322;
	mov.b32 	%r275, 2;
	// begin inline asm
	shfl.sync.up.b32 %r268, %r269, %r275, %r316, %r317;
	// end inline asm
	// begin inline asm
	shfl.sync.up.b32 %r273, %r274, %r275, %r316, %r317;
	// end inline asm
	mov.b64 	%rd323, {%r268, %r273};
	max.s64 	%rd324, %rd323, %rd322;
	setp.lt.s32 	%p61, %r50, 2;
	selp.b64 	%rd325, %rd322, %rd324, %p61;
	mov.b64 	{%r279, %r284}, %rd325;
	mov.b32 	%r285, 4;
	// begin inline asm
	shfl.sync.up.b32 %r278, %r279, %r285, %r316, %r317;
	// end inline asm
	// begin inline asm
	shfl.sync.up.b32 %r283, %r284, %r285, %r316, %r317;
	// end inline asm
	mov.b64 	%rd326, {%r278, %r283};
	max.s64 	%rd327, %rd326, %rd325;
	setp.lt.s32 	%p62, %r50, 4;
	selp.b64 	%rd328, %rd325, %rd327, %p62;
	mov.b64 	{%r289, %r294}, %rd328;
	mov.b32 	%r295, 8;
	// begin inline asm
	shfl.sync.up.b32 %r288, %r289, %r295, %r316, %r317;
	// end inline asm
	// begin inline asm
	shfl.sync.up.b32 %r293, %r294, %r295, %r316, %r317;
	// end inline asm
	mov.b64 	%rd329, {%r288, %r293};
	max.s64 	%rd330, %rd329, %rd328;
	setp.lt.s32 	%p63, %r50, 8;
	selp.b64 	%rd331, %rd328, %rd330, %p63;
	mov.b64 	{%r299, %r304}, %rd331;
	mov.b32 	%r305, 16;
	// begin inline asm
	shfl.sync.up.b32 %r298, %r299, %r305, %r316, %r317;
	// end inline asm
	// begin inline asm
	shfl.sync.up.b32 %r303, %r304, %r305, %r316, %r317;
	// end inline asm
	mov.b64 	%rd332, {%r298, %r303};
	max.s64 	%rd123, %rd332, %rd331;
	setp.lt.s32 	%p64, %r50, 16;
	selp.b64 	%rd333, %rd331, %rd123, %p64;
	mov.b64 	{%r309, %r314}, %rd333;
	// begin inline asm
	shfl.sync.up.b32 %r308, %r309, %r315, %r316, %r317;
	// end inline asm
	// begin inline asm
	shfl.sync.up.b32 %r313, %r314, %r315, %r316, %r317;
	// end inline asm
	setp.ne.s32 	%p65, %r50, 31;
	@%p65 bra 	$L__BB29_63;
	shl.b32 	%r318, %r20, 3;
	add.s32 	%r320, %r53, %r318;
	st.shared.u64 	[%r320+32], %rd123;
$L__BB29_63:
	mov.b64 	%rd334, {%r308, %r313};
	bar.sync 	0;
	ld.shared.v2.u64 	{%rd335, %rd336}, [_ZZN3cub18CUB_300001_SM_10006detail4scan16DeviceScanKernelINS2_10policy_hubIlllmN4cuda3__47maximumIlEEE10Policy1000EN6thrust24THRUST_300001_SM_1000_NS6detail15normal_iteratorINSC_10device_ptrIlEEEESH_NS0_13ScanTileStateIlLb1EEES8_NS0_8NullTypeEmlLb0ESK_EEvT0_T1_T2_iT3_T4_T5_E12temp_storage+32];
	max.s64 	%rd337, %rd335, %rd336;
	setp.eq.s32 	%p66, %r20, 2;
	selp.b64 	%rd338, %rd337, %rd335, %p66;
	ld.shared.v2.u64 	{%rd339, %rd340}, [_ZZN3cub18CUB_300001_SM_10006detail4scan16DeviceScanKernelINS2_10policy_hubIlllmN4cuda3__47maximumIlEEE10Policy1000EN6thrust24THRUST_300001_SM_1000_NS6detail15normal_iteratorINSC_10device_ptrIlEEEESH_NS0_13ScanTileStateIlLb1EEES8_NS0_8NullTypeEmlLb0ESK_EEvT0_T1_T2_iT3_T4_T5_E12temp_storage+48];
	max.s64 	%rd341, %rd337, %rd339;
	setp.eq.s32 	%p67, %r20, 3;
	selp.b64 	%rd342, %rd341, %rd338, %p67;
	max.s64 	%rd343, %rd341, %rd340;
	setp.eq.s32 	%p68, %r20, 4;
	selp.b64 	%rd344, %rd343, %rd342, %p68;
	ld.shared.v2.u64 	{%rd345, %rd346}, [_ZZN3cub18CUB_300001_SM_10006detail4scan16DeviceScanKernelINS2_10policy_hubIlllmN4cuda3__47maximumIlEEE10Policy1000EN6thrust24THRUST_300001_SM_1000_NS6detail15normal_iteratorINSC_10device_ptrIlEEEESH_NS0_13ScanTileStateIlLb1EEES8_NS0_8NullTypeEmlLb0ESK_EEvT0_T1_T2_iT3_T4_T5_E12temp_storage+64];
	max.s64 	%rd347, %rd343, %rd345;
	setp.eq.s32 	%p69, %r20, 5;
	selp.b64 	%rd348, %rd347, %rd344, %p69;
	max.s64 	%rd349, %rd347, %rd346;
	setp.eq.s32 	%p70, %r20, 6;
	selp.b64 	%rd350, %rd349, %rd348, %p70;
	setp.lt.u32 	%p71, %r17, 32;
	max.s64 	%rd351, %rd350, %rd334;
	setp.eq.s32 	%p72, %r50, 0;
	selp.b64 	%rd352, %rd350, %rd351, %p72;
	selp.b64 	%rd353, %rd334, %rd352, %p71;
	setp.eq.s32 	%p73, %r17, 0;
	max.s64 	%rd354, %rd353, %rd111;
	selp.b64 	%rd586, %rd111, %rd354, %p73;
	max.s64 	%rd585, %rd586, %rd112;
	max.s64 	%rd584, %rd585, %rd113;
	max.s64 	%rd583, %rd584, %rd114;
	max.s64 	%rd582, %rd583, %rd115;
	max.s64 	%rd581, %rd582, %rd116;
	max.s64 	%rd580, %rd581, %rd117;
	max.s64 	%rd579, %rd580, %rd118;
	max.s64 	%rd578, %rd579, %rd119;
	max.s64 	%rd577, %rd578, %rd120;
	max.s64 	%rd576, %rd577, %rd121;
	max.s64 	%rd575, %rd576, %rd122;
	bra.uni 	$L__BB29_92;
$L__BB29_64:
	max.s64 	%rd206, %rd111, %rd112;
	max.s64 	%rd207, %rd206, %rd113;
	max.s64 	%rd208, %rd207, %rd114;
	max.s64 	%rd209, %rd208, %rd115;
	max.s64 	%rd210, %rd209, %rd116;
	max.s64 	%rd211, %rd210, %rd117;
	max.s64 	%rd212, %rd211, %rd118;
	max.s64 	%rd213, %rd212, %rd119;
	max.s64 	%rd214, %rd213, %rd120;
	max.s64 	%rd215, %rd214, %rd121;
	max.s64 	%rd216, %rd215, %rd122;
	mov.b64 	{%r55, %r60}, %rd216;
	mov.b32 	%r111, 1;
	mov.b32 	%r112, 0;
	mov.b32 	%r113, -1;
	// begin inline asm
	shfl.sync.up.b32 %r54, %r55, %r111, %r112, %r113;
	// end inline asm
	// begin inline asm
	shfl.sync.up.b32 %r59, %r60, %r111, %r112, %r113;
	// end inline asm
	mov.b64 	%rd217, {%r54, %r59};
	max.s64 	%rd218, %rd217, %rd216;
	setp.lt.s32 	%p16, %r50, 1;
	selp.b64 	%rd219, %rd216, %rd218, %p16;
	mov.b64 	{%r65, %r70}, %rd219;
	mov.b32 	%r71, 2;
	// begin inline asm
	shfl.sync.up.b32 %r64, %r65, %r71, %r112, %r113;
	// end inline asm
	// begin inline asm
	shfl.sync.up.b32 %r69, %r70, %r71, %r112, %r113;
	// end inline asm
	mov.b64 	%rd220, {%r64, %r69};
	max.s64 	%rd221, %rd220, %rd219;
	setp.lt.s32 	%p17, %r50, 2;
	selp.b64 	%rd222, %rd219, %rd221, %p17;
	mov.b64 	{%r75, %r80}, %rd222;
	mov.b32 	%r81, 4;
	// begin inline asm
	shfl.sync.up.b32 %r74, %r75, %r81, %r112, %r113;
	// end inline asm
	// begin inline asm
	shfl.sync.up.b32 %r79, %r80, %r81, %r112, %r113;
	// end inline asm
	mov.b64 	%rd223, {%r74, %r79};
	max.s64 	%rd224, %rd223, %rd222;
	setp.lt.s32 	%p18, %r50, 4;
	selp.b64 	%rd225, %rd222, %rd224, %p18;
	mov.b64 	{%r85, %r90}, %rd225;
	mov.b32 	%r91, 8;
	// begin inline asm
	shfl.sync.up.b32 %r84, %r85, %r91, %r112, %r113;
	// end inline asm
	// begin inline asm
	shfl.sync.up.b32 %r89, %r90, %r91, %r112, %r113;
	// end inline asm
	mov.b64 	%rd226, {%r84, %r89};
	max.s64 	%rd227, %rd226, %rd225;
	setp.lt.s32 	%p19, %r50, 8;
	selp.b64 	%rd228, %rd225, %rd227, %p19;
	mov.b64 	{%r95, %r100}, %rd228;
	mov.b32 	%r101, 16;
	// begin inline asm
	shfl.sync.up.b32 %r94, %r95, %r101, %r112, %r113;
	// end inline asm
	// begin inline asm
	shfl.sync.up.b32 %r99, %r100, %r101, %r112, %r113;
	// end inline asm
	mov.b64 	%rd229, {%r94, %r99};
	max.s64 	%rd136, %rd229, %rd228;
	setp.lt.s32 	%p20, %r50, 16;
	selp.b64 	%rd230, %rd228, %rd136, %p20;
	mov.b64 	{%r105, %r110}, %rd230;
	// begin inline asm
	shfl.sync.up.b32 %r104, %r105, %r111, %r112, %r113;
	// end inline asm
	// begin inline asm
	shfl.sync.up.b32 %r109, %r110, %r111, %r112, %r113;
	// end inline asm
	setp.ne.s32 	%p21, %r50, 31;
	@%p21 bra 	$L__BB29_66;
	shl.b32 	%r114, %r20, 3;
	add.s32 	%r116, %r53, %r114;
	st.shared.u64 	[%r116+32], %rd136;
$L__BB29_66:
	mov.b64 	%rd231, {%r104, %r109};
	bar.sync 	0;
	ld.shared.v2.u64 	{%rd232, %rd233}, [_ZZN3cub18CUB_300001_SM_10006detail4scan16DeviceScanKernelINS2_10policy_hubIlllmN4cuda3__47maximumIlEEE10Policy1000EN6thrust24THRUST_300001_SM_1000_NS6detail15normal_iteratorINSC_10device_ptrIlEEEESH_NS0_13ScanTileStateIlLb1EEES8_NS0_8NullTypeEmlLb0ESK_EEvT0_T1_T2_iT3_T4_T5_E12temp_storage+32];
	max.s64 	%rd234, %rd232, %rd233;
	setp.eq.s32 	%p22, %r20, 2;
	selp.b64 	%rd235, %rd234, %rd232, %p22;
	ld.shared.v2.u64 	{%rd236, %rd237}, [_ZZN3cub18CUB_300001_SM_10006detail4scan16DeviceScanKernelINS2_10policy_hubIlllmN4cuda3__47maximumIlEEE10Policy1000EN6thrust24THRUST_300001_SM_1000_NS6detail15normal_iteratorINSC_10device_ptrIlEEEESH_NS0_13ScanTileStateIlLb1EEES8_NS0_8NullTypeEmlLb0ESK_EEvT0_T1_T2_iT3_T4_T5_E12temp_storage+48];
	max.s64 	%rd238, %rd234, %rd236;
	setp.eq.s32 	%p23, %r20, 3;
	selp.b64 	%rd239, %rd238, %rd235, %p23;
	max.s64 	%rd240, %rd238, %rd237;
	setp.eq.s32 	%p24, %r20, 4;
	selp.b64 	%rd241, %rd240, %rd239, %p24;
	ld.shared.v2.u64 	{%rd242, %rd243}, [_ZZN3cub18CUB_300001_SM_10006detail4scan16DeviceScanKernelINS2_10policy_hubIlllmN4cuda3__47maximumIlEEE10Policy1000EN6thrust24THRUST_300001_SM_1000_NS6detail15normal_iteratorINSC_10device_ptrIlEEEESH_NS0_13ScanTileStateIlLb1EEES8_NS0_8NullTypeEmlLb0ESK_EEvT0_T1_T2_iT3_T4_T5_E12temp_storage+64];
	max.s64 	%rd244, %rd240, %rd242;
	setp.eq.s32 	%p25, %r20, 5;
	selp.b64 	%rd245, %rd244, %rd241, %p25;
	max.s64 	%rd246, %rd244, %rd243;
	setp.eq.s32 	%p26, %r20, 6;
	selp.b64 	%rd247, %rd246, %rd245, %p26;
	ld.shared.u64 	%rd248, [_ZZN3cub18CUB_300001_SM_10006detail4scan16DeviceScanKernelINS2_10policy_hubIlllmN4cuda3__47maximumIlEEE10Policy1000EN6thrust24THRUST_300001_SM_1000_NS6detail15normal_iteratorINSC_10device_ptrIlEEEESH_NS0_13ScanTileStateIlLb1EEES8_NS0_8NullTypeEmlLb0ESK_EEvT0_T1_T2_iT3_T4_T5_E12temp_storage+80];
	max.s64 	%rd137, %rd246, %rd248;
	setp.gt.u32 	%p27, %r17, 31;
	setp.lt.u32 	%p28, %r17, 32;
	max.s64 	%rd249, %rd247, %rd231;
	setp.eq.s32 	%p29, %r50, 0;
	selp.b64 	%rd574, %rd247, %rd249, %p29;
	selp.b64 	%rd139, %rd231, %rd574, %p28;
	@%p27 bra 	$L__BB29_91;
	setp.ne.s32 	%p30, %r17, 0;
	mul.wide.s32 	%rd250, %r1, 16;
	add.s64 	%rd140, %rd1, %rd250;
	@%p30 bra 	$L__BB29_69;
	st.shared.u64 	[_ZZN3cub18CUB_300001_SM_10006detail4scan16DeviceScanKernelINS2_10policy_hubIlllmN4cuda3__47maximumIlEEE10Policy1000EN6thrust24THRUST_300001_SM_1000_NS6detail15normal_iteratorINSC_10device_ptrIlEEEESH_NS0_13ScanTileStateIlLb1EEES8_NS0_8NullTypeEmlLb0ESK_EEvT0_T1_T2_iT3_T4_T5_E12temp_storage+24], %rd137;
	add.s64 	%rd251, %rd140, 512;
	mov.b64 	%rd252, 100;
	// begin inline asm
	st.relaxed.gpu.v2.u64 [%rd251], {%rd252, %rd137};
	// end inline asm
$L__BB29_69:
	mov.u32 	%r27, %nctaid.x;
	setp.gt.u32 	%p31, %r27, 499;
	@%p31 bra 	$L__BB29_71;
	membar.cta;
	bra.uni 	$L__BB29_72;
$L__BB29_71:
	mov.b32 	%r117, 1290;
	// begin inline asm
	nanosleep.u32 %r117;
	// end inline asm
$L__BB29_72:
	ld.param.u32 	%r652, [_ZN3cub18CUB_300001_SM_10006detail4scan16DeviceScanKernelINS2_10policy_hubIlllmN4cuda3__47maximumIlEEE10Policy1000EN6thrust24THRUST_300001_SM_1000_NS6detail15normal_iteratorINSC_10device_ptrIlEEEESH_NS0_13ScanTileStateIlLb1EEES8_NS0_8NullTypeEmlLb0ESK_EEvT0_T1_T2_iT3_T4_T5__param_3];
	mov.u32 	%r118, %ctaid.x;
	add.s32 	%r119, %r652, %r118;
	not.b32 	%r120, %r17;
	add.s32 	%r121, %r119, %r120;
	mul.wide.s32 	%rd257, %r121, 16;
	add.s64 	%rd258, %rd1, %rd257;
	add.s64 	%rd256, %rd258, 512;
	// begin inline asm
	ld.relaxed.gpu.v2.u64 {%rd572, %rd569}, [%rd256];
	// end inline asm
$L__BB29_73:
	setp.eq.s64 	%p32, %rd572, 99;
	mov.b32 	%r122, -1;
	vote.sync.any.pred 	%p33, %p32, %r122;
	not.pred 	%p34, %p33;
	@%p34 bra 	$L__BB29_78;
	@%p31 bra 	$L__BB29_76;
	membar.cta;
	bra.uni 	$L__BB29_77;
$L__BB29_76:
	mov.b32 	%r253, 632;
	// begin inline asm
	nanosleep.u32 %r253;
	// end inline asm
$L__BB29_77:
	ld.param.u32 	%r654, [_ZN3cub18CUB_300001_SM_10006detail4scan16DeviceScanKernelINS2_10policy_hubIlllmN4cuda3__47maximumIlEEE10Policy1000EN6thrust24THRUST_300001_SM_1000_NS6detail15normal_iteratorINSC_10device_ptrIlEEEESH_NS0_13ScanTileStateIlLb1EEES8_NS0_8NullTypeEmlLb0ESK_EEvT0_T1_T2_iT3_T4_T5__param_3];
	add.s32 	%r255, %r654, %r118;
	add.s32 	%r257, %r255, %r120;
	mul.wide.s32 	%rd307, %r257, 16;
	add.s64 	%rd308, %rd1, %rd307;
	add.s64 	%rd306, %rd308, 512;
	// begin inline asm
	ld.relaxed.gpu.v2.u64 {%rd572, %rd569}, [%rd306];
	// end inline asm
	bra.uni 	$L__BB29_73;
$L__BB29_78:
	ld.param.u32 	%r653, [_ZN3cub18CUB_300001_SM_10006detail4scan16DeviceScanKernelINS2_10policy_hubIlllmN4cuda3__47maximumIlEEE10Policy1000EN6thrust24THRUST_300001_SM_1000_NS6detail15normal_iteratorINSC_10device_ptrIlEEEESH_NS0_13ScanTileStateIlLb1EEES8_NS0_8NullTypeEmlLb0ESK_EEvT0_T1_T2_iT3_T4_T5__param_3];
	mov.u32 	%r175, %ctaid.x;
	add.s32 	%r176, %r653, %r175;
	not.b32 	%r177, %r17;
	add.s32 	%r656, %r176, %r177;
	setp.eq.s64 	%p35, %rd572, 101;
	mov.b32 	%r174, -1;
	vote.sync.ballot.b32 	%r178, %p35, %r174;
	// begin inline asm
	mov.u32 %r124, %lanemask_ge;
	// end inline asm
	and.b32  	%r179, %r178, %r124;
	or.b32  	%r180, %r179, -2147483648;
	add.s32 	%r181, %r180, -1;
	not.b32 	%r182, %r180;
	and.b32  	%r183, %r182, %r181;
	popc.b32 	%r128, %r183;
	mov.b64 	{%r126, %r131}, %rd569;
	mov.b32 	%r132, 1;
	// begin inline asm
	shfl.sync.down.b32 %r125, %r126, %r132, %r128, %r174;
	// end inline asm
	// begin inline asm
	shfl.sync.down.b32 %r130, %r131, %r132, %r128, %r174;
	// end inline asm
	mov.b64 	%rd259, {%r125, %r130};
	setp.lt.s32 	%p37, %r50, %r128;
	max.s64 	%rd260, %rd259, %rd569;
	selp.b64 	%rd261, %rd260, %rd569, %p37;
	mov.b64 	{%r136, %r141}, %rd261;
	mov.b32 	%r142, 2;
	// begin inline asm
	shfl.sync.down.b32 %r135, %r136, %r142, %r128, %r174;
	// end inline asm
	// begin inline asm
	shfl.sync.down.b32 %r140, %r141, %r142, %r128, %r174;
	// end inline asm
	mov.b64 	%rd262, {%r135, %r140};
	add.s32 	%r184, %r50, 2;
	setp.gt.s32 	%p38, %r184, %r128;
	max.s64 	%rd263, %rd262, %rd261;
	selp.b64 	%rd264, %rd261, %rd263, %p38;
	mov.b64 	{%r146, %r151}, %rd264;
	mov.b32 	%r152, 4;
	// begin inline asm
	shfl.sync.down.b32 %r145, %r146, %r152, %r128, %r174;
	// end inline asm
	// begin inline asm
	shfl.sync.down.b32 %r150, %r151, %r152, %r128, %r174;
	// end inline asm
	mov.b64 	%rd265, {%r145, %r150};
	add.s32 	%r185, %r50, 4;
	setp.gt.s32 	%p39, %r185, %r128;
	max.s64 	%rd266, %rd265, %rd264;
	selp.b64 	%rd267, %rd264, %rd266, %p39;
	mov.b64 	{%r156, %r161}, %rd267;
	mov.b32 	%r162, 8;
	// begin inline asm
	shfl.sync.down.b32 %r155, %r156, %r162, %r128, %r174;
	// end inline asm
	// begin inline asm
	shfl.sync.down.b32 %r160, %r161, %r162, %r128, %r174;
	// end inline asm
	mov.b64 	%rd268, {%r155, %r160};
	add.s32 	%r186, %r50, 8;
	setp.gt.s32 	%p40, %r186, %r128;
	max.s64 	%rd269, %rd268, %rd267;
	selp.b64 	%rd270, %rd267, %rd269, %p40;
	mov.b64 	{%r166, %r171}, %rd270;
	mov.b32 	%r172, 16;
	// begin inline asm
	shfl.sync.down.b32 %r165, %r166, %r172, %r128, %r174;
	// end inline asm
	// begin inline asm
	shfl.sync.down.b32 %r170, %r171, %r172, %r128, %r174;
	// end inline asm
	mov.b64 	%rd271, {%r165, %r170};
	add.s32 	%r187, %r50, 16;
	setp.gt.s32 	%p41, %r187, %r128;
	max.s64 	%rd272, %rd271, %rd270;
	selp.b64 	%rd570, %rd270, %rd272, %p41;
	add.s64 	%rd150, %rd1, 512;
$L__BB29_79:
	setp.ne.s64 	%p42, %rd572, 101;
	mov.b32 	%r188, -1;
	vote.sync.all.pred 	%p43, %p42, %r188;
	not.pred 	%p44, %p43;
	@%p44 bra 	$L__BB29_87;
	mul.wide.s32 	%rd282, %r656, 16;
	add.s64 	%rd283, %rd150, %rd282;
	add.s64 	%rd281, %rd283, -512;
	// begin inline asm
	ld.relaxed.gpu.v2.u64 {%rd572, %rd573}, [%rd281];
	// end inline asm
$L__BB29_81:
	setp.eq.s64 	%p48, %rd572, 99;
	mov.b32 	%r190, -1;
	vote.sync.any.pred 	%p49, %p48, %r190;
	not.pred 	%p50, %p49;
	@%p50 bra 	$L__BB29_86;
	@%p31 bra 	$L__BB29_84;
	membar.cta;
	bra.uni 	$L__BB29_85;
$L__BB29_84:
	mov.b32 	%r252, 632;
	// begin inline asm
	nanosleep.u32 %r252;
	// end inline asm
$L__BB29_85:
	mul.wide.s32 	%rd302, %r656, 16;
	add.s64 	%rd303, %rd150, %rd302;
	add.s64 	%rd301, %rd303, -512;
	// begin inline asm
	ld.relaxed.gpu.v2.u64 {%rd572, %rd573}, [%rd301];
	// end inline asm
	bra.uni 	$L__BB29_81;
$L__BB29_86:
	setp.eq.s64 	%p51, %rd572, 101;
	mov.b32 	%r241, -1;
	vote.sync.ballot.b32 	%r242, %p51, %r241;
	and.b32  	%r243, %r242, %r124;
	or.b32  	%r244, %r243, -2147483648;
	add.s32 	%r245, %r244, -1;
	not.b32 	%r246, %r244;
	and.b32  	%r247, %r246, %r245;
	popc.b32 	%r195, %r247;
	mov.b64 	{%r193, %r198}, %rd573;
	mov.b32 	%r199, 1;
	// begin inline asm
	shfl.sync.down.b32 %r192, %r193, %r199, %r195, %r241;
	// end inline asm
	// begin inline asm
	shfl.sync.down.b32 %r197, %r198, %r199, %r195, %r241;
	// end inline asm
	mov.b64 	%rd284, {%r192, %r197};
	setp.lt.s32 	%p53, %r50, %r195;
	max.s64 	%rd285, %rd284, %rd573;
	selp.b64 	%rd286, %rd285, %rd573, %p53;
	mov.b64 	{%r203, %r208}, %rd286;
	mov.b32 	%r209, 2;
	// begin inline asm
	shfl.sync.down.b32 %r202, %r203, %r209, %r195, %r241;
	// end inline asm
	// begin inline asm
	shfl.sync.down.b32 %r207, %r208, %r209, %r195, %r241;
	// end inline asm
	mov.b64 	%rd287, {%r202, %r207};
	add.s32 	%r248, %r50, 2;
	setp.gt.s32 	%p54, %r248, %r195;
	max.s64 	%rd288, %rd287, %rd286;
	selp.b64 	%rd289, %rd286, %rd288, %p54;
	mov.b64 	{%r213, %r218}, %rd289;
	mov.b32 	%r219, 4;
	// begin inline asm
	shfl.sync.down.b32 %r212, %r213, %r219, %r195, %r241;
	// end inline asm
	// begin inline asm
	shfl.sync.down.b32 %r217, %r218, %r219, %r195, %r241;
	// end inline asm
	mov.b64 	%rd290, {%r212, %r217};
	add.s32 	%r249, %r50, 4;
	setp.gt.s32 	%p55, %r249, %r195;
	max.s64 	%rd291, %rd290, %rd289;
	selp.b64 	%rd292, %rd289, %rd291, %p55;
	mov.b64 	{%r223, %r228}, %rd292;
	mov.b32 	%r229, 8;
	// begin inline asm
	shfl.sync.down.b32 %r222, %r223, %r229, %r195, %r241;
	// end inline asm
	// begin inline asm
	shfl.sync.down.b32 %r227, %r228, %r229, %r195, %r241;
	// end inline asm
	mov.b64 	%rd293, {%r222, %r227};
	add.s32 	%r250, %r50, 8;
	setp.gt.s32 	%p56, %r250, %r195;
	max.s64 	%rd294, %rd293, %rd292;
	selp.b64 	%rd295, %rd292, %rd294, %p56;
	mov.b64 	{%r233, %r238}, %rd295;
	mov.b32 	%r239, 16;
	// begin inline asm
	shfl.sync.down.b32 %r232, %r233, %r239, %r195, %r241;
	// end inline asm
	// begin inline asm
	shfl.sync.down.b32 %r237, %r238, %r239, %r195, %r241;
	// end inline asm
	mov.b64 	%rd296, {%r232, %r237};
	add.s32 	%r251, %r50, 16;
	setp.gt.s32 	%p57, %r251, %r195;
	max.s64 	%rd297, %rd296, %rd295;
	selp.b64 	%rd298, %rd295, %rd297, %p57;
	max.s64 	%rd570, %rd298, %rd570;
	add.s32 	%r656, %r656, -32;
	bra.uni 	$L__BB29_79;
$L__BB29_87:
	@%p30 bra 	$L__BB29_89;
	max.s64 	%rd275, %rd570, %rd137;
	add.s64 	%rd273, %rd140, 512;
	mov.b64 	%rd274, 101;
	// begin inline asm
	st.relaxed.gpu.v2.u64 [%rd273], {%rd274, %rd275};
	// end inline asm
	st.shared.u64 	[_ZZN3cub18CUB_300001_SM_10006detail4scan16DeviceScanKernelINS2_10policy_hubIlllmN4cuda3__47maximumIlEEE10Policy1000EN6thrust24THRUST_300001_SM_1000_NS6detail15normal_iteratorINSC_10device_ptrIlEEEESH_NS0_13ScanTileStateIlLb1EEES8_NS0_8NullTypeEmlLb0ESK_EEvT0_T1_T2_iT3_T4_T5_E12temp_storage+8], %rd570;
	st.shared.u64 	[_ZZN3cub18CUB_300001_SM_10006detail4scan16DeviceScanKernelINS2_10policy_hubIlllmN4cuda3__47maximumIlEEE10Policy1000EN6thrust24THRUST_300001_SM_1000_NS6detail15normal_iteratorINSC_10device_ptrIlEEEESH_NS0_13ScanTileStateIlLb1EEES8_NS0_8NullTypeEmlLb0ESK_EEvT0_T1_T2_iT3_T4_T5_E12temp_storage+16], %rd275;
$L__BB29_89:
	setp.ne.s32 	%p46, %r50, 0;
	mov.u64 	%rd574, %rd139;
	@%p46 bra 	$L__BB29_91;
	st.shared.u64 	[_ZZN3cub18CUB_300001_SM_10006detail4scan16DeviceScanKernelINS2_10policy_hubIlllmN4cuda3__47maximumIlEEE10Policy1000EN6thrust24THRUST_300001_SM_1000_NS6detail15normal_iteratorINSC_10device_ptrIlEEEESH_NS0_13ScanTileStateIlLb1EEES8_NS0_8NullTypeEmlLb0ESK_EEvT0_T1_T2_iT3_T4_T5_E12temp_storage+96], %rd570;
	mov.u64 	%rd574, %rd570;
$L__BB29_91:
	bar.sync 	0;
	ld.shared.u64 	%rd276, [_ZZN3cub18CUB_300001_SM_10006detail4scan16DeviceScanKernelINS2_10policy_hubIlllmN4cuda3__47maximumIlEEE10Policy1000EN6thrust24THRUST_300001_SM_1000_NS6detail15normal_iteratorINSC_10device_ptrIlEEEESH_NS0_13ScanTileStateIlLb1EEES8_NS0_8NullTypeEmlLb0ESK_EEvT0_T1_T2_iT3_T4_T5_E12temp_storage+96];
	setp.eq.s32 	%p47, %r17, 0;
	max.s64 	%rd277, %rd276, %rd574;
	selp.b64 	%rd278, %rd574, %rd277, %p47;
	max.s64 	%rd586, %rd278, %rd111;
	max.s64 	%rd585, %rd586, %rd112;
	max.s64 	%rd584, %rd585, %rd113;
	max.s64 	%rd583, %rd584, %rd114;
	max.s64 	%rd582, %rd583, %rd115;
	max.s64 	%rd581, %rd582, %rd116;
	max.s64 	%rd580, %rd581, %rd117;
	max.s64 	%rd579, %rd580, %rd118;
	max.s64 	%rd578, %rd579, %rd119;
	max.s64 	%rd577, %rd578, %rd120;
	max.s64 	%rd576, %rd577, %rd121;
	max.s64 	%rd575, %rd576, %rd122;
$L__BB29_92:
	bar.sync 	0;
	st.shared.v2.u64 	[%r22], {%rd586, %rd585};
	st.shared.v2.u64 	[%r22+16], {%rd584, %rd583};
	st.shared.v2.u64 	[%r22+32], {%rd582, %rd581};
	st.shared.v2.u64 	[%r22+48], {%rd580, %rd579};
	st.shared.v2.u64 	[%r22+64], {%rd578, %rd577};
	st.shared.v2.u64 	[%r22+80], {%rd576, %rd575};
	bar.warp.sync 	-1;
	ld.shared.u64 	%rd187, [%r21];
	ld.shared.u64 	%rd188, [%r21+256];
	ld.shared.u64 	%rd189, [%r21+512];
	ld.shared.u64 	%rd190, [%r21+768];
	ld.shared.u64 	%rd191, [%r21+1024];
	ld.shared.u64 	%rd192, [%r21+1280];
	ld.shared.u64 	%rd193, [%r21+1536];
	ld.shared.u64 	%rd194, [%r21+1792];
	ld.shared.u64 	%rd195, [%r21+2048];
	ld.shared.u64 	%rd196, [%r21+2304];
	ld.shared.u64 	%rd197, [%r21+2560];
	ld.shared.u64 	%rd198, [%r21+2816];
	setp.ne.s32 	%p74, %r17, 0;
	@%p74 bra 	$L__BB29_94;
	st.volatile.shared.u32 	[_ZZN3cub18CUB_300001_SM_10006detail4scan16DeviceScanKernelINS2_10policy_hubIlllmN4cuda3__47maximumIlEEE10Policy1000EN6thrust24THRUST_300001_SM_1000_NS6detail15normal_iteratorINSC_10device_ptrIlEEEESH_NS0_13ScanTileStateIlLb1EEES8_NS0_8NullTypeEmlLb0ESK_EEvT0_T1_T2_iT3_T4_T5_E12temp_storage+21504], %r16;
$L__BB29_94:
	bar.sync 	0;
	ld.volatile.shared.u32 	%r32, [_ZZN3cub18CUB_300001_SM_10006detail4scan16DeviceScanKernelINS2_10policy_hubIlllmN4cuda3__47maximumIlEEE10Policy1000EN6thrust24THRUST_300001_SM_1000_NS6detail15normal_iteratorINSC_10device_ptrIlEEEESH_NS0_13ScanTileStateIlLb1EEES8_NS0_8NullTypeEmlLb0ESK_EEvT0_T1_T2_iT3_T4_T5_E12temp_storage+21504];
	cvt.u64.u32 	%rd355, %r18;
	add.s64 	%rd356, %rd4, %rd355;
	setp.ge.s32 	%p75, %r18, %r32;
	shl.b64 	%rd357, %rd356, 3;
	add.s64 	%rd199, %rd3, %rd357;
	@%p75 bra 	$L__BB29_96;
	st.global.u64 	[%rd199], %rd187;
$L__BB29_96:
	mov.u32 	%r321, %tid.x;
	and.b32  	%r322, %r321, 992;
	mul.lo.s32 	%r323, %r322, 12;
	and.b32  	%r324, %r321, 31;
	or.b32  	%r325, %r323, %r324;
	or.b32  	%r326, %r325, 32;
	setp.ge.s32 	%p76, %r326, %r32;
	@%p76 bra 	$L__BB29_98;
	st.global.u64 	[%rd199+256], %rd188;
$L__BB29_98:
	or.b32  	%r332, %r325, 64;
	setp.ge.s32 	%p77, %r332, %r32;
	@%p77 bra 	$L__BB29_100;
	st.global.u64 	[%rd199+512], %rd189;
$L__BB29_100:
	or.b32  	%r338, %r325, 96;
	setp.ge.s32 	%p78, %r338, %r32;
	@%p78 bra 	$L__BB29_102;
	st.global.u64 	[%rd199+768], %rd190;
$L__BB29_102:
	add.s32 	%r344, %r325, 128;
	setp.ge.s32 	%p79, %r344, %r32;
	@%p79 bra 	$L__BB29_104;
	st.global.u64 	[%rd199+1024], %rd191;
$L__BB29_104:
	add.s32 	%r350, %r325, 160;
	setp.ge.s32 	%p80, %r350, %r32;
	@%p80 bra 	$L__BB29_106;
	st.global.u64 	[%rd199+1280], %rd192;
$L__BB29_106:
	add.s32 	%r356, %r325, 192;
	setp.ge.s32 	%p81, %r356, %r32;
	@%p81 bra 	$L__BB29_108;
	st.global.u64 	[%rd199+1536], %rd193;
$L__BB29_108:
	add.s32 	%r362, %r325, 224;
	setp.ge.s32 	%p82, %r362, %r32;
	@%p82 bra 	$L__BB29_110;
	st.global.u64 	[%rd199+1792], %rd194;
$L__BB29_110:
	add.s32 	%r368, %r325, 256;
	setp.ge.s32 	%p83, %r368, %r32;
	@%p83 bra 	$L__BB29_112;
	st.global.u64 	[%rd199+2048], %rd195;
$L__BB29_112:
	add.s32 	%r374, %r325, 288;
	setp.ge.s32 	%p84, %r374, %r32;
	@%p84 bra 	$L__BB29_114;
	st.global.u64 	[%rd199+2304], %rd196;
$L__BB29_114:
	add.s32 	%r380, %r325, 320;
	setp.ge.s32 	%p85, %r380, %r32;
	@%p85 bra 	$L__BB29_116;
	st.global.u64 	[%rd199+2560], %rd197;
$L__BB29_116:
	add.s32 	%r386, %r325, 352;
	setp.ge.s32 	%p86, %r386, %r32;
	@%p86 bra 	$L__BB29_118;
	st.global.u64 	[%rd199+2816], %rd198;
$L__BB29_118:
	ret;

}
	// .globl	_ZN3cub18CUB_300001_SM_10006detail10radix_sort31DeviceRadixSortSingleTileKernelINS1_5radix10policy_hubIifyE10Policy1000ELNS0_9SortOrderE0EifyNS1_21identity_decomposer_tEEEvPKT1_PSA_PKT2_PSE_T3_iiT4_
.visible .entry _ZN3cub18CUB_300001_SM_10006detail10radix_sort31DeviceRadixSortSingleTileKernelINS1_5radix10policy_hubIifyE10Policy1000ELNS0_9SortOrderE0EifyNS1_21identity_decomposer_tEEEvPKT1_PSA_PKT2_PSE_T3_iiT4_(
	.param .u64 .ptr .align 1 _ZN3cub18CUB_300001_SM_10006detail10radix_sort31DeviceRadixSortSingleTileKernelINS1_5radix10policy_hubIifyE10Policy1000ELNS0_9SortOrderE0EifyNS1_21identity_decomposer_tEEEvPKT1_PSA_PKT2_PSE_T3_iiT4__param_0,
	.param .u64 .ptr .align 1 _ZN3cub18CUB_300001_SM_10006detail10radix_sort31DeviceRadixSortSingleTileKernelINS1_5radix10policy_hubIifyE10Policy1000ELNS0_9SortOrderE0EifyNS1_21identity_decomposer_tEEEvPKT1_PSA_PKT2_PSE_T3_iiT4__param_1,
	.param .u64 .ptr .align 1 _ZN3cub18CUB_300001_SM_10006detail10radix_sort31DeviceRadixSortSingleTileKernelINS1_5radix10policy_hubIifyE10Policy1000ELNS0_9SortOrderE0EifyNS1_21identity_decomposer_tEEEvPKT1_PSA_PKT2_PSE_T3_iiT4__param_2,
	.param .u64 .ptr .align 1 _ZN3cub18CUB_300001_SM_10006detail10radix_sort31DeviceRadixSortSingleTileKernelINS1_5radix10policy_hubIifyE10Policy1000ELNS0_9SortOrderE0EifyNS1_21identity_decomposer_tEEEvPKT1_PSA_PKT2_PSE_T3_iiT4__param_3,
	.param .u64 _ZN3cub18CUB_300001_SM_10006detail10radix_sort31DeviceRadixSortSingleTileKernelINS1_5radix10policy_hubIifyE10Policy1000ELNS0_9SortOrderE0EifyNS1_21identity_decomposer_tEEEvPKT1_PSA_PKT2_PSE_T3_iiT4__param_4,
	.param .u32 _ZN3cub18CUB_300001_SM_10006detail10radix_sort31DeviceRadixSortSingleTileKernelINS1_5radix10policy_hubIifyE10Policy1000ELNS0_9SortOrderE0EifyNS1_21identity_decomposer_tEEEvPKT1_PSA_PKT2_PSE_T3_iiT4__param_5,
	.param .u32 _ZN3cub18CUB_300001_SM_10006detail10radix_sort31DeviceRadixSortSingleTileKernelINS1_5radix10policy_hubIifyE10Policy1000ELNS0_9SortOrderE0EifyNS1_21identity_decomposer_tEEEvPKT1_PSA_PKT2_PSE_T3_iiT4__param_6,
	.param .align 1 .b8 _ZN3cub18CUB_300001_SM_10006detail10radix_sort31DeviceRadixSortSingleTileKernelINS1_5radix10policy_hubIifyE10Policy1000ELNS0_9SortOrderE0EifyNS1_21identity_decomposer_tEEEvPKT1_PSA_PKT2_PSE_T3_iiT4__param_7[1]
)
.maxntid 256
.minnctapersm 1
{
	.reg .pred 	%p<73>;
	.reg .b16 	%rs<39>;
	.reg .b32 	%r<748>;
	.reg .b32 	%f<153>;
	.reg .b64 	%rd<37>;
	// demoted variable
	.shared .align 16 .b8 _ZZN3cub18CUB_300001_SM_10006detail10radix_sort31DeviceRadixSortSingleTileKernelINS1_5radix10policy_hubIifyE10Policy1000ELNS0_9SortOrderE0EifyNS1_21identity_decomposer_tEEEvPKT1_PSA_PKT2_PSE_T3_iiT4_E12temp_storage[33856];
	ld.param.u64 	%rd10, [_ZN3cub18CUB_300001_SM_10006detail10radix_sort31DeviceRadixSortSingleTileKernelINS1_5radix10policy_hubIifyE10Policy1000ELNS0_9SortOrderE0EifyNS1_21identity_decomposer_tEEEvPKT1_PSA_PKT2_PSE_T3_iiT4__param_0];
	ld.param.u64 	%rd6, [_ZN3cub18CUB_300001_SM_10006detail10radix_sort31DeviceRadixSortSingleTileKernelINS1_5radix10policy_hubIifyE10Policy1000ELNS0_9SortOrderE0EifyNS1_21identity_decomposer_tEEEvPKT1_PSA_PKT2_PSE_T3_iiT4__param_1];
	ld.param.u64 	%rd7, [_ZN3cub18CUB_300001_SM_10006detail10radix_sort31DeviceRadixSortSingleTileKernelINS1_5radix10policy_hubIifyE10Policy1000ELNS0_9SortOrderE0EifyNS1_21identity_decomposer_tEEEvPKT1_PSA_PKT2_PSE_T3_iiT4__param_2];
	ld.param.u64 	%rd8, [_ZN3cub18CUB_300001_SM_10006detail10radix_sort31DeviceRadixSortSingleTileKernelINS1_5radix10policy_hubIifyE10Policy1000ELNS0_9SortOrderE0EifyNS1_21identity_decomposer_tEEEvPKT1_PSA_PKT2_PSE_T3_iiT4__param_3];
	ld.param.u64 	%rd9, [_ZN3cub18CUB_300001_SM_10006detail10radix_sort31DeviceRadixSortSingleTileKernelINS1_5radix10policy_hubIifyE10Policy1000ELNS0_9SortOrderE0EifyNS1_21identity_decomposer_tEEEvPKT1_PSA_PKT2_PSE_T3_iiT4__param_4];
	ld.param.u32 	%r209, [_ZN3cub18CUB_300001_SM_10006detail10radix_sort31DeviceRadixSortSingleTileKernelINS1_5radix10policy_hubIifyE10Policy1000ELNS0_9SortOrderE0EifyNS1_21identity_decomposer_tEEEvPKT1_PSA_PKT2_PSE_T3_iiT4__param_5];
	ld.param.u32 	%r210, [_ZN3cub18CUB_300001_SM_10006detail10radix_sort31DeviceRadixSortSingleTileKernelINS1_5radix10policy_hubIifyE10Policy1000ELNS0_9SortOrderE0EifyNS1_21identity_decomposer_tEEEvPKT1_PSA_PKT2_PSE_T3_iiT4__param_6];
	cvta.to.global.u64 	%rd11, %rd10;
	cvt.u32.u64 	%r1, %rd9;
	mov.u32 	%r2, %tid.x;
	mul.lo.s32 	%r3, %r2, 19;
	setp.ge.s32 	%p1, %r3, %r1;
	mul.wide.u32 	%rd12, %r3, 4;
	add.s64 	%rd1, %rd11, %rd12;
	mov.b32 	%r745, -1;
	@%p1 bra 	$L__BB30_2;
	ld.global.u32 	%r212, [%rd1];
	xor.b32  	%r745, %r212, -2147483648;
$L__BB30_2:
	add.s32 	%r6, %r3, 1;
	setp.ge.s32 	%p2, %r6, %r1;
	mov.b32 	%r744, -1;
	@%p2 bra 	$L__BB30_4;
	ld.global.u32 	%r214, [%rd1+4];
	xor.b32  	%r744, %r214, -2147483648;
$L__BB30_4:
	add.s32 	%r9, %r3, 2;
	setp.ge.s32 	%p3, %r9, %r1;
	mov.b32 	%r743, -1;
	@%p3 bra 	$L__BB30_6;
	ld.global.u32 	%r216, [%rd1+8];
	xor.b32  	%r743, %r216, -2147483648;
$L__BB30_6:
	add.s32 	%r12, %r3, 3;
	setp.ge.s32 	%p4, %r12, %r1;
	mov.b32 	%r742, -1;
	@%p4 bra 	$L__BB30_8;
	ld.global.u32 	%r218, [%rd1+12];
	xor.b32  	%r742, %r218, -2147483648;
$L__BB30_8:
	add.s32 	%r15, %r3, 4;
	setp.ge.s32 	%p5, %r15, %r1;
	mov.b32 	%r741, -1;
	@%p5 bra 	$L__BB30_10;
	ld.global.u32 	%r220, [%rd1+16];
	xor.b32  	%r741, %r220, -2147483648;
$L__BB30_10:
	add.s32 	%r18, %r3, 5;
	setp.ge.s32 	%p6, %r18, %r1;
	mov.b32 	%r740, -1;
	@%p6 bra 	$L__BB30_12;
	ld.global.u32 	%r222, [%rd1+20];
	xor.b32  	%r740, %r222, -2147483648;
$L__BB30_12:
	add.s32 	%r21, %r3, 6;
	setp.ge.s32 	%p7, %r21, %r1;
	mov.b32 	%r739, -1;
	@%p7 bra 	$L__BB30_14;
	ld.global.u32 	%r224, [%rd1+24];
	xor.b32  	%r739, %r224, -2147483648;
$L__BB30_14:
	add.s32 	%r24, %r3, 7;
	setp.ge.s32 	%p8, %r24, %r1;
	mov.b32 	%r738, -1;
	@%p8 bra 	$L__BB30_16;
	ld.global.u32 	%r226, [%rd1+28];
	xor.b32  	%r738, %r226, -2147483648;
$L__BB30_16:
	add.s32 	%r27, %r3, 8;
	setp.ge.s32 	%p9, %r27, %r1;
	mov.b32 	%r737, -1;
	@%p9 bra 	$L__BB30_18;
	ld.global.u32 	%r228, [%rd1+32];
	xor.b32  	%r737, %r228, -2147483648;
$L__BB30_18:
	add.s32 	%r30, %r3, 9;
	setp.ge.s32 	%p10, %r30, %r1;
	mov.b32 	%r736, -1;
	@%p10 bra 	$L__BB30_20;
	ld.global.u32 	%r230, [%rd1+36];
	xor.b32  	%r736, %r230, -2147483648;
$L__BB30_20:
	add.s32 	%r33, %r3, 10;
	setp.ge.s32 	%p11, %r33, %r1;
	mov.b32 	%r735, -1;
	@%p11 bra 	$L__BB30_22;
	ld.global.u32 	%r232, [%rd1+40];
	xor.b32  	%r735, %r232, -2147483648;
$L__BB30_22:
	add.s32 	%r36, %r3, 11;
	setp.ge.s32 	%p12, %r36, %r1;
	mov.b32 	%r734, -1;
	@%p12 bra 	$L__BB30_24;
	ld.global.u32 	%r234, [%rd1+44];
	xor.b32  	%r734, %r234, -2147483648;
$L__BB30_24:
	add.s32 	%r39, %r3, 12;
	setp.ge.s32 	%p13, %r39, %r1;
	mov.b32 	%r733, -1;
	@%p13 bra 	$L__BB30_26;
	ld.global.u32 	%r236, [%rd1+48];
	xor.b32  	%r733, %r236, -2147483648;
$L__BB30_26:
	add.s32 	%r42, %r3, 13;
	setp.ge.s32 	%p14, %r42, %r1;
	mov.b32 	%r732, -1;
	@%p14 bra 	$L__BB30_28;
	ld.global.u32 	%r238, [%rd1+52];
	xor.b32  	%r732, %r238, -2147483648;
$L__BB30_28:
	add.s32 	%r45, %r3, 14;
	setp.ge.s32 	%p15, %r45, %r1;
	mov.b32 	%r731, -1;
	@%p15 bra 	$L__BB30_30;
	ld.global.u32 	%r240, [%rd1+56];
	xor.b32  	%r731, %r240, -2147483648;
$L__BB30_30:
	add.s32 	%r48, %r3, 15;
	setp.ge.s32 	%p16, %r48, %r1;
	mov.b32 	%r730, -1;
	@%p16 bra 	$L__BB30_32;
	ld.global.u32 	%r242, [%rd1+60];
	xor.b32  	%r730, %r242, -2147483648;
$L__BB30_32:
	add.s32 	%r51, %r3, 16;
	setp.ge.s32 	%p17, %r51, %r1;
	mov.b32 	%r729, -1;
	@%p17 bra 	$L__BB30_34;
	ld.global.u32 	%r244, [%rd1+64];
	xor.b32  	%r729, %r244, -2147483648;
$L__BB30_34:
	add.s32 	%r54, %r3, 17;
	setp.ge.s32 	%p18, %r54, %r1;
	mov.b32 	%r728, -1;
	@%p18 bra 	$L__BB30_36;
	ld.global.u32 	%r246, [%rd1+68];
	xor.b32  	%r728, %r246, -2147483648;
$L__BB30_36:
	add.s32 	%r57, %r3, 18;
	setp.ge.s32 	%p19, %r57, %r1;
	mov.b32 	%r727, -1;
	@%p19 bra 	$L__BB30_38;
	ld.global.u32 	%r248, [%rd1+72];
	xor.b32  	%r727, %r248, -2147483648;
$L__BB30_38:
	bar.sync 	0;
	mov.b64 	{%r249, %r250}, %rd9;
	shfl.sync.idx.b32	%r60|%p20, %r249, 0, 31, -1;
	shfl.sync.idx.b32	%r251|%p21, %r250, 0, 31, -1;
	mov.b64 	%rd2, {%r60, %r251};
	setp.ge.s32 	%p22, %r3, %r60;
	cvta.to.global.u64 	%rd13, %rd7;
	add.s64 	%rd3, %rd13, %rd12;
	@%p22 bra 	$L__BB30_40;
	ld.global.f32 	%f152, [%rd3];
$L__BB30_40:
	setp.ge.s32 	%p23, %r6, %r60;
	@%p23 bra 	$L__BB30_42;
	ld.global.f32 	%f151, [%rd3+4];
$L__BB30_42:
	setp.ge.s32 	%p24, %r9, %r60;
	@%p24 bra 	$L__BB30_44;
	ld.global.f32 	%f150, [%rd3+8];
$L__BB30_44:
	setp.ge.s32 	%p25, %r12, %r60;
	@%p25 bra 	$L__BB30_46;
	ld.global.f32 	%f149, [%rd3+12];
$L__BB30_46:
	setp.ge.s32 	%p26, %r15, %r60;
	@%p26 bra 	$L__BB30_48;
	ld.global.f32 	%f148, [%rd3+16];
$L__BB30_48:
	setp.ge.s32 	%p27, %r18, %r60;
	@%p27 bra 	$L__BB30_50;
	ld.global.f32 	%f147, [%rd3+20];
$L__BB30_50:
	setp.ge.s32 	%p28, %r21, %r60;
	@%p28 bra 	$L__BB30_52;
	ld.global.f32 	%f146, [%rd3+24];
$L__BB30_52:
	setp.ge.s32 	%p29, %r24, %r60;
	@%p29 bra 	$L__BB30_54;
	ld.global.f32 	%f145, [%rd3+28];
$L__BB30_54:
	setp.ge.s32 	%p30, %r27, %r60;
	@%p30 bra 	$L__BB30_56;
	ld.global.f32 	%f144, [%rd3+32];
$L__BB30_56:
	setp.ge.s32 	%p31, %r30, %r60;
	@%p31 bra 	$L__BB30_58;
	ld.global.f32 	%f143, [%rd3+36];
$L__BB30_58:
	setp.ge.s32 	%p32, %r33, %r60;
	@%p32 bra 	$L__BB30_60;
	ld.global.f32 	%f142, [%rd3+40];
$L__BB30_60:
	setp.ge.s32 	%p33, %r36, %r60;
	@%p33 bra 	$L__BB30_62;
	ld.global.f32 	%f141, [%rd3+44];
$L__BB30_62:
	setp.ge.s32 	%p34, %r39, %r60;
	@%p34 bra 	$L__BB30_64;
	ld.global.f32 	%f140, [%rd3+48];
$L__BB30_64:
	setp.ge.s32 	%p35, %r42, %r60;
	@%p35 bra 	$L__BB30_66;
	ld.global.f32 	%f139, [%rd3+52];
$L__BB30_66:
	setp.ge.s32 	%p36, %r45, %r60;
	@%p36 bra 	$L__BB30_68;
	ld.global.f32 	%f138, [%rd3+56];
$L__BB30_68:
	setp.ge.s32 	%p37, %r48, %r60;
	@%p37 bra 	$L__BB30_70;
	ld.global.f32 	%f137, [%rd3+60];
$L__BB30_70:
	setp.ge.s32 	%p38, %r51, %r60;
	@%p38 bra 	$L__BB30_72;
	ld.global.f32 	%f136, [%rd3+64];
$L__BB30_72:
	setp.ge.s32 	%p39, %r54, %r60;
	@%p39 bra 	$L__BB30_74;
	ld.global.f32 	%f135, [%rd3+68];
$L__BB30_74:
	setp.ge.s32 	%p40, %r57, %r60;
	@%p40 bra 	$L__BB30_76;
	ld.global.f32 	%f134, [%rd3+72];
$L__BB30_76:
	bar.sync 	0;
	shr.u32 	%r61, %r2, 5;
	shl.b32 	%r253, %r2, 2;
	mov.u32 	%r254, _ZZN3cub18CUB_300001_SM_10006detail10radix_sort31DeviceRadixSortSingleTileKernelINS1_5radix10policy_hubIifyE10Policy1000ELNS0_9SortOrderE0EifyNS1_21identity_decomposer_tEEEvPKT1_PSA_PKT2_PSE_T3_iiT4_E12temp_storage;
	add.s32 	%r62, %r254, %r253;
	shl.b32 	%r255, %r2, 7;
	add.s32 	%r63, %r62, %r255;
	shl.b32 	%r256, %r61, 2;
	add.s32 	%r257, %r254, %r256;
	add.s32 	%r64, %r257, 33792;
	mad.lo.s32 	%r65, %r2, -56, %r63;
	add.s32 	%r726, %r209, 6;
	sub.s32 	%r725, %r210, %r209;
$L__BB30_77:
	add.s32 	%r317, %r726, -6;
	min.s32 	%r260, %r725, 6;
	mov.b32 	%r346, 0;
	st.shared.u32 	[%r62], %r346;
	st.shared.u32 	[%r62+1024], %r346;
	st.shared.u32 	[%r62+2048], %r346;
	st.shared.u32 	[%r62+3072], %r346;
	st.shared.u32 	[%r62+4096], %r346;
	st.shared.u32 	[%r62+5120], %r346;
	st.shared.u32 	[%r62+6144], %r346;
	st.shared.u32 	[%r62+7168], %r346;
	st.shared.u32 	[%r62+8192], %r346;
	st.shared.u32 	[%r62+9216], %r346;
	st.shared.u32 	[%r62+10240], %r346;
	st.shared.u32 	[%r62+11264], %r346;
	st.shared.u32 	[%r62+12288], %r346;
	st.shared.u32 	[%r62+13312], %r346;
	st.shared.u32 	[%r62+14336], %r346;
	st.shared.u32 	[%r62+15360], %r346;
	st.shared.u32 	[%r62+16384], %r346;
	st.shared.u32 	[%r62+17408], %r346;
	st.shared.u32 	[%r62+18432], %r346;
	st.shared.u32 	[%r62+19456], %r346;
	st.shared.u32 	[%r62+20480], %r346;
	st.shared.u32 	[%r62+21504], %r346;
	st.shared.u32 	[%r62+22528], %r346;
	st.shared.u32 	[%r62+23552], %r346;
	st.shared.u32 	[%r62+24576], %r346;
	st.shared.u32 	[%r62+25600], %r346;
	st.shared.u32 	[%r62+26624], %r346;
	st.shared.u32 	[%r62+27648], %r346;
	st.shared.u32 	[%r62+28672], %r346;
	st.shared.u32 	[%r62+29696], %r346;
	st.shared.u32 	[%r62+30720], %r346;
	st.shared.u32 	[%r62+31744], %r346;
	st.shared.u32 	[%r62+32768], %r346;
	// begin inline asm
	bmsk.clamp.b32 %r258, %r346, %r260;
	// end inline asm
	// begin inline asm
	shr.b32 %r261, %r745, %r317;
	// end inline asm
	and.b32  	%r349, %r258, %r261;
	shl.b32 	%r350, %r349, 10;
	and.b32  	%r351, %r350, 31744;
	add.s32 	%r352, %r62, %r351;
	shr.u32 	%r353, %r349, 4;
	and.b32  	%r354, %r353, 268435454;
	add.s32 	%r90, %r352, %r354;
	ld.shared.u16 	%rs1, [%r90];
	add.s16 	%rs20, %rs1, 1;
	st.shared.u16 	[%r90], %rs20;
	// begin inline asm
	shr.b32 %r264, %r744, %r317;
	// end inline asm
	and.b32  	%r355, %r258, %r264;
	shl.b32 	%r356, %r355, 10;
	and.b32  	%r357, %r356, 31744;
	add.s32 	%r358, %r62, %r357;
	shr.u32 	%r359, %r355, 4;
	and.b32  	%r360, %r359, 268435454;
	add.s32 	%r91, %r358, %r360;
	ld.shared.u16 	%rs2, [%r91];
	add.s16 	%rs21, %rs2, 1;
	st.shared.u16 	[%r91], %rs21;
	// begin inline asm
	shr.b32 %r267, %r743, %r317;
	// end inline asm
	and.b32  	%r361, %r258, %r267;
	shl.b32 	%r362, %r361, 10;
	and.b32  	%r363, %r362, 31744;
	add.s32 	%r364, %r62, %r363;
	shr.u32 	%r365, %r361, 4;
	and.b32  	%r366, %r365, 268435454;
	add.s32 	%r92, %r364, %r366;
	ld.shared.u16 	%rs3, [%r92];
	add.s16 	%rs22, %rs3, 1;
	st.shared.u16 	[%r92], %rs22;
	// begin inline asm
	shr.b32 %r270, %r742, %r317;
	// end inline asm
	and.b32  	%r367, %r258, %r270;
	shl.b32 	%r368, %r367, 10;
	and.b32  	%r369, %r368, 31744;
	add.s32 	%r370, %r62, %r369;
	shr.u32 	%r371, %r367, 4;
	and.b32  	%r372, %r371, 268435454;
	add.s32 	%r93, %r370, %r372;
	ld.shared.u16 	%rs4, [%r93];
	add.s16 	%rs23, %rs4, 1;
	st.shared.u16 	[%r93], %rs23;
	// begin inline asm
	shr.b32 %r273, %r741, %r317;
	// end inline asm
	and.b32  	%r373, %r258, %r273;
	shl.b32 	%r374, %r373, 10;
	and.b32  	%r375, %r374, 31744;
	add.s32 	%r376, %r62, %r375;
	shr.u32 	%r377, %r373, 4;
	and.b32  	%r378, %r377, 268435454;
	add.s32 	%r94, %r376, %r378;
	ld.shared.u16 	%rs5, [%r94];
	add.s16 	%rs24, %rs5, 1;
	st.shared.u16 	[%r94], %rs24;
	// begin inline asm
	shr.b32 %r276, %r740, %r317;
	// end inline asm
	and.b32  	%r379, %r258, %r276;
	shl.b32 	%r380, %r379, 10;
	and.b32  	%r381, %r380, 31744;
	add.s32 	%r382, %r62, %r381;
	shr.u32 	%r383, %r379, 4;
	and.b32  	%r384, %r383, 268435454;
	add.s32 	%r95, %r382, %r384;
	ld.shared.u16 	%rs6, [%r95];
	add.s16 	%rs25, %rs6, 1;
	st.shared.u16 	[%r95], %rs25;
	// begin inline asm
	shr.b32 %r279, %r739, %r317;
	// end inline asm
	and.b32  	%r385, %r258, %r279;
	shl.b32 	%r386, %r385, 10;
	and.b32  	%r387, %r386, 31744;
	add.s32 	%r388, %r62, %r387;
	shr.u32 	%r389, %r385, 4;
	and.b32  	%r390, %r389, 268435454;
	add.s32 	%r96, %r388, %r390;
	ld.shared.u16 	%rs7, [%r96];
	add.s16 	%rs26, %rs7, 1;
	st.shared.u16 	[%r96], %rs26;
	// begin inline asm
	shr.b32 %r282, %r738, %r317;
	// end inline asm
	and.b32  	%r391, %r258, %r282;
	shl.b32 	%r392, %r391, 10;
	and.b32  	%r393, %r392, 31744;
	add.s32 	%r394, %r62, %r393;
	shr.u32 	%r395, %r391, 4;
	and.b32  	%r396, %r395, 268435454;
	add.s32 	%r97, %r394, %r396;
	ld.shared.u16 	%rs8, [%r97];
	add.s16 	%rs27, %rs8, 1;
	st.shared.u16 	[%r97], %rs27;
	// begin inline asm
	shr.b32 %r285, %r737, %r317;
	// end inline asm
	and.b32  	%r397, %r258, %r285;
	shl.b32 	%r398, %r397, 10;
	and.b32  	%r399, %r398, 31744;
	add.s32 	%r400, %r62, %r399;
	shr.u32 	%r401, %r397, 4;
	and.b32  	%r402, %r401, 268435454;
	add.s32 	%r98, %r400, %r402;
	ld.shared.u16 	%rs9, [%r98];
	add.s16 	%rs28, %rs9, 1;
	st.shared.u16 	[%r98], %rs28;
	// begin inline asm
	shr.b32 %r288, %r736, %r317;
	// end inline asm
	and.b32  	%r403, %r258, %r288;
	shl.b32 	%r404, %r403, 10;
	and.b32  	%r405, %r404, 31744;
	add.s32 	%r406, %r62, %r405;
	shr.u32 	%r407, %r403, 4;
	and.b32  	%r408, %r407, 268435454;
	add.s32 	%r99, %r406, %r408;
	ld.shared.u16 	%rs10, [%r99];
	add.s16 	%rs29, %rs10, 1;
	st.shared.u16 	[%r99], %rs29;
	// begin inline asm
	shr.b32 %r291, %r735, %r317;
	// end inline asm
	and.b32  	%r409, %r258, %r291;
	shl.b32 	%r410, %r409, 10;
	and.b32  	%r411, %r410, 31744;
	add.s32 	%r412, %r62, %r411;
	shr.u32 	%r413, %r409, 4;
	and.b32  	%r414, %r413, 268435454;
	add.s32 	%r100, %r412, %r414;
	ld.shared.u16 	%rs11, [%r100];
	add.s16 	%rs30, %rs11, 1;
	st.shared.u16 	[%r100], %rs30;
	// begin inline asm
	shr.b32 %r294, %r734, %r317;
	// end inline asm
	and.b32  	%r415, %r258, %r294;
	shl.b32 	%r416, %r415, 10;
	and.b32  	%r417, %r416, 31744;
	add.s32 	%r418, %r62, %r417;
	shr.u32 	%r419, %r415, 4;
	and.b32  	%r420, %r419, 268435454;
	add.s32 	%r101, %r418, %r420;
	ld.shared.u16 	%rs12, [%r101];
	add.s16 	%rs31, %rs12, 1;
	st.shared.u16 	[%r101], %rs31;
	// begin inline asm
	shr.b32 %r297, %r733, %r317;
	// end inline asm
	and.b32  	%r421, %r258, %r297;
	shl.b32 	%r422, %r421, 10;
	and.b32  	%r423, %r422, 31744;
	add.s32 	%r424, %r62, %r423;
	shr.u32 	%r425, %r421, 4;
	and.b32  	%r426, %r425, 268435454;
	add.s32 	%r102, %r424, %r426;
	ld.shared.u16 	%rs13, [%r102];
	add.s16 	%rs32, %rs13, 1;
	st.shared.u16 	[%r102], %rs32;
	// begin inline asm
	shr.b32 %r300, %r732, %r317;
	// end inline asm
	and.b32  	%r427, %r258, %r300;
	shl.b32 	%r428, %r427, 10;
	and.b32  	%r429, %r428, 31744;
	add.s32 	%r430, %r62, %r429;
	shr.u32 	%r431, %r427, 4;
	and.b32  	%r432, %r431, 268435454;
	add.s32 	%r103, %r430, %r432;
	ld.shared.u16 	%rs14, [%r103];
	add.s16 	%rs33, %rs14, 1;
	st.shared.u16 	[%r103], %rs33;
	// begin inline asm
	shr.b32 %r303, %r731, %r317;
	// end inline asm
	and.b32  	%r433, %r258, %r303;
	shl.b32 	%r434, %r433, 10;
	and.b32  	%r435, %r434, 31744;
	add.s32 	%r436, %r62, %r435;
	shr.u32 	%r437, %r433, 4;
	and.b32  	%r438, %r437, 268435454;
	add.s32 	%r104, %r436, %r438;
	ld.shared.u16 	%rs15, [%r104];
	add.s16 	%rs34, %rs15, 1;
	st.shared.u16 	[%r104], %rs34;
	// begin inline asm
	shr.b32 %r306, %r730, %r317;
	// end inline asm
	and.b32  	%r439, %r258, %r306;
	shl.b32 	%r440, %r439, 10;
	and.b32  	%r441, %r440, 31744;
	add.s32 	%r442, %r62, %r441;
	shr.u32 	%r443, %r439, 4;
	and.b32  	%r444, %r443, 268435454;
	add.s32 	%r105, %r442, %r444;
	ld.shared.u16 	%rs16, [%r105];
	add.s16 	%rs35, %rs16, 1;
	st.shared.u16 	[%r105], %rs35;
	// begin inline asm
	shr.b32 %r309, %r729, %r317;
	// end inline asm
	and.b32  	%r445, %r258, %r309;
	shl.b32 	%r446, %r445, 10;
	and.b32  	%r447, %r446, 31744;
	add.s32 	%r448, %r62, %r447;
	shr.u32 	%r449, %r445, 4;
	and.b32  	%r450, %r449, 268435454;
	add.s32 	%r106, %r448, %r450;
	ld.shared.u16 	%rs17, [%r106];
	add.s16 	%rs36, %rs17, 1;
	st.shared.u16 	[%r106], %rs36;
	// begin inline asm
	shr.b32 %r312, %r728, %r317;
	// end inline asm
	and.b32  	%r451, %r258, %r312;
	shl.b32 	%r452, %r451, 10;
	and.b32  	%r453, %r452, 31744;
	add.s32 	%r454, %r62, %r453;
	shr.u32 	%r455, %r451, 4;
	and.b32  	%r456, %r455, 268435454;
	add.s32 	%r107, %r454, %r456;
	ld.shared.u16 	%rs18, [%r107];
	add.s16 	%rs37, %rs18, 1;
	st.shared.u16 	[%r107], %rs37;
	// begin inline asm
	shr.b32 %r315, %r727, %r317;
	// end inline asm
	and.b32  	%r457, %r258, %r315;
	shl.b32 	%r458, %r457, 10;
	and.b32  	%r459, %r458, 31744;
	add.s32 	%r460, %r62, %r459;
	shr.u32 	%r461, %r457, 4;
	and.b32  	%r462, %r461, 268435454;
	add.s32 	%r108, %r460, %r462;
	ld.shared.u16 	%rs19, [%r108];
	add.s16 	%rs38, %rs19, 1;
	st.shared.u16 	[%r108], %rs38;
	bar.sync 	0;
	ld.shared.u32 	%r109, [%r63];
	ld.shared.u32 	%r463, [%r63+4];
	ld.shared.u32 	%r464, [%r63+8];
	ld.shared.u32 	%r465, [%r63+12];
	ld.shared.u32 	%r466, [%r63+16];
	ld.shared.u32 	%r467, [%r63+20];
	ld.shared.u32 	%r468, [%r63+24];
	ld.shared.u32 	%r469, [%r63+28];
	ld.shared.u32 	%r470, [%r63+32];
	ld.shared.u32 	%r471, [%r63+36];
	ld.shared.u32 	%r472, [%r63+40];
	ld.shared.u32 	%r473, [%r63+44];
	ld.shared.u32 	%r474, [%r63+48];
	ld.shared.u32 	%r475, [%r63+52];
	ld.shared.u32 	%r476, [%r63+56];
	ld.shared.u32 	%r477, [%r63+60];
	ld.shared.u32 	%r478, [%r63+64];
	ld.shared.u32 	%r479, [%r63+68];
	ld.shared.u32 	%r480, [%r63+72];
	ld.shared.u32 	%r481, [%r63+76];
	ld.shared.u32 	%r482, [%r63+80];
	ld.shared.u32 	%r483, [%r63+84];
	ld.shared.u32 	%r484, [%r63+88];
	ld.shared.u32 	%r485, [%r63+92];
	ld.shared.u32 	%r486, [%r63+96];
	ld.shared.u32 	%r487, [%r63+100];
	ld.shared.u32 	%r488, [%r63+104];
	ld.shared.u32 	%r489, [%r63+108];
	ld.shared.u32 	%r490, [%r63+112];
	ld.shared.u32 	%r491, [%r63+116];
	ld.shared.u32 	%r492, [%r63+120];
	ld.shared.u32 	%r493, [%r63+124];
	ld.shared.u32 	%r494, [%r63+128];
	add.s32 	%r110, %r463, %r109;
	add.s32 	%r111, %r464, %r110;
	add.s32 	%r112, %r465, %r111;
	add.s32 	%r113, %r466, %r112;
	add.s32 	%r114, %r467, %r113;
	add.s32 	%r115, %r468, %r114;
	add.s32 	%r116, %r469, %r115;
	add.s32 	%r117, %r470, %r116;
	add.s32 	%r118, %r471, %r117;
	add.s32 	%r119, %r472, %r118;
	add.s32 	%r120, %r473, %r119;
	add.s32 	%r121, %r474, %r120;
	add.s32 	%r122, %r475, %r121;
	add.s32 	%r123, %r476, %r122;
	add.s32 	%r124, %r477, %r123;
	add.s32 	%r125, %r478, %r124;
	add.s32 	%r126, %r479, %r125;
	add.s32 	%r127, %r480, %r126;
	add.s32 	%r128, %r481, %r127;
	add.s32 	%r129, %r482, %r128;
	add.s32 	%r130, %r483, %r129;
	add.s32 	%r131, %r484, %r130;
	add.s32 	%r132, %r485, %r131;
	add.s32 	%r133, %r486, %r132;
	add.s32 	%r134, %r487, %r133;
	add.s32 	%r135, %r488, %r134;
	add.s32 	%r136, %r489, %r135;
	add.s32 	%r137, %r490, %r136;
	add.s32 	%r138, %r491, %r137;
	add.s32 	%r139, %r492, %r138;
	add.s32 	%r140, %r493, %r139;
	add.s32 	%r323, %r494, %r140;
	// begin inline asm
	mov.u32 %r318, %laneid;
	// end inline asm
	mov.b32 	%r321, 1;
	mov.b32 	%r348, -1;
	// begin inline asm
	{  .reg .u32 r0;  .reg .pred p;  shfl.sync.up.b32 r0|p, %r323, %r321, %r346, %r348;  @p add.u32 r0, r0, %r323;  mov.u32 %r319, r0;}
	// end inline asm
	mov.b32 	%r327, 2;
	// begin inline asm
	{  .reg .u32 r0;  .reg .pred p;  shfl.sync.up.b32 r0|p, %r319, %r327, %r346, %r348;  @p add.u32 r0, r0, %r319;  mov.u32 %r325, r0;}
	// end inline asm
	mov.b32 	%r333, 4;
	// begin inline asm
	{  .reg .u32 r0;  .reg .pred p;  shfl.sync.up.b32 r0|p, %r325, %r333, %r346, %r348;  @p add.u32 r0, r0, %r325;  mov.u32 %r331, r0;}
	// end inline asm
	mov.b32 	%r339, 8;
	// begin inline asm
	{  .reg .u32 r0;  .reg .pred p;  shfl.sync.up.b32 r0|p, %r331, %r339, %r346, %r348;  @p add.u32 r0, r0, %r331;  mov.u32 %r337, r0;}
	// end inline asm
	mov.b32 	%r345, 16;
	// begin inline asm
	{  .reg .u32 r0;  .reg .pred p;  shfl.sync.up.b32 r0|p, %r337, %r345, %r346, %r348;  @p add.u32 r0, r0, %r337;  mov.u32 %r343, r0;}
	// end inline asm
	setp.ne.s32 	%p41, %r318, 31;
	@%p41 bra 	$L__BB30_79;
	st.shared.u32 	[%r64], %r343;
$L__BB30_79:
	sub.s32 	%r495, %r343, %r323;
	setp.gt.u32 	%p42, %r2, 31;
	setp.eq.s32 	%p43, %r61, 7;
	setp.eq.s32 	%p44, %r61, 6;
	setp.eq.s32 	%p45, %r61, 5;
	setp.eq.s32 	%p46, %r61, 4;
	setp.eq.s32 	%p47, %r61, 3;
	setp.eq.s32 	%p48, %r61, 2;
	setp.eq.s32 	%p49, %r61, 1;
	bar.sync 	0;
	ld.shared.v4.u32 	{%r496, %r497, %r498, %r499}, [_ZZN3cub18CUB_300001_SM_10006detail10radix_sort31DeviceRadixSortSingleTileKernelINS1_5radix10policy_hubIifyE10Policy1000ELNS0_9SortOrderE0EifyNS1_21identity_decomposer_tEEEvPKT1_PSA_PKT2_PSE_T3_iiT4_E12temp_storage+33792];
	selp.b32 	%r500, %r496, %r746, %p49;
	add.s32 	%r501, %r497, %r496;
	selp.b32 	%r502, %r501, %r500, %p48;
	add.s32 	%r503, %r501, %r498;
	selp.b32 	%r504, %r503, %r502, %p47;
	add.s32 	%r505, %r503, %r499;
	selp.b32 	%r506, %r505, %r504, %p46;
	ld.shared.v4.u32 	{%r507, %r508, %r509, %r510}, [_ZZN3cub18CUB_300001_SM_10006detail10radix_sort31DeviceRadixSortSingleTileKernelINS1_5radix10policy_hubIifyE10Policy1000ELNS0_9SortOrderE0EifyNS1_21identity_decomposer_tEEEvPKT1_PSA_PKT2_PSE_T3_iiT4_E12temp_storage+33808];
	add.s32 	%r511, %r505, %r507;
	selp.b32 	%r512, %r511, %r506, %p45;
	add.s32 	%r513, %r511, %r508;
	selp.b32 	%r514, %r513, %r512, %p44;
	add.s32 	%r515, %r513, %r509;
	selp.b32 	%r746, %r515, %r514, %p43;
	add.s32 	%r145, %r515, %r510;
	setp.ne.s32 	%p50, %r318, 0;
	selp.b32 	%r516, %r495, 0, %p50;
	add.s32 	%r517, %r746, %r516;
	or.pred  	%p51, %p42, %p50;
	selp.b32 	%r747, %r517, %r495, %p42;
	@%p51 bra 	$L__BB30_81;
	shl.b32 	%r747, %r145, 16;
	st.shared.u32 	[_ZZN3cub18CUB_300001_SM_10006detail10radix_sort31DeviceRadixSortSingleTileKernelINS1_5radix10policy_hubIifyE10Policy1000ELNS0_9SortOrderE0EifyNS1_21identity_decomposer_tEEEvPKT1_PSA_PKT2_PSE_T3_iiT4_E12temp_storage+33832], %r747;
$L__BB30_81:
	setp.eq.s32 	%p52, %r2, 0;
	bar.sync 	0;
	ld.shared.u32 	%r518, [_ZZN3cub18CUB_300001_SM_10006detail10radix_sort31DeviceRadixSortSingleTileKernelINS1_5radix10policy_hubIifyE10Policy1000ELNS0_9SortOrderE0EifyNS1_21identity_decomposer_tEEEvPKT1_PSA_PKT2_PSE_T3_iiT4_E12temp_storage+33832];
	selp.b32 	%r519, 0, %r518, %p52;
	add.s32 	%r520, %r747, %r519;
	add.s32 	%r521, %r109, %r520;
	add.s32 	%r522, %r110, %r520;
	add.s32 	%r523, %r111, %r520;
	add.s32 	%r524, %r112, %r520;
	add.s32 	%r525, %r113, %r520;
	add.s32 	%r526, %r114, %r520;
	add.s32 	%r527, %r115, %r520;
	add.s32 	%r528, %r116, %r520;
	add.s32 	%r529, %r117, %r520;
	add.s32 	%r530, %r118, %r520;
	add.s32 	%r531, %r119, %r520;
	add.s32 	%r532, %r120, %r520;
	add.s32 	%r533, %r121, %r520;
	add.s32 	%r534, %r122, %r520;
	add.s32 	%r535, %r123, %r520;
	add.s32 	%r536, %r124, %r520;
	add.s32 	%r537, %r125, %r520;
	add.s32 	%r538, %r126, %r520;
	add.s32 	%r539, %r127, %r520;
	add.s32 	%r540, %r128, %r520;
	add.s32 	%r541, %r129, %r520;
	add.s32 	%r542, %r130, %r520;
	add.s32 	%r543, %r131, %r520;
	add.s32 	%r544, %r132, %r520;
	add.s32 	%r545, %r133, %r520;
	add.s32 	%r546, %r134, %r520;
	add.s32 	%r547, %r135, %r520;
	add.s32 	%r548, %r136, %r520;
	add.s32 	%r549, %r137, %r520;
	add.s32 	%r550, %r138, %r520;
	add.s32 	%r551, %r139, %r520;
	add.s32 	%r552, %r140, %r520;
	st.shared.u32 	[%r63], %r520;
	st.shared.u32 	[%r63+4], %r521;
	st.shared.u32 	[%r63+8], %r522;
	st.shared.u32 	[%r63+12], %r523;
	st.shared.u32 	[%r63+16], %r524;
	st.shared.u32 	[%r63+20], %r525;
	st.shared.u32 	[%r63+24], %r526;
	st.shared.u32 	[%r63+28], %r527;
	st.shared.u32 	[%r63+32], %r528;
	st.shared.u32 	[%r63+36], %r529;
	st.shared.u32 	[%r63+40], %r530;
	st.shared.u32 	[%r63+44], %r531;
	st.shared.u32 	[%r63+48], %r532;
	st.shared.u32 	[%r63+52], %r533;
	st.shared.u32 	[%r63+56], %r534;
	st.shared.u32 	[%r63+60], %r535;
	st.shared.u32 	[%r63+64], %r536;
	st.shared.u32 	[%r63+68], %r537;
	st.shared.u32 	[%r63+72], %r538;
	st.shared.u32 	[%r63+76], %r539;
	st.shared.u32 	[%r63+80], %r540;
	st.shared.u32 	[%r63+84], %r541;
	st.shared.u32 	[%r63+88], %r542;
	st.shared.u32 	[%r63+92], %r543;
	st.shared.u32 	[%r63+96], %r544;
	st.shared.u32 	[%r63+100], %r545;
	st.shared.u32 	[%r63+104], %r546;
	st.shared.u32 	[%r63+108], %r547;
	st.shared.u32 	[%r63+112], %r548;
	st.shared.u32 	[%r63+116], %r549;
	st.shared.u32 	[%r63+120], %r550;
	st.shared.u32 	[%r63+124], %r551;
	st.shared.u32 	[%r63+128], %r552;
	bar.sync 	0;
	cvt.u32.u16 	%r553, %rs1;
	ld.shared.u16 	%r554, [%r90];
	add.s32 	%r149, %r554, %r553;
	cvt.u32.u16 	%r555, %rs2;
	ld.shared.u16 	%r556, [%r91];
	add.s32 	%r150, %r556, %r555;
	cvt.u32.u16 	%r557, %rs3;
	ld.shared.u16 	%r558, [%r92];
	add.s32 	%r151, %r558, %r557;
	cvt.u32.u16 	%r559, %rs4;
	ld.shared.u16 	%r560, [%r93];
	add.s32 	%r152, %r560, %r559;
	cvt.u32.u16 	%r561, %rs5;
	ld.shared.u16 	%r562, [%r94];
	add.s32 	%r153, %r562, %r561;
	cvt.u32.u16 	%r563, %rs6;
	ld.shared.u16 	%r564, [%r95];
	add.s32 	%r154, %r564, %r563;
	cvt.u32.u16 	%r565, %rs7;
	ld.shared.u16 	%r566, [%r96];
	add.s32 	%r155, %r566, %r565;
	cvt.u32.u16 	%r567, %rs8;
	ld.shared.u16 	%r568, [%r97];
	add.s32 	%r156, %r568, %r567;
	cvt.u32.u16 	%r569, %rs9;
	ld.shared.u16 	%r570, [%r98];
	add.s32 	%r157, %r570, %r569;
	cvt.u32.u16 	%r571, %rs10;
	ld.shared.u16 	%r572, [%r99];
	add.s32 	%r158, %r572, %r571;
	cvt.u32.u16 	%r573, %rs11;
	ld.shared.u16 	%r574, [%r100];
	add.s32 	%r159, %r574, %r573;
	cvt.u32.u16 	%r575, %rs12;
	ld.shared.u16 	%r576, [%r101];
	add.s32 	%r160, %r576, %r575;
	cvt.u32.u16 	%r577, %rs13;
	ld.shared.u16 	%r578, [%r102];
	add.s32 	%r161, %r578, %r577;
	cvt.u32.u16 	%r579, %rs14;
	ld.shared.u16 	%r580, [%r103];
	add.s32 	%r162, %r580, %r579;
	cvt.u32.u16 	%r581, %rs15;
	ld.shared.u16 	%r582, [%r104];
	add.s32 	%r163, %r582, %r581;
	cvt.u32.u16 	%r583, %rs16;
	ld.shared.u16 	%r584, [%r105];
	add.s32 	%r164, %r584, %r583;
	cvt.u32.u16 	%r585, %rs17;
	ld.shared.u16 	%r586, [%r106];
	add.s32 	%r165, %r586, %r585;
	cvt.u32.u16 	%r587, %rs18;
	ld.shared.u16 	%r588, [%r107];
	add.s32 	%r166, %r588, %r587;
	cvt.u32.u16 	%r589, %rs19;
	ld.shared.u16 	%r590, [%r108];
	add.s32 	%r167, %r590, %r589;
	bar.sync 	0;
	setp.lt.s32 	%p53, %r726, %r210;
	@%p53 bra 	$L__BB30_121;
	cvt.u64.u32 	%rd15, %r2;
	shl.b32 	%r591, %r149, 2;
	mov.u32 	%r592, _ZZN3cub18CUB_300001_SM_10006detail10radix_sort31DeviceRadixSortSingleTileKernelINS1_5radix10policy_hubIifyE10Policy1000ELNS0_9SortOrderE0EifyNS1_21identity_decomposer_tEEEvPKT1_PSA_PKT2_PSE_T3_iiT4_E12temp_storage;
	add.s32 	%r593, %r592, %r591;
	st.shared.u32 	[%r593], %r745;
	shl.b32 	%r594, %r150, 2;
	add.s32 	%r595, %r592, %r594;
	st.shared.u32 	[%r595], %r744;
	shl.b32 	%r596, %r151, 2;
	add.s32 	%r597, %r592, %r596;
	st.shared.u32 	[%r597], %r743;
	shl.b32 	%r598, %r152, 2;
	add.s32 	%r599, %r592, %r598;
	st.shared.u32 	[%r599], %r742;
	shl.b32 	%r600, %r153, 2;
	add.s32 	%r601, %r592, %r600;
	st.shared.u32 	[%r601], %r741;
	shl.b32 	%r602, %r154, 2;
	add.s32 	%r603, %r592, %r602;
	st.shared.u32 	[%r603], %r740;
	shl.b32 	%r604, %r155, 2;
	add.s32 	%r605, %r592, %r604;
	st.shared.u32 	[%r605], %r739;
	shl.b32 	%r606, %r156, 2;
	add.s32 	%r607, %r592, %r606;
	st.shared.u32 	[%r607], %r738;
	shl.b32 	%r608, %r157, 2;
	add.s32 	%r609, %r592, %r608;
	st.shared.u32 	[%r609], %r737;
	shl.b32 	%r610, %r158, 2;
	add.s32 	%r611, %r592, %r610;
	st.shared.u32 	[%r611], %r736;
	shl.b32 	%r612, %r159, 2;
	add.s32 	%r613, %r592, %r612;
	st.shared.u32 	[%r613], %r735;
	shl.b32 	%r614, %r160, 2;
	add.s32 	%r615, %r592, %r614;
	st.shared.u32 	[%r615], %r734;
	shl.b32 	%r616, %r161, 2;
	add.s32 	%r617, %r592, %r616;
	st.shared.u32 	[%r617], %r733;
	shl.b32 	%r618, %r162, 2;
	add.s32 	%r619, %r592, %r618;
	st.shared.u32 	[%r619], %r732;
	shl.b32 	%r620, %r163, 2;
	add.s32 	%r621, %r592, %r620;
	st.shared.u32 	[%r621], %r731;
	shl.b32 	%r622, %r164, 2;
	add.s32 	%r623, %r592, %r622;
	st.shared.u32 	[%r623], %r730;
	shl.b32 	%r624, %r165, 2;
	add.s32 	%r625, %r592, %r624;
	st.shared.u32 	[%r625], %r729;
	shl.b32 	%r626, %r166, 2;
	add.s32 	%r627, %r592, %r626;
	st.shared.u32 	[%r627], %r728;
	shl.b32 	%r628, %r167, 2;
	add.s32 	%r629, %r592, %r628;
	st.shared.u32 	[%r629], %r727;
	bar.sync 	0;
	mad.lo.s32 	%r168, %r2, -72, %r65;
	ld.shared.u32 	%r169, [%r168];
	ld.shared.u32 	%r170, [%r168+1024];
	ld.shared.u32 	%r171, [%r168+2048];
	ld.shared.u32 	%r172, [%r168+3072];
	ld.shared.u32 	%r173, [%r168+4096];
	ld.shared.u32 	%r174, [%r168+5120];
	ld.shared.u32 	%r175, [%r168+6144];
	ld.shared.u32 	%r176, [%r168+7168];
	ld.shared.u32 	%r177, [%r168+8192];
	ld.shared.u32 	%r178, [%r168+9216];
	ld.shared.u32 	%r179, [%r168+10240];
	ld.shared.u32 	%r180, [%r168+11264];
	ld.shared.u32 	%r181, [%r168+12288];
	ld.shared.u32 	%r182, [%r168+13312];
	ld.shared.u32 	%r183, [%r168+14336];
	ld.shared.u32 	%r184, [%r168+15360];
	ld.shared.u32 	%r185, [%r168+16384];
	ld.shared.u32 	%r186, [%r168+17408];
	ld.shared.u32 	%r187, [%r168+18432];
	bar.sync 	0;
	st.shared.f32 	[%r593], %f152;
	st.shared.f32 	[%r595], %f151;
	st.shared.f32 	[%r597], %f150;
	st.shared.f32 	[%r599], %f149;
	st.shared.f32 	[%r601], %f148;
	st.shared.f32 	[%r603], %f147;
	st.shared.f32 	[%r605], %f146;
	st.shared.f32 	[%r607], %f145;
	st.shared.f32 	[%r609], %f144;
	st.shared.f32 	[%r611], %f143;
	st.shared.f32 	[%r613], %f142;
	st.shared.f32 	[%r615], %f141;
	st.shared.f32 	[%r617], %f140;
	st.shared.f32 	[%r619], %f139;
	st.shared.f32 	[%r621], %f138;
	st.shared.f32 	[%r623], %f137;
	st.shared.f32 	[%r625], %f136;
	st.shared.f32 	[%r627], %f135;
	st.shared.f32 	[%r629], %f134;
	bar.sync 	0;
	ld.shared.f32 	%f58, [%r168+1024];
	ld.shared.f32 	%f59, [%r168+2048];
	ld.shared.f32 	%f60, [%r168+3072];
	ld.shared.f32 	%f61, [%r168+4096];
	ld.shared.f32 	%f62, [%r168+5120];
	ld.shared.f32 	%f63, [%r168+6144];
	ld.shared.f32 	%f64, [%r168+7168];
	ld.shared.f32 	%f65, [%r168+8192];
	ld.shared.f32 	%f66, [%r168+9216];
	ld.shared.f32 	%f67, [%r168+10240];
	ld.shared.f32 	%f68, [%r168+11264];
	ld.shared.f32 	%f69, [%r168+12288];
	ld.shared.f32 	%f70, [%r168+13312];
	ld.shared.f32 	%f71, [%r168+14336];
	ld.shared.f32 	%f72, [%r168+15360];
	ld.shared.f32 	%f73, [%r168+16384];
	ld.shared.f32 	%f74, [%r168+17408];
	ld.shared.f32 	%f75, [%r168+18432];
	setp.gt.u64 	%p54, %rd2, %rd15;
	cvta.to.global.u64 	%rd16, %rd6;
	mul.wide.u32 	%rd17, %r2, 4;
	add.s64 	%rd4, %rd16, %rd17;
	cvta.to.global.u64 	%rd18, %rd8;
	add.s64 	%rd5, %rd18, %rd17;
	@%p54 bra 	$L__BB30_83;
	bra.uni 	$L__BB30_84;
$L__BB30_83:
	xor.b32  	%r630, %r169, -2147483648;
	ld.shared.f32 	%f114, [%r168];
	st.global.u32 	[%rd4], %r630;
	st.global.f32 	[%rd5], %f114;
$L__BB30_84:
	add.s32 	%r631, %r2, 256;
	cvt.u64.u32 	%rd19, %r631;
	setp.le.u64 	%p55, %rd2, %rd19;
	@%p55 bra 	$L__BB30_86;
	xor.b32  	%r632, %r170, -2147483648;
	st.global.u32 	[%rd4+1024], %r632;
	st.global.f32 	[%rd5+1024], %f58;
$L__BB30_86:
	add.s32 	%r633, %r2, 512;
	cvt.u64.u32 	%rd20, %r633;
	setp.le.u64 	%p56, %rd2, %rd20;
	@%p56 bra 	$L__BB30_88;
	xor.b32  	%r634, %r171, -2147483648;
	st.global.u32 	[%rd4+2048], %r634;
	st.global.f32 	[%rd5+2048], %f59;
$L__BB30_88:
	add.s32 	%r635, %r2, 768;
	cvt.u64.u32 	%rd21, %r635;
	setp.le.u64 	%p57, %rd2, %rd21;
	@%p57 bra 	$L__BB30_90;
	xor.b32  	%r636, %r172, -2147483648;
	st.global.u32 	[%rd4+3072], %r636;
	st.global.f32 	[%rd5+3072], %f60;
$L__BB30_90:
	or.b32  	%r637, %r2, 1024;
	cvt.u64.u32 	%rd22, %r637;
	setp.le.u64 	%p58, %rd2, %rd22;
	@%p58 bra 	$L__BB30_92;
	xor.b32  	%r638, %r173, -2147483648;
	st.global.u32 	[%rd4+4096], %r638;
	st.global.f32 	[%rd5+4096], %f61;
$L__BB30_92:
	add.s32 	%r639, %r2, 1280;
	cvt.u64.u32 	%rd23, %r639;
	setp.le.u64 	%p59, %rd2, %rd23;
	@%p59 bra 	$L__BB30_94;
	xor.b32  	%r640, %r174, -2147483648;
	st.global.u32 	[%rd4+5120], %r640;
	st.global.f32 	[%rd5+5120], %f62;
$L__BB30_94:
	add.s32 	%r641, %r2, 1536;
	cvt.u64.u32 	%rd24, %r641;
	setp.le.u64 	%p60, %rd2, %rd24;
	@%p60 bra 	$L__BB30_96;
	xor.b32  	%r642, %r175, -2147483648;
	st.global.u32 	[%rd4+6144], %r642;
	st.global.f32 	[%rd5+6144], %f63;
$L__BB30_96:
	add.s32 	%r643, %r2, 1792;
	cvt.u64.u32 	%rd25, %r643;
	setp.le.u64 	%p61, %rd2, %rd25;
	@%p61 bra 	$L__BB30_98;
	xor.b32  	%r644, %r176, -2147483648;
	st.global.u32 	[%rd4+7168], %r644;
	st.global.f32 	[%rd5+7168], %f64;
$L__BB30_98:
	or.b32  	%r645, %r2, 2048;
	cvt.u64.u32 	%rd26, %r645;
	setp.le.u64 	%p62, %rd2, %rd26;
	@%p62 bra 	$L__BB30_100;
	xor.b32  	%r646, %r177, -2147483648;
	st.global.u32 	[%rd4+8192], %r646;
	st.global.f32 	[%rd5+8192], %f65;
$L__BB30_100:
	add.s32 	%r647, %r2, 2304;
	cvt.u64.u32 	%rd27, %r647;
	setp.le.u64 	%p63, %rd2, %rd27;
	@%p63 bra 	$L__BB30_102;
	xor.b32  	%r648, %r178, -2147483648;
	st.global.u32 	[%rd4+9216], %r648;
	st.global.f32 	[%rd5+9216], %f66;
$L__BB30_102:
	add.s32 	%r649, %r2, 2560;
	cvt.u64.u32 	%rd28, %r649;
	setp.le.u64 	%p64, %rd2, %rd28;
	@%p64 bra 	$L__BB30_104;
	xor.b32  	%r650, %r179, -2147483648;
	st.global.u32 	[%rd4+10240], %r650;
	st.global.f32 	[%rd5+10240], %f67;
$L__BB30_104:
	add.s32 	%r651, %r2, 2816;
	cvt.u64.u32 	%rd29, %r651;
	setp.le.u64 	%p65, %rd2, %rd29;
	@%p65 bra 	$L__BB30_106;
	xor.b32  	%r652, %r180, -2147483648;
	st.global.u32 	[%rd4+11264], %r652;
	st.global.f32 	[%rd5+11264], %f68;
$L__BB30_106:
	or.b32  	%r653, %r2, 3072;
	cvt.u64.u32 	%rd30, %r653;
	setp.le.u64 	%p66, %rd2, %rd30;
	@%p66 bra 	$L__BB30_108;
	xor.b32  	%r654, %r181, -2147483648;
	st.global.u32 	[%rd4+12288], %r654;
	st.global.f32 	[%rd5+12288], %f69;
$L__BB30_108:
	add.s32 	%r655, %r2, 3328;
	cvt.u64.u32 	%rd31, %r655;
	setp.le.u64 	%p67, %rd2, %rd31;
	@%p67 bra 	$L__BB30_110;
	xor.b32  	%r656, %r182, -2147483648;
	st.global.u32 	[%rd4+13312], %r656;
	st.global.f32 	[%rd5+13312], %f70;
$L__BB30_110:
	add.s32 	%r657, %r2, 3584;
	cvt.u64.u32 	%rd32, %r657;
	setp.le.u64 	%p68, %rd2, %rd32;
	@%p68 bra 	$L__BB30_112;
	xor.b32  	%r658, %r183, -2147483648;
	st.global.u32 	[%rd4+14336], %r658;
	st.global.f32 	[%rd5+14336], %f71;
$L__BB30_112:
	add.s32 	%r659, %r2, 3840;
	cvt.u64.u32 	%rd33, %r659;
	setp.le.u64 	%p69, %rd2, %rd33;
	@%p69 bra 	$L__BB30_114;
	xor.b32  	%r660, %r184, -2147483648;
	st.global.u32 	[%rd4+15360], %r660;
	st.global.f32 	[%rd5+15360], %f72;
$L__BB30_114:
	or.b32  	%r661, %r2, 4096;
	cvt.u64.u32 	%rd34, %r661;
	setp.le.u64 	%p70, %rd2, %rd34;
	@%p70 bra 	$L__BB30_116;
	xor.b32  	%r662, %r185, -2147483648;
	st.global.u32 	[%rd4+16384], %r662;
	st.global.f32 	[%rd5+16384], %f73;
$L__BB30_116:
	add.s32 	%r663, %r2, 4352;
	cvt.u64.u32 	%rd35, %r663;
	setp.le.u64 	%p71, %rd2, %rd35;
	@%p71 bra 	$L__BB30_118;
	xor.b32  	%r664, %r186, -2147483648;
	st.global.u32 	[%rd4+17408], %r664;
	st.global.f32 	[%rd5+17408], %f74;
$L__BB30_118:
	add.s32 	%r665, %r2, 4608;
	cvt.u64.u32 	%rd36, %r665;
	setp.le.u64 	%p72, %rd2, %rd36;
	@%p72 bra 	$L__BB30_120;
	xor.b32  	%r666, %r187, -2147483648;
	st.global.u32 	[%rd4+18432], %r666;
	st.global.f32 	[%rd5+18432], %f75;
$L__BB30_120:
	ret;
$L__BB30_121:
	shl.b32 	%r667, %r149, 2;
	mov.u32 	%r668, _ZZN3cub18CUB_300001_SM_10006detail10radix_sort31DeviceRadixSortSingleTileKernelINS1_5radix10policy_hubIifyE10Policy1000ELNS0_9SortOrderE0EifyNS1_21identity_decomposer_tEEEvPKT1_PSA_PKT2_PSE_T3_iiT4_E12temp_storage;
	add.s32 	%r669, %r668, %r667;
	st.shared.u32 	[%r669], %r745;
	shl.b32 	%r670, %r150, 2;
	add.s32 	%r671, %r668, %r670;
	st.shared.u32 	[%r671], %r744;
	shl.b32 	%r672, %r151, 2;
	add.s32 	%r673, %r668, %r672;
	st.shared.u32 	[%r673], %r743;
	shl.b32 	%r674, %r152, 2;
	add.s32 	%r675, %r668, %r674;
	st.shared.u32 	[%r675], %r742;
	shl.b32 	%r676, %r153, 2;
	add.s32 	%r677, %r668, %r676;
	st.shared.u32 	[%r677], %r741;
	shl.b32 	%r678, %r154, 2;
	add.s32 	%r679, %r668, %r678;
	st.shared.u32 	[%r679], %r740;
	shl.b32 	%r680, %r155, 2;
	add.s32 	%r681, %r668, %r680;
	st.shared.u32 	[%r681], %r739;
	shl.b32 	%r682, %r156, 2;
	add.s32 	%r683, %r668, %r682;
	st.shared.u32 	[%r683], %r738;
	shl.b32 	%r684, %r157, 2;
	add.s32 	%r685, %r668, %r684;
	st.shared.u32 	[%r685], %r737;
	shl.b32 	%r686, %r158, 2;
	add.s32 	%r687, %r668, %r686;
	st.shared.u32 	[%r687], %r736;
	shl.b32 	%r688, %r159, 2;
	add.s32 	%r689, %r668, %r688;
	st.shared.u32 	[%r689], %r735;
	shl.b32 	%r690, %r160, 2;
	add.s32 	%r691, %r668, %r690;
	st.shared.u32 	[%r691], %r734;
	shl.b32 	%r692, %r161, 2;
	add.s32 	%r693, %r668, %r692;
	st.shared.u32 	[%r693], %r733;
	shl.b32 	%r694, %r162, 2;
	add.s32 	%r695, %r668, %r694;
	st.shared.u32 	[%r695], %r732;
	shl.b32 	%r696, %r163, 2;
	add.s32 	%r697, %r668, %r696;
	st.shared.u32 	[%r697], %r731;
	shl.b32 	%r698, %r164, 2;
	add.s32 	%r699, %r668, %r698;
	st.shared.u32 	[%r699], %r730;
	shl.b32 	%r700, %r165, 2;
	add.s32 	%r701, %r668, %r700;
	st.shared.u32 	[%r701], %r729;
	shl.b32 	%r702, %r166, 2;
	add.s32 	%r703, %r668, %r702;
	st.shared.u32 	[%r703], %r728;
	shl.b32 	%r704, %r167, 2;
	add.s32 	%r705, %r668, %r704;
	st.shared.u32 	[%r705], %r727;
	bar.sync 	0;
	ld.shared.u32 	%r745, [%r65];
	ld.shared.u32 	%r744, [%r65+4];
	ld.shared.u32 	%r743, [%r65+8];
	ld.shared.u32 	%r742, [%r65+12];
	ld.shared.u32 	%r741, [%r65+16];
	ld.shared.u32 	%r740, [%r65+20];
	ld.shared.u32 	%r739, [%r65+24];
	ld.shared.u32 	%r738, [%r65+28];
	ld.shared.u32 	%r737, [%r65+32];
	ld.shared.u32 	%r736, [%r65+36];
	ld.shared.u32 	%r735, [%r65+40];
	ld.shared.u32 	%r734, [%r65+44];
	ld.shared.u32 	%r733, [%r65+48];
	ld.shared.u32 	%r732, [%r65+52];
	ld.shared.u32 	%r731, [%r65+56];
	ld.shared.u32 	%r730, [%r65+60];
	ld.shared.u32 	%r729, [%r65+64];
	ld.shared.u32 	%r728, [%r65+68];
	ld.shared.u32 	%r727, [%r65+72];
	bar.sync 	0;
	st.shared.f32 	[%r669], %f152;
	st.shared.f32 	[%r671], %f151;
	st.shared.f32 	[%r673], %f150;
	st.shared.f32 	[%r675], %f149;
	st.shared.f32 	[%r677], %f148;
	st.shared.f32 	[%r679], %f147;
	st.shared.f32 	[%r681], %f146;
	st.shared.f32 	[%r683], %f145;
	st.shared.f32 	[%r685], %f144;
	st.shared.f32 	[%r687], %f143;
	st.shared.f32 	[%r689], %f142;
	st.shared.f32 	[%r691], %f141;
	st.shared.f32 	[%r693], %f140;
	st.shared.f32 	[%r695], %f139;
	st.shared.f32 	[%r697], %f138;
	st.shared.f32 	[%r699], %f137;
	st.shared.f32 	[%r701], %f136;
	st.shared.f32 	[%r703], %f135;
	st.shared.f32 	[%r705], %f134;
	bar.sync 	0;
	ld.shared.f32 	%f152, [%r65];
	ld.shared.f32 	%f151, [%r65+4];
	ld.shared.f32 	%f150, [%r65+8];
	ld.shared.f32 	%f149, [%r65+12];
	ld.shared.f32 	%f148, [%r65+16];
	ld.shared.f32 	%f147, [%r65+20];
	ld.shared.f32 	%f146, [%r65+24];
	ld.shared.f32 	%f145, [%r65+28];
	ld.shared.f32 	%f144, [%r65+32];
	ld.shared.f32 	%f143, [%r65+36];
	ld.shared.f32 	%f142, [%r65+40];
	ld.shared.f32 	%f141, [%r65+44];
	ld.shared.f32 	%f140, [%r65+48];
	ld.shared.f32 	%f139, [%r65+52];
	ld.shared.f32 	%f138, [%r65+56];
	ld.shared.f32 	%f137, [%r65+60];
	ld.shared.f32 	%f136, [%r65+64];
	ld.shared.f32 	%f135, [%r65+68];
	ld.shared.f32 	%f134, [%r65+72];
	bar.sync 	0;
	add.s32 	%r726, %r726, 6;
	add.s32 	%r725, %r725, -6;
	bra.uni 	$L__BB30_77;

}
	// .globl	_ZN3cub18CUB_300001_SM_10006detail10radix_sort30DeviceRadixSortHistogramKernelINS1_5radix10policy_hubIifyE10Policy1000ELNS0_9SortOrderE0EiyNS1_21identity_decomposer_tEEEvPT2_PKT1_SA_iiT3_
.visible .entry _ZN3cub18CUB_300001_SM_10006detail10radix_sort30DeviceRadixSortHistogramKernelINS1_5radix10policy_hubIifyE10Policy1000ELNS0_9SortOrderE0EiyNS1_21identity_decomposer_tEEEvPT2_PKT1_SA_iiT3_(
	.param .u64 .ptr .align 1 _ZN3cub18CUB_300001_SM_10006detail10radix_sort30DeviceRadixSortHistogramKernelINS1_5radix10policy_hubIifyE10Policy1000ELNS0_9SortOrderE0EiyNS1_21identity_decomposer_tEEEvPT2_PKT1_SA_iiT3__param_0,
	.param .u64 .ptr .align 1 _ZN3cub18CUB_300001_SM_10006detail10radix_sort30DeviceRadixSortHistogramKernelINS1_5radix10policy_hubIifyE10Policy1000ELNS0_9SortOrderE0EiyNS1_21identity_decomposer_tEEEvPT2_PKT1_SA_iiT3__param_1,
	.param .u64 _ZN3cub18CUB_300001_SM_10006detail10radix_sort30DeviceRadixSortHistogramKernelINS1_5radix10policy_hubIifyE10Policy1000ELNS0_9SortOrderE0EiyNS1_21identity_decomposer_tEEEvPT2_PKT1_SA_iiT3__param_2,
	.param .u32 _ZN3cub18CUB_300001_SM_10006detail10radix_sort30DeviceRadixSortHistogramKernelINS1_5radix10policy_hubIifyE10Policy1000ELNS0_9SortOrderE0EiyNS1_21identity_decomposer_tEEEvPT2_PKT1_SA_iiT3__param_3,
	.param .u32 _ZN3cub18CUB_300001_SM_10006detail10radix_sort30DeviceRadixSortHistogramKernelINS1_5radix10policy_hubIifyE10Policy1000ELNS0_9SortOrderE0EiyNS1_21identity_decomposer_tEEEvPT2_PKT1_SA_iiT3__param_4,
	.param .align 1 .b8 _ZN3cub18CUB_300001_SM_10006detail10radix_sort30DeviceRadixSortHistogramKernelINS1_5radix10policy_hubIifyE10Policy1000ELNS0_9SortOrderE0EiyNS1_21identity_decomposer_tEEEvPT2_PKT1_SA_iiT3__param_5[1]
)
.maxntid 128
{
	.reg .pred 	%p<91>;
	.reg .b32 	%r<486>;
	.reg .b64 	%rd<137>;
	// demoted variable
	.shared .align 4 .b8 _ZZN3cub18CUB_300001_SM_10006detail10radix_sort30DeviceRadixSortHistogramKernelINS1_5radix10policy_hubIifyE10Policy1000ELNS0_9SortOrderE0EiyNS1_21identity_decomposer_tEEEvPT2_PKT1_SA_iiT3_E12temp_storage[4096];
	ld.param.u64 	%rd18, [_ZN3cub18CUB_300001_SM_10006detail10radix_sort30DeviceRadixSortHistogramKernelINS1_5radix10policy_hubIifyE10Policy1000ELNS0_9SortOrderE0EiyNS1_21identity_decomposer_tEEEvPT2_PKT1_SA_iiT3__param_0];
	ld.param.u64 	%rd19, [_ZN3cub18CUB_300001_SM_10006detail10radix_sort30DeviceRadixSortHistogramKernelINS1_5radix10policy_hubIifyE10Policy1000ELNS0_9SortOrderE0EiyNS1_21identity_decomposer_tEEEvPT2_PKT1_SA_iiT3__param_1];
	ld.param.u64 	%rd17, [_ZN3cub18CUB_300001_SM_10006detail10radix_sort30DeviceRadixSortHistogramKernelINS1_5radix10policy_hubIifyE10Policy1000ELNS0_9SortOrderE0EiyNS1_21identity_decomposer_tEEEvPT2_PKT1_SA_iiT3__param_2];
	ld.param.u32 	%r174, [_ZN3cub18CUB_300001_SM_10006detail10radix_sort30DeviceRadixSortHistogramKernelINS1_5radix10policy_hubIifyE10Policy1000ELNS0_9SortOrderE0EiyNS1_21identity_decomposer_tEEEvPT2_PKT1_SA_iiT3__param_3];
	ld.param.u32 	%r175, [_ZN3cub18CUB_300001_SM_10006detail10radix_sort30DeviceRadixSortHistogramKernelINS1_5radix10policy_hubIifyE10Policy1000ELNS0_9SortOrderE0EiyNS1_21identity_decomposer_tEEEvPT2_PKT1_SA_iiT3__param_4];
	cvta.to.global.u64 	%rd1, %rd19;
	cvta.to.global.u64 	%rd2, %rd18;
	setp.eq.s64 	%p2, %rd17, 0;
	@%p2 bra 	$L__BB31_153;
	sub.s32 	%r176, %r175, %r174;
	add.s32 	%r177, %r176, 7;
	shr.s32 	%r178, %r177, 31;
	shr.u32 	%r179, %r178, 29;
	add.s32 	%r180, %r177, %r179;
	shr.s32 	%r181, %r180, 3;
	mov.u32 	%r182, %tid.x;
	setp.gt.u32 	%p3, %r182, 255;
	setp.lt.s32 	%p4, %r177, 8;
	mov.u32 	%r183, %ctaid.x;
	shl.b32 	%r184, %r183, 11;
	cvt.u64.u32 	%rd3, %r184;
	mov.u32 	%r185, %nctaid.x;
	shl.b32 	%r186, %r185, 11;
	cvt.u64.u32 	%rd4, %r186;
	add.s32 	%r1, %r181, -1;
	and.b32  	%r2, %r181, 15;
	and.b32  	%r3, %r181, 7;
	add.s32 	%r4, %r3, -1;
	and.b32  	%r5, %r181, 3;
	or.pred  	%p1, %p3, %p4;
	shl.b32 	%r187, %r182, 2;
	mov.u32 	%r188, _ZZN3cub18CUB_300001_SM_10006detail10radix_sort30DeviceRadixSortHistogramKernelINS1_5radix10policy_hubIifyE10Policy1000ELNS0_9SortOrderE0EiyNS1_21identity_decomposer_tEEEvPT2_PKT1_SA_iiT3_E12temp_storage;
	add.s32 	%r6, %r188, %r187;
	and.b32  	%r7, %r181, 268435440;
	cvt.u64.u32 	%rd5, %r182;
	add.s32 	%r8, %r182, 128;
	add.s32 	%r9, %r182, 256;
	add.s32 	%r10, %r182, 384;
	add.s32 	%r11, %r182, 512;
	add.s32 	%r12, %r182, 640;
	add.s32 	%r13, %r182, 768;
	or.b32  	%r14, %r182, 1024;
	add.s32 	%r15, %r182, 1920;
	and.b32  	%r16, %r181, 268435448;
	and.b32  	%r17, %r181, 1;
	neg.s32 	%r18, %r7;
	add.s32 	%r19, %r6, 8192;
	add.s64 	%rd21, %rd17, -1;
	shr.u64 	%rd22, %rd21, 30;
	add.s64 	%rd23, %rd22, 1;
	min.u64 	%rd6, %rd23, %rd17;
	mov.b64 	%rd135, 0;
$L__BB31_2:
	@%p1 bra 	$L__BB31_30;
	setp.lt.u32 	%p5, %r1, 15;
	mov.b32 	%r439, 0;
	@%p5 bra 	$L__BB31_6;
	mov.u32 	%r436, %r19;
	mov.u32 	%r437, %r18;
$L__BB31_5:
	.pragma "nounroll";
	mov.b32 	%r190, 0;
	st.shared.u32 	[%r436+-8192], %r190;
	st.shared.u32 	[%r436+-7168], %r190;
	st.shared.u32 	[%r436+-6144], %r190;
	st.shared.u32 	[%r436+-5120], %r190;
	st.shared.u32 	[%r436+-4096], %r190;
	st.shared.u32 	[%r436+-3072], %r190;
	st.shared.u32 	[%r436+-2048], %r190;
	st.shared.u32 	[%r436+-1024], %r190;
	st.shared.u32 	[%r436], %r190;
	st.shared.u32 	[%r436+1024], %r190;
	st.shared.u32 	[%r436+2048], %r190;
	st.shared.u32 	[%r436+3072], %r190;
	st.shared.u32 	[%r436+4096], %r190;
	st.shared.u32 	[%r436+5120], %r190;
	st.shared.u32 	[%r436+6144], %r190;
	st.shared.u32 	[%r436+7168], %r190;
	add.s32 	%r437, %r437, 16;
	add.s32 	%r436, %r436, 16384;
	setp.ne.s32 	%p6, %r437, 0;
	mov.u32 	%r439, %r7;
	@%p6 bra 	$L__BB31_5;
$L__BB31_6:
	add.s32 	%r25, %r2, -1;
	setp.eq.s32 	%p7, %r2, 0;
	@%p7 bra 	$L__BB31_16;
	setp.lt.u32 	%p8, %r25, 7;
	@%p8 bra 	$L__BB31_9;
	shl.b32 	%r191, %r439, 10;
	add.s32 	%r192, %r6, %r191;
	mov.b32 	%r193, 0;
	st.shared.u32 	[%r192], %r193;
	st.shared.u32 	[%r192+1024], %r193;
	st.shared.u32 	[%r192+2048], %r193;
	st.shared.u32 	[%r192+3072], %r193;
	st.shared.u32 	[%r192+4096], %r193;
	st.shared.u32 	[%r192+5120], %r193;
	st.shared.u32 	[%r192+6144], %r193;
	st.shared.u32 	[%r192+7168], %r193;
	add.s32 	%r439, %r439, 8;
$L__BB31_9:
	setp.eq.s32 	%p9, %r3, 0;
	@%p9 bra 	$L__BB31_16;
	setp.lt.u32 	%p10, %r4, 3;
	@%p10 bra 	$L__BB31_12;
	shl.b32 	%r194, %r439, 10;
	add.s32 	%r195, %r6, %r194;
	mov.b32 	%r196, 0;
	st.shared.u32 	[%r195], %r196;
	st.shared.u32 	[%r195+1024], %r196;
	st.shared.u32 	[%r195+2048], %r196;
	st.shared.u32 	[%r195+3072], %r196;
	add.s32 	%r439, %r439, 4;
$L__BB31_12:
	setp.eq.s32 	%p11, %r5, 0;
	@%p11 bra 	$L__BB31_16;
	setp.eq.s32 	%p12, %r5, 1;
	shl.b32 	%r197, %r439, 10;
	add.s32 	%r30, %r6, %r197;
	mov.b32 	%r198, 0;
	st.shared.u32 	[%r30], %r198;
	@%p12 bra 	$L__BB31_16;
	setp.eq.s32 	%p13, %r5, 2;
	mov.b32 	%r199, 0;
	st.shared.u32 	[%r30+1024], %r199;
	@%p13 bra 	$L__BB31_16;
	mov.b32 	%r200, 0;
	st.shared.u32 	[%r30+2048], %r200;
$L__BB31_16:
	cvt.u32.u64 	%r201, %rd5;
	setp.gt.u32 	%p14, %r201, 127;
	@%p14 bra 	$L__BB31_30;
	setp.lt.u32 	%p15, %r1, 15;
	mov.b32 	%r443, 0;
	@%p15 bra 	$L__BB31_20;
	mov.b32 	%r441, 0;
$L__BB31_19:
	.pragma "nounroll";
	shl.b32 	%r204, %r441, 10;
	add.s32 	%r205, %r6, %r204;
	mov.b32 	%r206, 0;
	st.shared.u32 	[%r205+512], %r206;
	st.shared.u32 	[%r205+1536], %r206;
	st.shared.u32 	[%r205+2560], %r206;
	st.shared.u32 	[%r205+3584], %r206;
	st.shared.u32 	[%r205+4608], %r206;
	st.shared.u32 	[%r205+5632], %r206;
	st.shared.u32 	[%r205+6656], %r206;
	st.shared.u32 	[%r205+7680], %r206;
	st.shared.u32 	[%r205+8704], %r206;
	st.shared.u32 	[%r205+9728], %r206;
	st.shared.u32 	[%r205+10752], %r206;
	st.shared.u32 	[%r205+11776], %r206;
	st.shared.u32 	[%r205+12800], %r206;
	st.shared.u32 	[%r205+13824], %r206;
	st.shared.u32 	[%r205+14848], %r206;
	st.shared.u32 	[%r205+15872], %r206;
	add.s32 	%r441, %r441, 16;
	setp.ne.s32 	%p16, %r441, %r7;
	mov.u32 	%r443, %r7;
	@%p16 bra 	$L__BB31_19;
$L__BB31_20:
	setp.eq.s32 	%p17, %r2, 0;
	@%p17 bra 	$L__BB31_30;
	setp.lt.u32 	%p18, %r25, 7;
	@%p18 bra 	$L__BB31_23;
	shl.b32 	%r207, %r443, 10;
	add.s32 	%r208, %r6, %r207;
	mov.b32 	%r209, 0;
	st.shared.u32 	[%r208+512], %r209;
	st.shared.u32 	[%r208+1536], %r209;
	st.shared.u32 	[%r208+2560], %r209;
	st.shared.u32 	[%r208+3584], %r209;
	st.shared.u32 	[%r208+4608], %r209;
	st.shared.u32 	[%r208+5632], %r209;
	st.shared.u32 	[%r208+6656], %r209;
	st.shared.u32 	[%r208+7680], %r209;
	add.s32 	%r443, %r443, 8;
$L__BB31_23:
	setp.eq.s32 	%p19, %r3, 0;
	@%p19 bra 	$L__BB31_30;
	setp.lt.u32 	%p20, %r4, 3;
	@%p20 bra 	$L__BB31_26;
	shl.b32 	%r210, %r443, 10;
	add.s32 	%r211, %r6, %r210;
	mov.b32 	%r212, 0;
	st.shared.u32 	[%r211+512], %r212;
	st.shared.u32 	[%r211+1536], %r212;
	st.shared.u32 	[%r211+2560], %r212;
	st.shared.u32 	[%r211+3584], %r212;
	add.s32 	%r443, %r443, 4;
$L__BB31_26:
	setp.eq.s32 	%p21, %r5, 0;
	@%p21 bra 	$L__BB31_30;
	setp.eq.s32 	%p22, %r5, 1;
	shl.b32 	%r213, %r443, 10;
	add.s32 	%r38, %r6, %r213;
	mov.b32 	%r214, 0;
	st.shared.u32 	[%r38+512], %r214;
	@%p22 bra 	$L__BB31_30;
	setp.eq.s32 	%p23, %r5, 2;
	mov.b32 	%r215, 0;
	st.shared.u32 	[%r38+1536], %r215;
	@%p23 bra 	$L__BB31_30;
	mov.b32 	%r216, 0;
	st.shared.u32 	[%r38+2560], %r216;
$L__BB31_30:
	bar.sync 	0;
	bar.sync 	0;
	shl.b64 	%rd8, %rd135, 30;
	sub.s64 	%rd24, %rd17, %rd8;
	min.u64 	%rd9, %rd24, 1073741824;
	setp.le.u64 	%p24, %rd9, %rd3;
	@%p24 bra 	$L__BB31_70;
	mov.u64 	%rd136, %rd3;
$L__BB31_32:
	add.s64 	%rd11, %rd136, %rd8;
	sub.s64 	%rd12, %rd17, %rd11;
	setp.lt.u64 	%p25, %rd12, 2048;
	@%p25 bra 	$L__BB31_34;
	add.s64 	%rd27, %rd11, %rd5;
	shl.b64 	%rd28, %rd27, 2;
	add.s64 	%rd29, %rd1, %rd28;
	ld.global.u32 	%r475, [%rd29];
	ld.global.u32 	%r474, [%rd29+512];
	ld.global.u32 	%r473, [%rd29+1024];
	ld.global.u32 	%r472, [%rd29+1536];
	ld.global.u32 	%r471, [%rd29+2048];
	ld.global.u32 	%r470, [%rd29+2560];
	ld.global.u32 	%r469, [%rd29+3072];
	ld.global.u32 	%r468, [%rd29+3584];
	ld.global.u32 	%r467, [%rd29+4096];
	ld.global.u32 	%r466, [%rd29+4608];
	ld.global.u32 	%r465, [%rd29+5120];
	ld.global.u32 	%r464, [%rd29+5632];
	ld.global.u32 	%r463, [%rd29+6144];
	ld.global.u32 	%r462, [%rd29+6656];
	ld.global.u32 	%r461, [%rd29+7168];
	ld.global.u32 	%r460, [%rd29+7680];
	bra.uni 	$L__BB31_66;
$L__BB31_34:
	cvt.u32.u64 	%r218, %rd5;
	cvt.u32.u64 	%r55, %rd12;
	setp.ge.s32 	%p26, %r218, %r55;
	add.s64 	%rd25, %rd11, %rd5;
	shl.b64 	%rd26, %rd25, 2;
	add.s64 	%rd13, %rd1, %rd26;
	mov.b32 	%r475, 2147483647;
	@%p26 bra 	$L__BB31_36;
	ld.global.u32 	%r475, [%rd13];
$L__BB31_36:
	setp.ge.s32 	%p27, %r8, %r55;
	mov.b32 	%r474, 2147483647;
	@%p27 bra 	$L__BB31_38;
	ld.global.u32 	%r474, [%rd13+512];
$L__BB31_38:
	setp.ge.s32 	%p28, %r9, %r55;
	mov.b32 	%r473, 2147483647;
	@%p28 bra 	$L__BB31_40;
	ld.global.u32 	%r473, [%rd13+1024];
$L__BB31_40:
	setp.ge.s32 	%p29, %r10, %r55;
	mov.b32 	%r472, 2147483647;
	@%p29 bra 	$L__BB31_42;
	ld.global.u32 	%r472, [%rd13+1536];
$L__BB31_42:
	setp.ge.s32 	%p30, %r11, %r55;
	mov.b32 	%r471, 2147483647;
	@%p30 bra 	$L__BB31_44;
	ld.global.u32 	%r471, [%rd13+2048];
$L__BB31_44:
	setp.ge.s32 	%p31, %r12, %r55;
	mov.b32 	%r470, 2147483647;
	@%p31 bra 	$L__BB31_46;
	ld.global.u32 	%r470, [%rd13+2560];
$L__BB31_46:
	setp.ge.s32 	%p32, %r13, %r55;
	mov.b32 	%r469, 2147483647;
	@%p32 bra 	$L__BB31_48;
	ld.global.u32 	%r469, [%rd13+3072];
$L__BB31_48:
	mov.u32 	%r226, %tid.x;
	add.s32 	%r227, %r226, 896;
	setp.ge.s32 	%p33, %r227, %r55;
	mov.b32 	%r468, 2147483647;
	@%p33 bra 	$L__BB31_50;
	ld.global.u32 	%r468, [%rd13+3584];
$L__BB31_50:
	setp.ge.s32 	%p34, %r14, %r55;
	mov.b32 	%r467, 2147483647;
	@%p34 bra 	$L__BB31_52;
	ld.global.u32 	%r467, [%rd13+4096];
$L__BB31_52:
	add.s32 	%r231, %r226, 1152;
	setp.ge.s32 	%p35, %r231, %r55;
	mov.b32 	%r466, 2147483647;
	@%p35 bra 	$L__BB31_54;
	ld.global.u32 	%r466, [%rd13+4608];
$L__BB31_54:
	add.s32 	%r234, %r226, 1280;
	setp.ge.s32 	%p36, %r234, %r55;
	mov.b32 	%r465, 2147483647;
	@%p36 bra 	$L__BB31_56;
	ld.global.u32 	%r465, [%rd13+5120];
$L__BB31_56:
	add.s32 	%r237, %r226, 1408;
	setp.ge.s32 	%p37, %r237, %r55;
	mov.b32 	%r464, 2147483647;
	@%p37 bra 	$L__BB31_58;
	ld.global.u32 	%r464, [%rd13+5632];
$L__BB31_58:
	add.s32 	%r240, %r226, 1536;
	setp.ge.s32 	%p38, %r240, %r55;
	mov.b32 	%r463, 2147483647;
	@%p38 bra 	$L__BB31_60;
	ld.global.u32 	%r463, [%rd13+6144];
$L__BB31_60:
	add.s32 	%r243, %r226, 1664;
	setp.ge.s32 	%p39, %r243, %r55;
	mov.b32 	%r462, 2147483647;
	@%p39 bra 	$L__BB31_62;
	ld.global.u32 	%r462, [%rd13+6656];
$L__BB31_62:
	add.s32 	%r246, %r226, 1792;
	setp.ge.s32 	%p40, %r246, %r55;
	mov.b32 	%r461, 2147483647;
	@%p40 bra 	$L__BB31_64;
	ld.global.u32 	%r461, [%rd13+7168];
$L__BB31_64:
	setp.ge.s32 	%p41, %r15, %r55;
	mov.b32 	%r460, 2147483647;
	@%p41 bra 	$L__BB31_66;
	ld.global.u32 	%r460, [%rd13+7680];
$L__BB31_66:
	setp.le.s32 	%p42, %r175, %r174;
	@%p42 bra 	$L__BB31_69;
	xor.b32  	%r103, %r460, -2147483648;
	xor.b32  	%r104, %r461, -2147483648;
	xor.b32  	%r105, %r462, -2147483648;
	xor.b32  	%r106, %r463, -2147483648;
	xor.b32  	%r107, %r464, -2147483648;
	xor.b32  	%r108, %r465, -2147483648;
	xor.b32  	%r109, %r466, -2147483648;
	xor.b32  	%r110, %r467, -2147483648;
	xor.b32  	%r111, %r468, -2147483648;
	xor.b32  	%r112, %r469, -2147483648;
	xor.b32  	%r113, %r470, -2147483648;
	xor.b32  	%r114, %r471, -2147483648;
	xor.b32  	%r115, %r472, -2147483648;
	xor.b32  	%r116, %r473, -2147483648;
	xor.b32  	%r117, %r474, -2147483648;
	xor.b32  	%r118, %r475, -2147483648;
	mov.b32 	%r476, 0;
	mov.u32 	%r477, %r174;
$L__BB31_68:
	sub.s32 	%r249, %r175, %r477;
	shl.b32 	%r250, %r476, 10;
	mov.u32 	%r251, _ZZN3cub18CUB_300001_SM_10006detail10radix_sort30DeviceRadixSortHistogramKernelINS1_5radix10policy_hubIifyE10Policy1000ELNS0_9SortOrderE0EiyNS1_21identity_decomposer_tEEEvPT2_PKT1_SA_iiT3_E12temp_storage;
	add.s32 	%r252, %r251, %r250;
	min.s32 	%r253, %r249, 8;
	mov.b32 	%r254, -1;
	shl.b32 	%r255, %r254, %r253;
	not.b32 	%r256, %r255;
	shr.u32 	%r257, %r118, %r477;
	and.b32  	%r258, %r257, %r256;
	shl.b32 	%r259, %r258, 2;
	add.s32 	%r260, %r252, %r259;
	atom.shared.add.u32 	%r261, [%r260], 1;
	shr.u32 	%r262, %r117, %r477;
	and.b32  	%r263, %r262, %r256;
	shl.b32 	%r264, %r263, 2;
	add.s32 	%r265, %r252, %r264;
	atom.shared.add.u32 	%r266, [%r265], 1;
	shr.u32 	%r267, %r116, %r477;
	and.b32  	%r268, %r267, %r256;
	shl.b32 	%r269, %r268, 2;
	add.s32 	%r270, %r252, %r269;
	atom.shared.add.u32 	%r271, [%r270], 1;
	shr.u32 	%r272, %r115, %r477;
	and.b32  	%r273, %r272, %r256;
	shl.b32 	%r274, %r273, 2;
	add.s32 	%r275, %r252, %r274;
	atom.shared.add.u32 	%r276, [%r275], 1;
	shr.u32 	%r277, %r114, %r477;
	and.b32  	%r278, %r277, %r256;
	shl.b32 	%r279, %r278, 2;
	add.s32 	%r280, %r252, %r279;
	atom.shared.add.u32 	%r281, [%r280], 1;
	shr.u32 	%r282, %r113, %r477;
	and.b32  	%r283, %r282, %r256;
	shl.b32 	%r284, %r283, 2;
	add.s32 	%r285, %r252, %r284;
	atom.shared.add.u32 	%r286, [%r285], 1;
	shr.u32 	%r287, %r112, %r477;
	and.b32  	%r288, %r287, %r256;
	shl.b32 	%r289, %r288, 2;
	add.s32 	%r290, %r252, %r289;
	atom.shared.add.u32 	%r291, [%r290], 1;
	shr.u32 	%r292, %r111, %r477;
	and.b32  	%r293, %r292, %r256;
	shl.b32 	%r294, %r293, 2;
	add.s32 	%r295, %r252, %r294;
	atom.shared.add.u32 	%r296, [%r295], 1;
	shr.u32 	%r297, %r110, %r477;
	and.b32  	%r298, %r297, %r256;
	shl.b32 	%r299, %r298, 2;
	add.s32 	%r300, %r252, %r299;
	atom.shared.add.u32 	%r301, [%r300], 1;
	shr.u32 	%r302, %r109, %r477;
	and.b32  	%r303, %r302, %r256;
	shl.b32 	%r304, %r303, 2;
	add.s32 	%r305, %r252, %r304;
	atom.shared.add.u32 	%r306, [%r305], 1;
	shr.u32 	%r307, %r108, %r477;
	and.b32  	%r308, %r307, %r256;
	shl.b32 	%r309, %r308, 2;
	add.s32 	%r310, %r252, %r309;
	atom.shared.add.u32 	%r311, [%r310], 1;
	shr.u32 	%r312, %r107, %r477;
	and.b32  	%r313, %r312, %r256;
	shl.b32 	%r314, %r313, 2;
	add.s32 	%r315, %r252, %r314;
	atom.shared.add.u32 	%r316, [%r315], 1;
	shr.u32 	%r317, %r106, %r477;
	and.b32  	%r318, %r317, %r256;
	shl.b32 	%r319, %r318, 2;
	add.s32 	%r320, %r252, %r319;
	atom.shared.add.u32 	%r321, [%r320], 1;
	shr.u32 	%r322, %r105, %r477;
	and.b32  	%r323, %r322, %r256;
	shl.b32 	%r324, %r323, 2;
	add.s32 	%r325, %r252, %r324;
	atom.shared.add.u32 	%r326, [%r325], 1;
	shr.u32 	%r327, %r104, %r477;
	and.b32  	%r328, %r327, %r256;
	shl.b32 	%r329, %r328, 2;
	add.s32 	%r330, %r252, %r329;
	atom.shared.add.u32 	%r331, [%r330], 1;
	shr.u32 	%r332, %r103, %r477;
	and.b32  	%r333, %r332, %r256;
	shl.b32 	%r334, %r333, 2;
	add.s32 	%r335, %r252, %r334;
	atom.shared.add.u32 	%r336, [%r335], 1;
	add.s32 	%r477, %r477, 8;
	add.s32 	%r476, %r476, 1;
	setp.lt.s32 	%p43, %r477, %r175;
	@%p43 bra 	$L__BB31_68;
$L__BB31_69:
	add.s64 	%rd136, %rd136, %rd4;
	setp.lt.u64 	%p44, %rd136, %rd9;
	@%p44 bra 	$L__BB31_32;
$L__BB31_70:
	bar.sync 	0;
	@%p1 bra 	$L__BB31_152;
	setp.lt.u32 	%p45, %r1, 7;
	mov.b32 	%r480, 0;
	@%p45 bra 	$L__BB31_90;
	mov.b32 	%r478, 0;
$L__BB31_73:
	.pragma "nounroll";
	shl.b32 	%r339, %r478, 10;
	add.s32 	%r124, %r6, %r339;
	ld.shared.u32 	%r125, [%r124];
	setp.eq.s32 	%p46, %r125, 0;
	@%p46 bra 	$L__BB31_75;
	cvt.u32.u64 	%r340, %rd5;
	shl.b32 	%r341, %r478, 8;
	add.s32 	%r342, %r341, %r340;
	mul.wide.u32 	%rd30, %r342, 8;
	add.s64 	%rd31, %rd2, %rd30;
	cvt.u64.u32 	%rd32, %r125;
	atom.global.add.u64 	%rd33, [%rd31], %rd32;
$L__BB31_75:
	ld.shared.u32 	%r126, [%r124+1024];
	setp.eq.s32 	%p47, %r126, 0;
	@%p47 bra 	$L__BB31_77;
	cvt.u32.u64 	%r343, %rd5;
	shl.b32 	%r344, %r478, 8;
	add.s32 	%r345, %r344, %r343;
	add.s32 	%r346, %r345, 256;
	mul.wide.u32 	%rd34, %r346, 8;
	add.s64 	%rd35, %rd2, %rd34;
	cvt.u64.u32 	%rd36, %r126;
	atom.global.add.u64 	%rd37, [%rd35], %rd36;
$L__BB31_77:
	ld.shared.u32 	%r127, [%r124+2048];
	setp.eq.s32 	%p48, %r127, 0;
	@%p48 bra 	$L__BB31_79;
	cvt.u32.u64 	%r347, %rd5;
	shl.b32 	%r348, %r478, 8;
	add.s32 	%r349, %r348, %r347;
	add.s32 	%r350, %r349, 512;
	mul.wide.u32 	%rd38, %r350, 8;
	add.s64 	%rd39, %rd2, %rd38;
	cvt.u64.u32 	%rd40, %r127;
	atom.global.add.u64 	%rd41, [%rd39], %rd40;
$L__BB31_79:
	ld.shared.u32 	%r128, [%r124+3072];
	setp.eq.s32 	%p49, %r128, 0;
	@%p49 bra 	$L__BB31_81;
	cvt.u32.u64 	%r351, %rd5;
	shl.b32 	%r352, %r478, 8;
	add.s32 	%r353, %r352, %r351;
	add.s32 	%r354, %r353, 768;
	mul.wide.u32 	%rd42, %r354, 8;
	add.s64 	%rd43, %rd2, %rd42;
	cvt.u64.u32 	%rd44, %r128;
	atom.global.add.u64 	%rd45, [%rd43], %rd44;
$L__BB31_81:
	ld.shared.u32 	%r129, [%r124+4096];
	setp.eq.s32 	%p50, %r129, 0;
	@%p50 bra 	$L__BB31_83;
	cvt.u32.u64 	%r355, %rd5;
	shl.b32 	%r356, %r478, 8;
	add.s32 	%r357, %r356, %r355;
	add.s32 	%r358, %r357, 1024;
	mul.wide.u32 	%rd46, %r358, 8;
	add.s64 	%rd47, %rd2, %rd46;
	cvt.u64.u32 	%rd48, %r129;
	atom.global.add.u64 	%rd49, [%rd47], %rd48;
$L__BB31_83:
	ld.shared.u32 	%r130, [%r124+5120];
	setp.eq.s32 	%p51, %r130, 0;
	@%p51 bra 	$L__BB31_85;
	cvt.u32.u64 	%r359, %rd5;
	shl.b32 	%r360, %r478, 8;
	add.s32 	%r361, %r360, %r359;
	add.s32 	%r362, %r361, 1280;
	mul.wide.u32 	%rd50, %r362, 8;
	add.s64 	%rd51, %rd2, %rd50;
	cvt.u64.u32 	%rd52, %r130;
	atom.global.add.u64 	%rd53, [%rd51], %rd52;
$L__BB31_85:
	ld.shared.u32 	%r131, [%r124+6144];
	setp.eq.s32 	%p52, %r131, 0;
	@%p52 bra 	$L__BB31_87;
	cvt.u32.u64 	%r363, %rd5;
	shl.b32 	%r364, %r478, 8;
	add.s32 	%r365, %r364, %r363;
	add.s32 	%r366, %r365, 1536;
	mul.wide.u32 	%rd54, %r366, 8;
	add.s64 	%rd55, %rd2, %rd54;
	cvt.u64.u32 	%rd56, %r131;
	atom.global.add.u64 	%rd57, [%rd55], %rd56;
$L__BB31_87:
	ld.shared.u32 	%r132, [%r124+7168];
	setp.eq.s32 	%p53, %r132, 0;
	@%p53 bra 	$L__BB31_89;
	cvt.u32.u64 	%r367, %rd5;
	shl.b32 	%r368, %r478, 8;
	add.s32 	%r369, %r368, %r367;
	add.s32 	%r370, %r369, 1792;
	mul.wide.u32 	%rd58, %r370, 8;
	add.s64 	%rd59, %rd2, %rd58;
	cvt.u64.u32 	%rd60, %r132;
	atom.global.add.u64 	%rd61, [%rd59], %rd60;
$L__BB31_89:
	add.s32 	%r478, %r478, 8;
	setp.ne.s32 	%p54, %r478, %r16;
	mov.u32 	%r480, %r16;
	@%p54 bra 	$L__BB31_73;
$L__BB31_90:
	add.s32 	%r135, %r5, -1;
	setp.eq.s32 	%p55, %r3, 0;
	@%p55 bra 	$L__BB31_111;
	setp.lt.u32 	%p56, %r4, 3;
	@%p56 bra 	$L__BB31_101;
	shl.b32 	%r371, %r480, 10;
	add.s32 	%r136, %r6, %r371;
	ld.shared.u32 	%r137, [%r136];
	setp.eq.s32 	%p57, %r137, 0;
	@%p57 bra 	$L__BB31_94;
	cvt.u32.u64 	%r372, %rd5;
	shl.b32 	%r373, %r480, 8;
	add.s32 	%r374, %r373, %r372;
	mul.wide.u32 	%rd62, %r374, 8;
	add.s64 	%rd63, %rd2, %rd62;
	cvt.u64.u32 	%rd64, %r137;
	atom.global.add.u64 	%rd65, [%rd63], %rd64;
$L__BB31_94:
	ld.shared.u32 	%r138, [%r136+1024];
	setp.eq.s32 	%p58, %r138, 0;
	@%p58 bra 	$L__BB31_96;
	cvt.u32.u64 	%r375, %rd5;
	shl.b32 	%r376, %r480, 8;
	add.s32 	%r377, %r376, %r375;
	add.s32 	%r378, %r377, 256;
	mul.wide.u32 	%rd66, %r378, 8;
	add.s64 	%rd67, %rd2, %rd66;
	cvt.u64.u32 	%rd68, %r138;
	atom.global.add.u64 	%rd69, [%rd67], %rd68;
$L__BB31_96:
	ld.shared.u32 	%r139, [%r136+2048];
	setp.eq.s32 	%p59, %r139, 0;
	@%p59 bra 	$L__BB31_98;
	cvt.u32.u64 	%r379, %rd5;
	shl.b32 	%r380, %r480, 8;
	add.s32 	%r381, %r380, %r379;
	add.s32 	%r382, %r381, 512;
	mul.wide.u32 	%rd70, %r382, 8;
	add.s64 	%rd71, %rd2, %rd70;
	cvt.u64.u32 	%rd72, %r139;
	atom.global.add.u64 	%rd73, [%rd71], %rd72;
$L__BB31_98:
	ld.shared.u32 	%r140, [%r136+3072];
	setp.eq.s32 	%p60, %r140, 0;
	@%p60 bra 	$L__BB31_100;
	cvt.u32.u64 	%r383, %rd5;
	shl.b32 	%r384, %r480, 8;
	add.s32 	%r385, %r384, %r383;
	add.s32 	%r386, %r385, 768;
	mul.wide.u32 	%rd74, %r386, 8;
	add.s64 	%rd75, %rd2, %rd74;
	cvt.u64.u32 	%rd76, %r140;
	atom.global.add.u64 	%rd77, [%rd75], %rd76;
$L__BB31_100:
	add.s32 	%r480, %r480, 4;
$L__BB31_101:
	setp.eq.s32 	%p61, %r5, 0;
	@%p61 bra 	$L__BB31_111;
	setp.eq.s32 	%p62, %r135, 0;
	@%p62 bra 	$L__BB31_108;
	shl.b32 	%r387, %r480, 10;
	add.s32 	%r143, %r6, %r387;
	ld.shared.u32 	%r144, [%r143];
	setp.eq.s32 	%p63, %r144, 0;
	@%p63 bra 	$L__BB31_105;
	cvt.u32.u64 	%r388, %rd5;
	shl.b32 	%r389, %r480, 8;
	add.s32 	%r390, %r389, %r388;
	mul.wide.u32 	%rd78, %r390, 8;
	add.s64 	%rd79, %rd2, %rd78;
	cvt.u64.u32 	%rd80, %r144;
	atom.global.add.u64 	%rd81, [%rd79], %rd80;
$L__BB31_105:
	ld.shared.u32 	%r145, [%r143+1024];
	setp.eq.s32 	%p64, %r145, 0;
	@%p64 bra 	$L__BB31_107;
	cvt.u32.u64 	%r391, %rd5;
	shl.b32 	%r392, %r480, 8;
	add.s32 	%r393, %r392, %r391;
	add.s32 	%r394, %r393, 256;
	mul.wide.u32 	%rd82, %r394, 8;
	add.s64 	%rd83, %rd2, %rd82;
	cvt.u64.u32 	%rd84, %r145;
	atom.global.add.u64 	%rd85, [%rd83], %rd84;
$L__BB31_107:
	add.s32 	%r480, %r480, 2;
$L__BB31_108:
	setp.eq.s32 	%p65, %r17, 0;
	@%p65 bra 	$L__BB31_111;
	shl.b32 	%r395, %r480, 10;
	add.s32 	%r396, %r6, %r395;
	ld.shared.u32 	%r148, [%r396];
	setp.eq.s32 	%p66, %r148, 0;
	@%p66 bra 	$L__BB31_111;
	cvt.u32.u64 	%r397, %rd5;
	shl.b32 	%r398, %r480, 8;
	add.s32 	%r399, %r398, %r397;
	mul.wide.u32 	%rd86, %r399, 8;
	add.s64 	%rd87, %rd2, %rd86;
	cvt.u64.u32 	%rd88, %r148;
	atom.global.add.u64 	%rd89, [%rd87], %rd88;
$L__BB31_111:
	cvt.u32.u64 	%r400, %rd5;
	setp.gt.u32 	%p67, %r400, 127;
	@%p67 bra 	$L__BB31_152;
	setp.lt.u32 	%p68, %r1, 7;
	mov.b32 	%r484, 0;
	@%p68 bra 	$L__BB31_131;
	mov.b32 	%r482, 0;
$L__BB31_114:
	.pragma "nounroll";
	shl.b32 	%r404, %r482, 10;
	add.s32 	%r150, %r6, %r404;
	ld.shared.u32 	%r151, [%r150+512];
	setp.eq.s32 	%p69, %r151, 0;
	shl.b32 	%r405, %r482, 8;
	add.s32 	%r406, %r405, %r400;
	mul.wide.u32 	%rd90, %r406, 8;
	add.s64 	%rd15, %rd2, %rd90;
	@%p69 bra 	$L__BB31_116;
	cvt.u64.u32 	%rd91, %r151;
	atom.global.add.u64 	%rd92, [%rd15+1024], %rd91;
$L__BB31_116:
	ld.shared.u32 	%r152, [%r150+1536];
	setp.eq.s32 	%p70, %r152, 0;
	@%p70 bra 	$L__BB31_118;
	cvt.u64.u32 	%rd93, %r152;
	atom.global.add.u64 	%rd94, [%rd15+3072], %rd93;
$L__BB31_118:
	ld.shared.u32 	%r153, [%r150+2560];
	setp.eq.s32 	%p71, %r153, 0;
	@%p71 bra 	$L__BB31_120;
	cvt.u64.u32 	%rd95, %r153;
	atom.global.add.u64 	%rd96, [%rd15+5120], %rd95;
$L__BB31_120:
	ld.shared.u32 	%r154, [%r150+3584];
	setp.eq.s32 	%p72, %r154, 0;
	@%p72 bra 	$L__BB31_122;
	cvt.u64.u32 	%rd97, %r154;
	atom.global.add.u64 	%rd98, [%rd15+7168], %rd97;
$L__BB31_122:
	ld.shared.u32 	%r155, [%r150+4608];
	setp.eq.s32 	%p73, %r155, 0;
	@%p73 bra 	$L__BB31_124;
	cvt.u64.u32 	%rd99, %r155;
	atom.global.add.u64 	%rd100, [%rd15+9216], %rd99;
$L__BB31_124:
	ld.shared.u32 	%r156, [%r150+5632];
	setp.eq.s32 	%p74, %r156, 0;
	@%p74 bra 	$L__BB31_126;
	cvt.u64.u32 	%rd101, %r156;
	atom.global.add.u64 	%rd102, [%rd15+11264], %rd101;
$L__BB31_126:
	ld.shared.u32 	%r157, [%r150+6656];
	setp.eq.s32 	%p75, %r157, 0;
	@%p75 bra 	$L__BB31_128;
	cvt.u64.u32 	%rd103, %r157;
	atom.global.add.u64 	%rd104, [%rd15+13312], %rd103;
$L__BB31_128:
	ld.shared.u32 	%r158, [%r150+7680];
	setp.eq.s32 	%p76, %r158, 0;
	@%p76 bra 	$L__BB31_130;
	cvt.u64.u32 	%rd105, %r158;
	atom.global.add.u64 	%rd106, [%rd15+15360], %rd105;
$L__BB31_130:
	add.s32 	%r482, %r482, 8;
	setp.ne.s32 	%p77, %r482, %r16;
	mov.u32 	%r484, %r16;
	@%p77 bra 	$L__BB31_114;
$L__BB31_131:
	setp.eq.s32 	%p78, %r3, 0;
	@%p78 bra 	$L__BB31_152;
	setp.lt.u32 	%p79, %r4, 3;
	@%p79 bra 	$L__BB31_142;
	shl.b32 	%r407, %r484, 10;
	add.s32 	%r161, %r6, %r407;
	ld.shared.u32 	%r162, [%r161+512];
	setp.eq.s32 	%p80, %r162, 0;
	@%p80 bra 	$L__BB31_135;
	shl.b32 	%r409, %r484, 8;
	add.s32 	%r410, %r409, %r400;
	mul.wide.u32 	%rd107, %r410, 8;
	add.s64 	%rd108, %rd2, %rd107;
	cvt.u64.u32 	%rd109, %r162;
	atom.global.add.u64 	%rd110, [%rd108+1024], %rd109;
$L__BB31_135:
	ld.shared.u32 	%r163, [%r161+1536];
	setp.eq.s32 	%p81, %r163, 0;
	@%p81 bra 	$L__BB31_137;
	shl.b32 	%r412, %r484, 8;
	add.s32 	%r413, %r412, %r400;
	add.s32 	%r414, %r413, 256;
	mul.wide.u32 	%rd111, %r414, 8;
	add.s64 	%rd112, %rd2, %rd111;
	cvt.u64.u32 	%rd113, %r163;
	atom.global.add.u64 	%rd114, [%rd112+1024], %rd113;
$L__BB31_137:
	ld.shared.u32 	%r164, [%r161+2560];
	setp.eq.s32 	%p82, %r164, 0;
	@%p82 bra 	$L__BB31_139;
	shl.b32 	%r416, %r484, 8;
	add.s32 	%r417, %r416, %r400;
	add.s32 	%r418, %r417, 512;
	mul.wide.u32 	%rd115, %r418, 8;
	add.s64 	%rd116, %rd2, %rd115;
	cvt.u64.u32 	%rd117, %r164;
	atom.global.add.u64 	%rd118, [%rd116+1024], %rd117;
$L__BB31_139:
	ld.shared.u32 	%r165, [%r161+3584];
	setp.eq.s32 	%p83, %r165, 0;
	@%p83 bra 	$L__BB31_141;
	shl.b32 	%r420, %r484, 8;
	add.s32 	%r421, %r420, %r400;
	add.s32 	%r422, %r421, 768;
	mul.wide.u32 	%rd119, %r422, 8;
	add.s64 	%rd120, %rd2, %rd119;
	cvt.u64.u32 	%rd121, %r165;
	atom.global.add.u64 	%rd122, [%rd120+1024], %rd121;
$L__BB31_141:
	add.s32 	%r484, %r484, 4;
$L__BB31_142:
	setp.eq.s32 	%p84, %r5, 0;
	@%p84 bra 	$L__BB31_152;
	setp.eq.s32 	%p85, %r135, 0;
	@%p85 bra 	$L__BB31_149;
	shl.b32 	%r423, %r484, 10;
	add.s32 	%r168, %r6, %r423;
	ld.shared.u32 	%r169, [%r168+512];
	setp.eq.s32 	%p86, %r169, 0;
	@%p86 bra 	$L__BB31_146;
	shl.b32 	%r425, %r484, 8;
	add.s32 	%r426, %r425, %r400;
	mul.wide.u32 	%rd123, %r426, 8;
	add.s64 	%rd124, %rd2, %rd123;
	cvt.u64.u32 	%rd125, %r169;
	atom.global.add.u64 	%rd126, [%rd124+1024], %rd125;
$L__BB31_146:
	ld.shared.u32 	%r170, [%r168+1536];
	setp.eq.s32 	%p87, %r170, 0;
	@%p87 bra 	$L__BB31_148;
	shl.b32 	%r428, %r484, 8;
	add.s32 	%r429, %r428, %r400;
	add.s32 	%r430, %r429, 256;
	mul.wide.u32 	%rd127, %r430, 8;
	add.s64 	%rd128, %rd2, %rd127;
	cvt.u64.u32 	%rd129, %r170;
	atom.global.add.u64 	%rd130, [%rd128+1024], %rd129;
$L__BB31_148:
	add.s32 	%r484, %r484, 2;
$L__BB31_149:
	setp.eq.s32 	%p88, %r17, 0;
	@%p88 bra 	$L__BB31_152;
	shl.b32 	%r431, %r484, 10;
	add.s32 	%r432, %r6, %r431;
	ld.shared.u32 	%r173, [%r432+512];
	setp.eq.s32 	%p89, %r173, 0;
	@%p89 bra 	$L__BB31_152;
	shl.b32 	%r434, %r484, 8;
	add.s32 	%r435, %r434, %r400;
	mul.wide.u32 	%rd131, %r435, 8;
	add.s64 	%rd132, %rd2, %rd131;
	cvt.u64.u32 	%rd133, %r173;
	atom.global.add.u64 	%rd134, [%rd132+1024], %rd133;
$L__BB31_152:
	bar.sync 	0;
	add.s64 	%rd135, %rd135, 1;
	setp.ne.s64 	%p90, %rd135, %rd6;
	@%p90 bra 	$L__BB31_2;
$L__BB31_153:
	ret;

}
	// .globl	_ZN3cub18CUB_300001_SM_10006detail10radix_sort33DeviceRadixSortExclusiveSumKernelINS1_5radix10policy_hubIifyE10Policy1000EyEEvPT0_
.visible .entry _ZN3cub18CUB_300001_SM_10006detail10radix_sort33DeviceRadixSortExclusiveSumKernelINS1_5radix10policy_hubIifyE10Policy1000EyEEvPT0_(
	.param .u64 .ptr .align 1 _ZN3cub18CUB_300001_SM_10006detail10radix_sort33DeviceRadixSortExclusiveSumKernelINS1_5radix10policy_hubIifyE10Policy1000EyEEvPT0__param_0
)
{
	.reg .pred 	%p<4>;
	.reg .b32 	%r<28>;
	.reg .b64 	%rd<54>;
	// demoted variable
	.shared .align 16 .b8 _ZZN3cub18CUB_300001_SM_10006detail10radix_sort33DeviceRadixSortExclusiveSumKernelINS1_5radix10policy_hubIifyE10Policy1000EyEEvPT0_E12temp_storage[2336];
	ld.param.u64 	%rd5, [_ZN3cub18CUB_300001_SM_10006detail10radix_sort33DeviceRadixSortExclusiveSumKernelINS1_5radix10policy_hubIifyE10Policy1000EyEEvPT0__param_0];
	cvta.to.global.u64 	%rd6, %rd5;
	mov.u32 	%r3, %ctaid.x;
	shl.b32 	%r4, %r3, 8;
	mov.u32 	%r1, %tid.x;
	setp.gt.u32 	%p1, %r1, 255;
	add.s32 	%r5, %r4, %r1;
	mul.wide.s32 	%rd7, %r5, 8;
	add.s64 	%rd1, %rd6, %rd7;
	@%p1 bra 	$L__BB32_2;
	ld.global.u64 	%rd53, [%rd1];
$L__BB32_2:
	shr.u32 	%r6, %r1, 3;
	add.s32 	%r7, %r6, %r1;
	shl.b32 	%r8, %r7, 3;
	mov.u32 	%r9, _ZZN3cub18CUB_300001_SM_10006detail10radix_sort33DeviceRadixSortExclusiveSumKernelINS1_5radix10policy_hubIifyE10Policy1000EyEEvPT0_E12temp_storage;
	add.s32 	%r10, %r9, %r8;
	add.s32 	%r2, %r10, 16;
	st.shared.u64 	[%r10+16], %rd53;
	bar.sync 	0;
	setp.gt.u32 	%p2, %r1, 31;
	@%p2 bra 	$L__BB32_4;
	mad.lo.s32 	%r27, %r1, 72, %r9;
	ld.shared.u64 	%rd23, [%r27+16];
	ld.shared.u64 	%rd24, [%r27+24];
	ld.shared.u64 	%rd25, [%r27+32];
	ld.shared.u64 	%rd26, [%r27+40];
	ld.shared.u64 	%rd27, [%r27+48];
	ld.shared.u64 	%rd28, [%r27+56];
	ld.shared.u64 	%rd29, [%r27+64];
	ld.shared.u64 	%rd30, [%r27+72];
	add.s64 	%rd31, %rd24, %rd23;
	add.s64 	%rd32, %rd31, %rd25;
	add.s64 	%rd33, %rd32, %rd26;
	add.s64 	%rd34, %rd33, %rd27;
	add.s64 	%rd35, %rd34, %rd28;
	add.s64 	%rd36, %rd35, %rd29;
	add.s64 	%rd10, %rd36, %rd30;
	mov.b32 	%r11, 1;
	mov.b32 	%r24, 0;
	mov.b32 	%r25, -1;
	// begin inline asm
	{  .reg .u64 r0;  .reg .u32 lo;  .reg .u32 hi;  .reg .pred p;  mov.b64 {lo, hi}, %rd10;  shfl.sync.up.b32 lo|p, lo, %r11, %r24, %r25;  shfl.sync.up.b32 hi|p, hi, %r11, %r24, %r25;  mov.b64 r0, {lo, hi};  @p add.u64 r0, r0, %rd10;  mov.u64 %rd8, r0;}
	// end inline asm
	mov.b32 	%r14, 2;
	// begin inline asm
	{  .reg .u64 r0;  .reg .u32 lo;  .reg .u32 hi;  .reg .pred p;  mov.b64 {lo, hi}, %rd8;  shfl.sync.up.b32 lo|p, lo, %r14, %r24, %r25;  shfl.sync.up.b32 hi|p, hi, %r14, %r24, %r25;  mov.b64 r0, {lo, hi};  @p add.u64 r0, r0, %rd8;  mov.u64 %rd11, r0;}
	// end inline asm
	mov.b32 	%r17, 4;
	// begin inline asm
	{  .reg .u64 r0;  .reg .u32 lo;  .reg .u32 hi;  .reg .pred p;  mov.b64 {lo, hi}, %rd11;  shfl.sync.up.b32 lo|p, lo, %r17, %r24, %r25;  shfl.sync.up.b32 hi|p, hi, %r17, %r24, %r25;  mov.b64 r0, {lo, hi};  @p add.u64 r0, r0, %rd11;  mov.u64 %rd14, r0;}
	// end inline asm
	mov.b32 	%r20, 8;
	// begin inline asm
	{  .reg .u64 r0;  .reg .u32 lo;  .reg .u32 hi;  .reg .pred p;  mov.b64 {lo, hi}, %rd14;  shfl.sync.up.b32 lo|p, lo, %r20, %r24, %r25;  shfl.sync.up.b32 hi|p, hi, %r20, %r24, %r25;  mov.b64 r0, {lo, hi};  @p add.u64 r0, r0, %rd14;  mov.u64 %rd17, r0;}
	// end inline asm
	mov.b32 	%r23, 16;
	// begin inline asm
	{  .reg .u64 r0;  .reg .u32 lo;  .reg .u32 hi;  .reg .pred p;  mov.b64 {lo, hi}, %rd17;  shfl.sync.up.b32 lo|p, lo, %r23, %r24, %r25;  shfl.sync.up.b32 hi|p, hi, %r23, %r24, %r25;  mov.b64 r0, {lo, hi};  @p add.u64 r0, r0, %rd17;  mov.u64 %rd20, r0;}
	// end inline asm
	sub.s64 	%rd37, %rd20, %rd10;
	ld.shared.u64 	%rd38, [%r27+16];
	ld.shared.u64 	%rd39, [%r27+24];
	ld.shared.u64 	%rd40, [%r27+32];
	ld.shared.u64 	%rd41, [%r27+40];
	ld.shared.u64 	%rd42, [%r27+48];
	ld.shared.u64 	%rd43, [%r27+56];
	ld.shared.u64 	%rd44, [%r27+64];
	add.s64 	%rd45, %rd38, %rd37;
	add.s64 	%rd46, %rd39, %rd45;
	add.s64 	%rd47, %rd40, %rd46;
	add.s64 	%rd48, %rd41, %rd47;
	add.s64 	%rd49, %rd42, %rd48;
	add.s64 	%rd50, %rd43, %rd49;
	add.s64 	%rd51, %rd44, %rd50;
	st.shared.u64 	[%r27+16], %rd37;
	st.shared.u64 	[%r27+24], %rd45;
	st.shared.u64 	[%r27+32], %rd46;
	st.shared.u64 	[%r27+40], %rd47;
	st.shared.u64 	[%r27+48], %rd48;
	st.shared.u64 	[%r27+56], %rd49;
	st.shared.u64 	[%r27+64], %rd50;
	st.shared.u64 	[%r27+72], %rd51;
$L__BB32_4:
	setp.gt.u32 	%p3, %r1, 255;
	bar.sync 	0;
	@%p3 bra 	$L__BB32_6;
	ld.shared.u64 	%rd52, [%r2];
	st.global.u64 	[%rd1], %rd52;
$L__BB32_6:
	ret;

}
	// .globl	_ZN3cub18CUB_300001_SM_10006detail10radix_sort29DeviceRadixSortOnesweepKernelINS1_5radix10policy_hubIifyE10Policy1000ELNS0_9SortOrderE0EifyiiNS1_21identity_decomposer_tEEEvPT5_SB_PT3_PKSC_PT1_PKSG_PT2_PKSK_T4_iiT6_
.visible .entry _ZN3cub18CUB_300001_SM_10006detail10radix_sort29DeviceRadixSortOnesweepKernelINS1_5radix10policy_hubIifyE10Policy1000ELNS0_9SortOrderE0EifyiiNS1_21identity_decomposer_tEEEvPT5_SB_PT3_PKSC_PT1_PKSG_PT2_PKSK_T4_iiT6_(
	.param .u64 .ptr .align 1 _ZN3cub18CUB_300001_SM_10006detail10radix_sort29DeviceRadixSortOnesweepKernelINS1_5radix10policy_hubIifyE10Policy1000ELNS0_9SortOrderE0EifyiiNS1_21identity_decomposer_tEEEvPT5_SB_PT3_PKSC_PT1_PKSG_PT2_PKSK_T4_iiT6__param_0,
	.param .u64 .ptr .align 1 _ZN3cub18CUB_300001_SM_10006detail10radix_sort29DeviceRadixSortOnesweepKernelINS1_5radix10policy_hubIifyE10Policy1000ELNS0_9SortOrderE0EifyiiNS1_21identity_decomposer_tEEEvPT5_SB_PT3_PKSC_PT1_PKSG_PT2_PKSK_T4_iiT6__param_1,
	.param .u64 .ptr .align 1 _ZN3cub18CUB_300001_SM_10006detail10radix_sort29DeviceRadixSortOnesweepKernelINS1_5radix10policy_hubIifyE10Policy1000ELNS0_9SortOrderE0EifyiiNS1_21identity_decomposer_tEEEvPT5_SB_PT3_PKSC_PT1_PKSG_PT2_PKSK_T4_iiT6__param_2,
	.param .u64 .ptr .align 1 _ZN3cub18CUB_300001_SM_10006detail10radix_sort29DeviceRadixSortOnesweepKernelINS1_5radix10policy_hubIifyE10Policy1000ELNS0_9SortOrderE0EifyiiNS1_21identity_decomposer_tEEEvPT5_SB_PT3_PKSC_PT1_PKSG_PT2_PKSK_T4_iiT6__param_3,
	.param .u64 .ptr .align 1 _ZN3cub18CUB_300001_SM_10006detail10radix_sort29DeviceRadixSortOnesweepKernelINS1_5radix10policy_hubIifyE10Policy1000ELNS0_9SortOrderE0EifyiiNS1_21identity_decomposer_tEEEvPT5_SB_PT3_PKSC_PT1_PKSG_PT2_PKSK_T4_iiT6__param_4,
	.param .u64 .ptr .align 1 _ZN3cub18CUB_300001_SM_10006detail10radix_sort29DeviceRadixSortOnesweepKernelINS1_5radix10policy_hubIifyE10Policy1000ELNS0_9SortOrderE0EifyiiNS1_21identity_decomposer_tEEEvPT5_SB_PT3_PKSC_PT1_PKSG_PT2_PKSK_T4_iiT6__param_5,
	.param .u64 .ptr .align 1 _ZN3cub18CUB_300001_SM_10006detail10radix_sort29DeviceRadixSortOnesweepKernelINS1_5radix10policy_hubIifyE10Policy1000ELNS0_9SortOrderE0EifyiiNS1_21identity_decomposer_tEEEvPT5_SB_PT3_PKSC_PT1_PKSG_PT2_PKSK_T4_iiT6__param_6,
	.param .u64 .ptr .align 1 _ZN3cub18CUB_300001_SM_10006detail10radix_sort29DeviceRadixSortOnesweepKernelINS1_5radix10policy_hubIifyE10Policy1000ELNS0_9SortOrderE0EifyiiNS1_21identity_decomposer_tEEEvPT5_SB_PT3_PKSC_PT1_PKSG_PT2_PKSK_T4_iiT6__param_7,
	.param .u32 _ZN3cub18CUB_300001_SM_10006detail10radix_sort29DeviceRadixSortOnesweepKernelINS1_5radix10policy_hubIifyE10Policy1000ELNS0_9SortOrderE0EifyiiNS1_21identity_decomposer_tEEEvPT5_SB_PT3_PKSC_PT1_PKSG_PT2_PKSK_T4_iiT6__param_8,
	.param .u32 _ZN3cub18CUB_300001_SM_10006detail10radix_sort29DeviceRadixSortOnesweepKernelINS1_5radix10policy_hubIifyE10Policy1000ELNS0_9SortOrderE0EifyiiNS1_21identity_decomposer_tEEEvPT5_SB_PT3_PKSC_PT1_PKSG_PT2_PKSK_T4_iiT6__param_9,
	.param .u32 _ZN3cub18CUB_300001_SM_10006detail10radix_sort29DeviceRadixSortOnesweepKernelINS1_5radix10policy_hubIifyE10Policy1000ELNS0_9SortOrderE0EifyiiNS1_21identity_decomposer_tEEEvPT5_SB_PT3_PKSC_PT1_PKSG_PT2_PKSK_T4_iiT6__param_10,
	.param .align 1 .b8 _ZN3cub18CUB_300001_SM_10006detail10radix_sort29DeviceRadixSortOnesweepKernelINS1_5radix10policy_hubIifyE10Policy1000ELNS0_9SortOrderE0EifyiiNS1_21identity_decomposer_tEEEvPT5_SB_PT3_PKSC_PT1_PKSG_PT2_PKSK_T4_iiT6__param_11[1]
)
.maxntid 384
{
	.reg .pred 	%p<205>;
	.reg .b32 	%r<2015>;
	.reg .b32 	%f<269>;
	.reg .b64 	%rd<457>;
	// demoted variable
	.shared .align 16 .b8 _ZZN3cub18CUB_300001_SM_10006detail10radix_sort29DeviceRadixSortOnesweepKernelINS1_5radix10policy_hubIifyE10Policy1000ELNS0_9SortOrderE0EifyiiNS1_21identity_decomposer_tEEEvPT5_SB_PT3_PKSC_PT1_PKSG_PT2_PKSK_T4_iiT6_E1s[28160];
	ld.param.u64 	%rd43, [_ZN3cub18CUB_300001_SM_10006detail10radix_sort29DeviceRadixSortOnesweepKernelINS1_5radix10policy_hubIifyE10Policy1000ELNS0_9SortOrderE0EifyiiNS1_21identity_decomposer_tEEEvPT5_SB_PT3_PKSC_PT1_PKSG_PT2_PKSK_T4_iiT6__param_0];
	ld.param.u64 	%rd44, [_ZN3cub18CUB_300001_SM_10006detail10radix_sort29DeviceRadixSortOnesweepKernelINS1_5radix10policy_hubIifyE10Policy1000ELNS0_9SortOrderE0EifyiiNS1_21identity_decomposer_tEEEvPT5_SB_PT3_PKSC_PT1_PKSG_PT2_PKSK_T4_iiT6__param_1];
	ld.param.u64 	%rd47, [_ZN3cub18CUB_300001_SM_10006detail10radix_sort29DeviceRadixSortOnesweepKernelINS1_5radix10policy_hubIifyE10Policy1000ELNS0_9SortOrderE0EifyiiNS1_21identity_decomposer_tEEEvPT5_SB_PT3_PKSC_PT1_PKSG_PT2_PKSK_T4_iiT6__param_4];
	ld.param.u64 	%rd50, [_ZN3cub18CUB_300001_SM_10006detail10radix_sort29DeviceRadixSortOnesweepKernelINS1_5radix10policy_hubIifyE10Policy1000ELNS0_9SortOrderE0EifyiiNS1_21identity_decomposer_tEEEvPT5_SB_PT3_PKSC_PT1_PKSG_PT2_PKSK_T4_iiT6__param_5];
	cvta.to.global.u64 	%rd1, %rd47;
	cvta.to.global.u64 	%rd2, %rd43;
	cvta.to.global.u64 	%rd3, %rd50;
	mov.u32 	%r1, %tid.x;
	// begin inline asm
	mov.u32 %r309, %laneid;
	// end inline asm
	setp.ne.s32 	%p1, %r1, 0;
	@%p1 bra 	$L__BB33_2;
	cvta.to.global.u64 	%rd51, %rd44;
	atom.global.add.u32 	%r310, [%rd51], 1;
	st.shared.u32 	[_ZZN3cub18CUB_300001_SM_10006detail10radix_sort29DeviceRadixSortOnesweepKernelINS1_5radix10policy_hubIifyE10Policy1000ELNS0_9SortOrderE0EifyiiNS1_21identity_decomposer_tEEEvPT5_SB_PT3_PKSC_PT1_PKSG_PT2_PKSK_T4_iiT6_E1s+26112], %r310;
$L__BB33_2:
	ld.param.u32 	%r1876, [_ZN3cub18CUB_300001_SM_10006detail10radix_sort29DeviceRadixSortOnesweepKernelINS1_5radix10policy_hubIifyE10Policy1000ELNS0_9SortOrderE0EifyiiNS1_21identity_decomposer_tEEEvPT5_SB_PT3_PKSC_PT1_PKSG_PT2_PKSK_T4_iiT6__param_8];
	bar.sync 	0;
	ld.shared.u32 	%r3, [_ZZN3cub18CUB_300001_SM_10006detail10radix_sort29DeviceRadixSortOnesweepKernelINS1_5radix10policy_hubIifyE10Policy1000ELNS0_9SortOrderE0EifyiiNS1_21identity_decomposer_tEEEvPT5_SB_PT3_PKSC_PT1_PKSG_PT2_PKSK_T4_iiT6_E1s+26112];
	mul.lo.s32 	%r311, %r3, 6528;
	add.s32 	%r4, %r311, 6528;
	setp.gt.s32 	%p2, %r4, %r1876;
	cvt.s64.s32 	%rd4, %r311;
	@%p2 bra 	$L__BB33_4;
	and.b32  	%r312, %r1, 31;
	and.b32  	%r313, %r1, 992;
	mul.lo.s32 	%r314, %r313, 17;
	or.b32  	%r315, %r314, %r312;
	cvt.u64.u32 	%rd52, %r315;
	add.s64 	%rd53, %rd52, %rd4;
	shl.b64 	%rd54, %rd53, 2;
	add.s64 	%rd55, %rd3, %rd54;
	ld.global.u32 	%r1963, [%rd55];
	ld.global.u32 	%r1962, [%rd55+128];
	ld.global.u32 	%r1961, [%rd55+256];
	ld.global.u32 	%r1960, [%rd55+384];
	ld.global.u32 	%r1959, [%rd55+512];
	ld.global.u32 	%r1958, [%rd55+640];
	ld.global.u32 	%r1957, [%rd55+768];
	ld.global.u32 	%r1956, [%rd55+896];
	ld.global.u32 	%r1955, [%rd55+1024];
	ld.global.u32 	%r1954, [%rd55+1152];
	ld.global.u32 	%r1953, [%rd55+1280];
	ld.global.u32 	%r1952, [%rd55+1408];
	ld.global.u32 	%r1951, [%rd55+1536];
	ld.global.u32 	%r1950, [%rd55+1664];
	ld.global.u32 	%r1949, [%rd55+1792];
	ld.global.u32 	%r1948, [%rd55+1920];
	ld.global.u32 	%r1947, [%rd55+2048];
	bra.uni 	$L__BB33_38;
$L__BB33_4:
	ld.param.u32 	%r1877, [_ZN3cub18CUB_300001_SM_10006detail10radix_sort29DeviceRadixSortOnesweepKernelINS1_5radix10policy_hubIifyE10Policy1000ELNS0_9SortOrderE0EifyiiNS1_21identity_decomposer_tEEEvPT5_SB_PT3_PKSC_PT1_PKSG_PT2_PKSK_T4_iiT6__param_8];
	cvt.u32.u64 	%r317, %rd4;
	sub.s32 	%r22, %r1877, %r317;
	and.b32  	%r318, %r1, 31;
	and.b32  	%r319, %r1, 992;
	mul.lo.s32 	%r320, %r319, 17;
	or.b32  	%r23, %r320, %r318;
	setp.ge.s32 	%p3, %r23, %r22;
	cvt.u64.u32 	%rd56, %r23;
	add.s64 	%rd57, %rd56, %rd4;
	shl.b64 	%rd58, %rd57, 2;
	add.s64 	%rd5, %rd3, %rd58;
	mov.b32 	%r1963, 2147483647;
	@%p3 bra 	$L__BB33_6;
	ld.global.u32 	%r1963, [%rd5];
$L__BB33_6:
	add.s32 	%r322, %r23, 32;
	setp.ge.s32 	%p4, %r322, %r22;
	mov.b32 	%r1962, 2147483647;
	@%p4 bra 	$L__BB33_8;
	ld.global.u32 	%r1962, [%rd5+128];
$L__BB33_8:
	add.s32 	%r324, %r23, 64;
	setp.ge.s32 	%p5, %r324, %r22;
	mov.b32 	%r1961, 2147483647;
	@%p5 bra 	$L__BB33_10;
	ld.global.u32 	%r1961, [%rd5+256];
$L__BB33_10:
	add.s32 	%r326, %r23, 96;
	setp.ge.s32 	%p6, %r326, %r22;
	mov.b32 	%r1960, 2147483647;
	@%p6 bra 	$L__BB33_12;
	ld.global.u32 	%r1960, [%rd5+384];
$L__BB33_12:
	add.s32 	%r328, %r23, 128;
	setp.ge.s32 	%p7, %r328, %r22;
	mov.b32 	%r1959, 2147483647;
	@%p7 bra 	$L__BB33_14;
	ld.global.u32 	%r1959, [%rd5+512];
$L__BB33_14:
	add.s32 	%r330, %r23, 160;
	setp.ge.s32 	%p8, %r330, %r22;
	mov.b32 	%r1958, 2147483647;
	@%p8 bra 	$L__BB33_16;
	ld.global.u32 	%r1958, [%rd5+640];
$L__BB33_16:
	add.s32 	%r332, %r23, 192;
	setp.ge.s32 	%p9, %r332, %r22;
	mov.b32 	%r1957, 2147483647;
	@%p9 bra 	$L__BB33_18;
	ld.global.u32 	%r1957, [%rd5+768];
$L__BB33_18:
	add.s32 	%r334, %r23, 224;
	setp.ge.s32 	%p10, %r334, %r22;
	mov.b32 	%r1956, 2147483647;
	@%p10 bra 	$L__BB33_20;
	ld.global.u32 	%r1956, [%rd5+896];
$L__BB33_20:
	add.s32 	%r336, %r23, 256;
	setp.ge.s32 	%p11, %r336, %r22;
	mov.b32 	%r1955, 2147483647;
	@%p11 bra 	$L__BB33_22;
	ld.global.u32 	%r1955, [%rd5+1024];
$L__BB33_22:
	add.s32 	%r338, %r23, 288;
	setp.ge.s32 	%p12, %r338, %r22;
	mov.b32 	%r1954, 2147483647;
	@%p12 bra 	$L__BB33_24;
	ld.global.u32 	%r1954, [%rd5+1152];
$L__BB33_24:
	add.s32 	%r340, %r23, 320;
	setp.ge.s32 	%p13, %r340, %r22;
	mov.b32 	%r1953, 2147483647;
	@%p13 bra 	$L__BB33_26;
	ld.global.u32 	%r1953, [%rd5+1280];
$L__BB33_26:
	add.s32 	%r342, %r23, 352;
	setp.ge.s32 	%p14, %r342, %r22;
	mov.b32 	%r1952, 2147483647;
	@%p14 bra 	$L__BB33_28;
	ld.global.u32 	%r1952, [%rd5+1408];
$L__BB33_28:
	add.s32 	%r344, %r23, 384;
	setp.ge.s32 	%p15, %r344, %r22;
	mov.b32 	%r1951, 2147483647;
	@%p15 bra 	$L__BB33_30;
	ld.global.u32 	%r1951, [%rd5+1536];
$L__BB33_30:
	add.s32 	%r346, %r23, 416;
	setp.ge.s32 	%p16, %r346, %r22;
	mov.b32 	%r1950, 2147483647;
	@%p16 bra 	$L__BB33_32;
	ld.global.u32 	%r1950, [%rd5+1664];
$L__BB33_32:
	add.s32 	%r348, %r23, 448;
	setp.ge.s32 	%p17, %r348, %r22;
	mov.b32 	%r1949, 2147483647;
	@%p17 bra 	$L__BB33_34;
	ld.global.u32 	%r1949, [%rd5+1792];
$L__BB33_34:
	add.s32 	%r350, %r23, 480;
	setp.ge.s32 	%p18, %r350, %r22;
	mov.b32 	%r1948, 2147483647;
	@%p18 bra 	$L__BB33_36;
	ld.global.u32 	%r1948, [%rd5+1920];
$L__BB33_36:
	add.s32 	%r352, %r23, 512;
	setp.ge.s32 	%p19, %r352, %r22;
	mov.b32 	%r1947, 2147483647;
	@%p19 bra 	$L__BB33_38;
	ld.global.u32 	%r1947, [%rd5+2048];
$L__BB33_38:
	ld.param.u32 	%r1929, [_ZN3cub18CUB_300001_SM_10006detail10radix_sort29DeviceRadixSortOnesweepKernelINS1_5radix10policy_hubIifyE10Policy1000ELNS0_9SortOrderE0EifyiiNS1_21identity_decomposer_tEEEvPT5_SB_PT3_PKSC_PT1_PKSG_PT2_PKSK_T4_iiT6__param_10];
	mov.b32 	%r353, -1;
	shl.b32 	%r354, %r353, %r1929;
	not.b32 	%r74, %r354;
	shr.u32 	%r75, %r1, 5;
	shl.b32 	%r355, %r75, 10;
	mov.u32 	%r356, _ZZN3cub18CUB_300001_SM_10006detail10radix_sort29DeviceRadixSortOnesweepKernelINS1_5radix10policy_hubIifyE10Policy1000ELNS0_9SortOrderE0EifyiiNS1_21identity_decomposer_tEEEvPT5_SB_PT3_PKSC_PT1_PKSG_PT2_PKSK_T4_iiT6_E1s;
	add.s32 	%r76, %r356, %r355;
	setp.gt.s32 	%p20, %r309, 255;
	@%p20 bra 	$L__BB33_51;
	max.s32 	%r357, %r309, 224;
	sub.s32 	%r358, %r357, %r309;
	add.s32 	%r359, %r358, 31;
	shr.u32 	%r360, %r359, 5;
	add.s32 	%r77, %r360, 1;
	and.b32  	%r78, %r77, 15;
	setp.lt.u32 	%p21, %r359, 480;
	mov.u32 	%r1967, %r309;
	@%p21 bra 	$L__BB33_42;
	and.b32  	%r361, %r77, 268435440;
	neg.s32 	%r1965, %r361;
	shl.b32 	%r363, %r309, 2;
	add.s32 	%r364, %r355, %r363;
	add.s32 	%r366, %r364, %r356;
	add.s32 	%r1964, %r366, 1024;
	mov.u32 	%r1967, %r309;
$L__BB33_41:
	.pragma "nounroll";
	mov.b32 	%r367, 0;
	st.shared.u32 	[%r1964+-1024], %r367;
	st.shared.u32 	[%r1964+-896], %r367;
	st.shared.u32 	[%r1964+-768], %r367;
	st.shared.u32 	[%r1964+-640], %r367;
	st.shared.u32 	[%r1964+-512], %r367;
	st.shared.u32 	[%r1964+-384], %r367;
	st.shared.u32 	[%r1964+-256], %r367;
	st.shared.u32 	[%r1964+-128], %r367;
	st.shared.u32 	[%r1964], %r367;
	st.shared.u32 	[%r1964+128], %r367;
	st.shared.u32 	[%r1964+256], %r367;
	st.shared.u32 	[%r1964+384], %r367;
	st.shared.u32 	[%r1964+512], %r367;
	st.shared.u32 	[%r1964+640], %r367;
	st.shared.u32 	[%r1964+768], %r367;
	st.shared.u32 	[%r1964+896], %r367;
	add.s32 	%r1967, %r1967, 512;
	add.s32 	%r1965, %r1965, 16;
	add.s32 	%r1964, %r1964, 2048;
	setp.ne.s32 	%p22, %r1965, 0;
	@%p22 bra 	$L__BB33_41;
$L__BB33_42:
	setp.eq.s32 	%p23, %r78, 0;
	@%p23 bra 	$L__BB33_51;
	and.b32  	%r88, %r77, 7;
	setp.lt.u32 	%p24, %r78, 8;
	@%p24 bra 	$L__BB33_45;
	shl.b32 	%r368, %r1967, 2;
	add.s32 	%r369, %r76, %r368;
	mov.b32 	%r370, 0;
	st.shared.u32 	[%r369], %r370;
	st.shared.u32 	[%r369+128], %r370;
	st.shared.u32 	[%r369+256], %r370;
	st.shared.u32 	[%r369+384], %r370;
	st.shared.u32 	[%r369+512], %r370;
	st.shared.u32 	[%r369+640], %r370;
	st.shared.u32 	[%r369+768], %r370;
	st.shared.u32 	[%r369+896], %r370;
	add.s32 	%r1967, %r1967, 256;
$L__BB33_45:
	setp.eq.s32 	%p25, %r88, 0;
	@%p25 bra 	$L__BB33_51;
	and.b32  	%r91, %r77, 3;
	setp.lt.u32 	%p26, %r88, 4;
	@%p26 bra 	$L__BB33_48;
	shl.b32 	%r371, %r1967, 2;
	add.s32 	%r372, %r76, %r371;
	mov.b32 	%r373, 0;
	st.shared.u32 	[%r372], %r373;
	st.shared.u32 	[%r372+128], %r373;
	st.shared.u32 	[%r372+256], %r373;
	st.shared.u32 	[%r372+384], %r373;
	add.s32 	%r1967, %r1967, 128;
$L__BB33_48:
	setp.eq.s32 	%p27, %r91, 0;
	@%p27 bra 	$L__BB33_51;
	shl.b32 	%r375, %r1967, 2;
	add.s32 	%r376, %r355, %r375;
	add.s32 	%r1971, %r356, %r376;
	neg.s32 	%r1970, %r91;
$L__BB33_50:
	.pragma "nounroll";
	mov.b32 	%r378, 0;
	st.shared.u32 	[%r1971], %r378;
	add.s32 	%r1971, %r1971, 128;
	add.s32 	%r1970, %r1970, 1;
	setp.ne.s32 	%p28, %r1970, 0;
	@%p28 bra 	$L__BB33_50;
$L__BB33_51:
	ld.param.u32 	%r1892, [_ZN3cub18CUB_300001_SM_10006detail10radix_sort29DeviceRadixSortOnesweepKernelINS1_5radix10policy_hubIifyE10Policy1000ELNS0_9SortOrderE0EifyiiNS1_21identity_decomposer_tEEEvPT5_SB_PT3_PKSC_PT1_PKSG_PT2_PKSK_T4_iiT6__param_9];
	bar.warp.sync 	-1;
	xor.b32  	%r380, %r1963, -2147483648;
	shr.u32 	%r381, %r380, %r1892;
	and.b32  	%r100, %r381, %r74;
	shl.b32 	%r382, %r100, 2;
	add.s32 	%r383, %r76, %r382;
	atom.shared.add.u32 	%r384, [%r383], 1;
	xor.b32  	%r1992, %r1962, -2147483648;
	shr.u32 	%r386, %r1992, %r1892;
	and.b32  	%r387, %r386, %r74;
	shl.b32 	%r388, %r387, 2;
	add.s32 	%r389, %r76, %r388;
	atom.shared.add.u32 	%r390, [%r389], 1;
	xor.b32  	%r1991, %r1961, -2147483648;
	shr.u32 	%r392, %r1991, %r1892;
	and.b32  	%r393, %r392, %r74;
	shl.b32 	%r394, %r393, 2;
	add.s32 	%r395, %r76, %r394;
	atom.shared.add.u32 	%r396, [%r395], 1;
	xor.b32  	%r1990, %r1960, -2147483648;
	shr.u32 	%r398, %r1990, %r1892;
	and.b32  	%r399, %r398, %r74;
	shl.b32 	%r400, %r399, 2;
	add.s32 	%r401, %r76, %r400;
	atom.shared.add.u32 	%r402, [%r401], 1;
	xor.b32  	%r403, %r1959, -2147483648;
	shr.u32 	%r404, %r403, %r1892;
	and.b32  	%r405, %r404, %r74;
	shl.b32 	%r406, %r405, 2;
	add.s32 	%r407, %r76, %r406;
	atom.shared.add.u32 	%r408, [%r407], 1;
	xor.b32  	%r409, %r1958, -2147483648;
	shr.u32 	%r410, %r409, %r1892;
	and.b32  	%r411, %r410, %r74;
	shl.b32 	%r412, %r411, 2;
	add.s32 	%r413, %r76, %r412;
	atom.shared.add.u32 	%r414, [%r413], 1;
	xor.b32  	%r415, %r1957, -2147483648;
	shr.u32 	%r416, %r415, %r1892;
	and.b32  	%r417, %r416, %r74;
	shl.b32 	%r418, %r417, 2;
	add.s32 	%r419, %r76, %r418;
	atom.shared.add.u32 	%r420, [%r419], 1;
	xor.b32  	%r421, %r1956, -2147483648;
	shr.u32 	%r422, %r421, %r1892;
	and.b32  	%r423, %r422, %r74;
	shl.b32 	%r424, %r423, 2;
	add.s32 	%r425, %r76, %r424;
	atom.shared.add.u32 	%r426, [%r425], 1;
	xor.b32  	%r427, %r1955, -2147483648;
	shr.u32 	%r428, %r427, %r1892;
	and.b32  	%r429, %r428, %r74;
	shl.b32 	%r430, %r429, 2;
	add.s32 	%r431, %r76, %r430;
	atom.shared.add.u32 	%r432, [%r431], 1;
	xor.b32  	%r433, %r1954, -2147483648;
	shr.u32 	%r434, %r433, %r1892;
	and.b32  	%r435, %r434, %r74;
	shl.b32 	%r436, %r435, 2;
	add.s32 	%r437, %r76, %r436;
	atom.shared.add.u32 	%r438, [%r437], 1;
	xor.b32  	%r439, %r1953, -2147483648;
	shr.u32 	%r440, %r439, %r1892;
	and.b32  	%r441, %r440, %r74;
	shl.b32 	%r442, %r441, 2;
	add.s32 	%r443, %r76, %r442;
	atom.shared.add.u32 	%r444, [%r443], 1;
	xor.b32  	%r445, %r1952, -2147483648;
	shr.u32 	%r446, %r445, %r1892;
	and.b32  	%r447, %r446, %r74;
	shl.b32 	%r448, %r447, 2;
	add.s32 	%r449, %r76, %r448;
	atom.shared.add.u32 	%r450, [%r449], 1;
	xor.b32  	%r451, %r1951, -2147483648;
	shr.u32 	%r452, %r451, %r1892;
	and.b32  	%r453, %r452, %r74;
	shl.b32 	%r454, %r453, 2;
	add.s32 	%r455, %r76, %r454;
	atom.shared.add.u32 	%r456, [%r455], 1;
	xor.b32  	%r457, %r1950, -2147483648;
	shr.u32 	%r458, %r457, %r1892;
	and.b32  	%r459, %r458, %r74;
	shl.b32 	%r460, %r459, 2;
	add.s32 	%r461, %r76, %r460;
	atom.shared.add.u32 	%r462, [%r461], 1;
	xor.b32  	%r463, %r1949, -2147483648;
	shr.u32 	%r464, %r463, %r1892;
	and.b32  	%r465, %r464, %r74;
	shl.b32 	%r466, %r465, 2;
	add.s32 	%r467, %r76, %r466;
	atom.shared.add.u32 	%r468, [%r467], 1;
	xor.b32  	%r469, %r1948, -2147483648;
	shr.u32 	%r470, %r469, %r1892;
	and.b32  	%r471, %r470, %r74;
	shl.b32 	%r472, %r471, 2;
	add.s32 	%r473, %r76, %r472;
	atom.shared.add.u32 	%r474, [%r473], 1;
	xor.b32  	%r1977, %r1947, -2147483648;
	shr.u32 	%r476, %r1977, %r1892;
	and.b32  	%r477, %r476, %r74;
	shl.b32 	%r478, %r477, 2;
	add.s32 	%r479, %r76, %r478;
	atom.shared.add.u32 	%r480, [%r479], 1;
	bar.sync 	0;
	setp.gt.u32 	%p29, %r1, 255;
	shl.b32 	%r481, %r1, 2;
	add.s32 	%r101, %r356, %r481;
	mov.b32 	%r1972, 0;
	@%p29 bra 	$L__BB33_53;
	ld.shared.u32 	%r483, [%r101];
	mov.b32 	%r484, 0;
	st.shared.u32 	[%r101], %r484;
	ld.shared.u32 	%r485, [%r101+1024];
	st.shared.u32 	[%r101+1024], %r483;
	add.s32 	%r486, %r485, %r483;
	ld.shared.u32 	%r487, [%r101+2048];
	st.shared.u32 	[%r101+2048], %r486;
	add.s32 	%r488, %r487, %r486;
	ld.shared.u32 	%r489, [%r101+3072];
	st.shared.u32 	[%r101+3072], %r488;
	add.s32 	%r490, %r489, %r488;
	ld.shared.u32 	%r491, [%r101+4096];
	st.shared.u32 	[%r101+4096], %r490;
	add.s32 	%r492, %r491, %r490;
	ld.shared.u32 	%r493, [%r101+5120];
	st.shared.u32 	[%r101+5120], %r492;
	add.s32 	%r494, %r493, %r492;
	ld.shared.u32 	%r495, [%r101+6144];
	st.shared.u32 	[%r101+6144], %r494;
	add.s32 	%r496, %r495, %r494;
	ld.shared.u32 	%r497, [%r101+7168];
	st.shared.u32 	[%r101+7168], %r496;
	add.s32 	%r498, %r497, %r496;
	ld.shared.u32 	%r499, [%r101+8192];
	st.shared.u32 	[%r101+8192], %r498;
	add.s32 	%r500, %r499, %r498;
	ld.shared.u32 	%r501, [%r101+9216];
	st.shared.u32 	[%r101+9216], %r500;
	add.s32 	%r502, %r501, %r500;
	ld.shared.u32 	%r503, [%r101+10240];
	st.shared.u32 	[%r101+10240], %r502;
	add.s32 	%r504, %r503, %r502;
	ld.shared.u32 	%r505, [%r101+11264];
	st.shared.u32 	[%r101+11264], %r504;
	add.s32 	%r1972, %r505, %r504;
$L__BB33_53:
	setp.gt.u32 	%p30, %r1, 255;
	shl.b32 	%r506, %r3, 8;
	add.s32 	%r507, %r506, %r1;
	mul.wide.s32 	%rd59, %r507, 4;
	add.s64 	%rd6, %rd2, %rd59;
	@%p30 bra 	$L__BB33_55;
	or.b32  	%r508, %r1972, 1073741824;
	st.volatile.global.u32 	[%rd6], %r508;
$L__BB33_55:
	ld.param.u64 	%rd442, [_ZN3cub18CUB_300001_SM_10006detail10radix_sort29DeviceRadixSortOnesweepKernelINS1_5radix10policy_hubIifyE10Policy1000ELNS0_9SortOrderE0EifyiiNS1_21identity_decomposer_tEEEvPT5_SB_PT3_PKSC_PT1_PKSG_PT2_PKSK_T4_iiT6__param_7];
	xor.b32  	%r1988, %r1958, -2147483648;
	xor.b32  	%r1989, %r1959, -2147483648;
	xor.b32  	%r1987, %r1957, -2147483648;
	xor.b32  	%r1986, %r1956, -2147483648;
	xor.b32  	%r1993, %r1963, -2147483648;
	xor.b32  	%r1983, %r1953, -2147483648;
	xor.b32  	%r1985, %r1955, -2147483648;
	xor.b32  	%r1982, %r1952, -2147483648;
	xor.b32  	%r1984, %r1954, -2147483648;
	xor.b32  	%r1980, %r1950, -2147483648;
	xor.b32  	%r1981, %r1951, -2147483648;
	xor.b32  	%r1978, %r1948, -2147483648;
	xor.b32  	%r1979, %r1949, -2147483648;
	setp.lt.u32 	%p31, %r1, 256;
	setp.eq.s32 	%p32, %r1972, 6528;
	and.pred  	%p33, %p31, %p32;
	selp.u32 	%r509, 1, 0, %p33;
	{ 
	.reg .pred 	%p1; 
	.reg .pred 	%p2; 
	setp.ne.u32 	%p1, %r509, 0; 
	bar.red.or.pred 	%p2, 0, %p1; 
	selp.u32 	%r510, 1, 0, %p2; 
	}
	setp.eq.s32 	%p34, %r510, 0;
	and.b32  	%r511, %r1, 992;
	and.b32  	%r512, %r1, 31;
	mul.lo.s32 	%r513, %r511, 17;
	or.b32  	%r514, %r513, %r512;
	cvt.u64.u32 	%rd7, %r514;
	mul.lo.s32 	%r515, %r3, 6528;
	cvt.s64.s32 	%rd60, %r515;
	add.s64 	%rd61, %rd7, %rd60;
	cvta.to.global.u64 	%rd62, %rd442;
	shl.b64 	%rd63, %rd61, 2;
	add.s64 	%rd8, %rd62, %rd63;
	cvt.u64.u32 	%rd9, %r1;
	@%p34 bra 	$L__BB33_175;
	setp.gt.u32 	%p35, %r1, 255;
	shl.b32 	%r516, %r1, 3;
	mov.u32 	%r517, _ZZN3cub18CUB_300001_SM_10006detail10radix_sort29DeviceRadixSortOnesweepKernelINS1_5radix10policy_hubIifyE10Policy1000ELNS0_9SortOrderE0EifyiiNS1_21identity_decomposer_tEEEvPT5_SB_PT3_PKSC_PT1_PKSG_PT2_PKSK_T4_iiT6_E1s;
	add.s32 	%r518, %r517, %r516;
	add.s32 	%r121, %r518, 26112;
	@%p35 bra 	$L__BB33_64;
	ld.param.u64 	%rd436, [_ZN3cub18CUB_300001_SM_10006detail10radix_sort29DeviceRadixSortOnesweepKernelINS1_5radix10policy_hubIifyE10Policy1000ELNS0_9SortOrderE0EifyiiNS1_21identity_decomposer_tEEEvPT5_SB_PT3_PKSC_PT1_PKSG_PT2_PKSK_T4_iiT6__param_3];
	cvta.to.global.u64 	%rd64, %rd436;
	shl.b64 	%rd65, %rd9, 3;
	add.s64 	%rd66, %rd64, %rd65;
	ld.global.u64 	%rd67, [%rd66];
	setp.gt.u32 	%p36, %r1, %r100;
	selp.b64 	%rd68, 6528, 0, %p36;
	sub.s64 	%rd455, %rd67, %rd68;
	st.shared.u64 	[%r121], %rd455;
	setp.lt.s32 	%p37, %r3, 1;
	mov.u32 	%r1976, %r1972;
	@%p37 bra 	$L__BB33_63;
	mov.b32 	%r1974, -1;
	mov.u32 	%r1973, %r3;
	mov.u32 	%r1976, %r1972;
$L__BB33_59:
	ld.param.u64 	%rd429, [_ZN3cub18CUB_300001_SM_10006detail10radix_sort29DeviceRadixSortOnesweepKernelINS1_5radix10policy_hubIifyE10Policy1000ELNS0_9SortOrderE0EifyiiNS1_21identity_decomposer_tEEEvPT5_SB_PT3_PKSC_PT1_PKSG_PT2_PKSK_T4_iiT6__param_0];
	add.s32 	%r125, %r1973, -1;
	shl.b32 	%r520, %r125, 8;
	add.s32 	%r521, %r520, %r1;
	cvta.to.global.u64 	%rd69, %rd429;
	mul.wide.s32 	%rd70, %r521, 4;
	add.s64 	%rd11, %rd69, %rd70;
$L__BB33_60:
	membar.cta;
	ld.volatile.global.u32 	%r126, [%rd11];
	setp.eq.s32 	%p38, %r126, 0;
	@%p38 bra 	$L__BB33_60;
	and.b32  	%r522, %r126, 1073741823;
	add.s32 	%r1976, %r522, %r1976;
	setp.gt.s32 	%p39, %r126, -1;
	vote.sync.ballot.b32 	%r1974, %p39, %r1974;
	setp.gt.u32 	%p41, %r1973, 1;
	and.pred  	%p42, %p39, %p41;
	mov.u32 	%r1973, %r125;
	@%p42 bra 	$L__BB33_59;
	ld.shared.u64 	%rd455, [%r121];
$L__BB33_63:
	or.b32  	%r523, %r1976, -2147483648;
	st.volatile.global.u32 	[%rd6], %r523;
	sub.s32 	%r524, %r1976, %r1972;
	cvt.s64.s32 	%rd71, %r524;
	add.s64 	%rd72, %rd455, %rd71;
	st.shared.u64 	[%r121], %rd72;
$L__BB33_64:
	ld.param.u32 	%r1878, [_ZN3cub18CUB_300001_SM_10006detail10radix_sort29DeviceRadixSortOnesweepKernelINS1_5radix10policy_hubIifyE10Policy1000ELNS0_9SortOrderE0EifyiiNS1_21identity_decomposer_tEEEvPT5_SB_PT3_PKSC_PT1_PKSG_PT2_PKSK_T4_iiT6__param_8];
	ld.param.u64 	%rd432, [_ZN3cub18CUB_300001_SM_10006detail10radix_sort29DeviceRadixSortOnesweepKernelINS1_5radix10policy_hubIifyE10Policy1000ELNS0_9SortOrderE0EifyiiNS1_21identity_decomposer_tEEEvPT5_SB_PT3_PKSC_PT1_PKSG_PT2_PKSK_T4_iiT6__param_2];
	setp.gt.u32 	%p43, %r1, 255;
	setp.lt.s32 	%p44, %r4, %r1878;
	setp.eq.s64 	%p45, %rd432, 0;
	or.pred  	%p46, %p45, %p44;
	or.pred  	%p47, %p43, %p46;
	@%p47 bra 	$L__BB33_66;
	ld.param.u64 	%rd433, [_ZN3cub18CUB_300001_SM_10006detail10radix_sort29DeviceRadixSortOnesweepKernelINS1_5radix10policy_hubIifyE10Policy1000ELNS0_9SortOrderE0EifyiiNS1_21identity_decomposer_tEEEvPT5_SB_PT3_PKSC_PT1_PKSG_PT2_PKSK_T4_iiT6__param_2];
	ld.shared.u64 	%rd73, [%r121];
	setp.gt.u32 	%p48, %r1, %r100;
	selp.b64 	%rd74, 6528, 0, %p48;
	cvt.s64.s32 	%rd75, %r1972;
	add.s64 	%rd76, %rd74, %rd75;
	add.s64 	%rd77, %rd76, %rd73;
	cvta.to.global.u64 	%rd78, %rd433;
	shl.b64 	%rd79, %rd9, 3;
	add.s64 	%rd80, %rd78, %rd79;
	st.global.u64 	[%rd80], %rd77;
$L__BB33_66:
	ld.param.u32 	%r1879, [_ZN3cub18CUB_300001_SM_10006detail10radix_sort29DeviceRadixSortOnesweepKernelINS1_5radix10policy_hubIifyE10Policy1000ELNS0_9SortOrderE0EifyiiNS1_21identity_decomposer_tEEEvPT5_SB_PT3_PKSC_PT1_PKSG_PT2_PKSK_T4_iiT6__param_8];
	setp.gt.s32 	%p49, %r4, %r1879;
	bar.sync 	0;
	shl.b32 	%r525, %r100, 3;
	add.s32 	%r527, %r517, %r525;
	ld.shared.u64 	%rd14, [%r527+26112];
	@%p49 bra 	$L__BB33_68;
	add.s64 	%rd81, %rd14, %rd7;
	shl.b64 	%rd82, %rd81, 2;
	add.s64 	%rd83, %rd1, %rd82;
	st.global.u32 	[%rd83], %r1963;
	st.global.u32 	[%rd83+128], %r1962;
	st.global.u32 	[%rd83+256], %r1961;
	st.global.u32 	[%rd83+384], %r1960;
	st.global.u32 	[%rd83+512], %r1959;
	st.global.u32 	[%rd83+640], %r1958;
	st.global.u32 	[%rd83+768], %r1957;
	st.global.u32 	[%rd83+896], %r1956;
	st.global.u32 	[%rd83+1024], %r1955;
	st.global.u32 	[%rd83+1152], %r1954;
	st.global.u32 	[%rd83+1280], %r1953;
	st.global.u32 	[%rd83+1408], %r1952;
	st.global.u32 	[%rd83+1536], %r1951;
	st.global.u32 	[%rd83+1664], %r1950;
	st.global.u32 	[%rd83+1792], %r1949;
	st.global.u32 	[%rd83+1920], %r1948;
	st.global.u32 	[%rd83+2048], %r1947;
	bra.uni 	$L__BB33_102;
$L__BB33_68:
	ld.param.u32 	%r1880, [_ZN3cub18CUB_300001_SM_10006detail10radix_sort29DeviceRadixSortOnesweepKernelINS1_5radix10policy_hubIifyE10Policy1000ELNS0_9SortOrderE0EifyiiNS1_21identity_decomposer_tEEEvPT5_SB_PT3_PKSC_PT1_PKSG_PT2_PKSK_T4_iiT6__param_8];
	cvt.u32.u64 	%r528, %rd7;
	mad.lo.s32 	%r130, %r3, -6528, %r1880;
	setp.ge.s32 	%p50, %r528, %r130;
	add.s64 	%rd84, %rd14, %rd7;
	shl.b64 	%rd85, %rd84, 2;
	add.s64 	%rd15, %rd1, %rd85;
	@%p50 bra 	$L__BB33_70;
	st.global.u32 	[%rd15], %r1963;
$L__BB33_70:
	add.s32 	%r530, %r528, 32;
	setp.ge.s32 	%p51, %r530, %r130;
	@%p51 bra 	$L__BB33_72;
	st.global.u32 	[%rd15+128], %r1962;
$L__BB33_72:
	add.s32 	%r532, %r528, 64;
	setp.ge.s32 	%p52, %r532, %r130;
	@%p52 bra 	$L__BB33_74;
	st.global.u32 	[%rd15+256], %r1961;
$L__BB33_74:
	add.s32 	%r534, %r528, 96;
	setp.ge.s32 	%p53, %r534, %r130;
	@%p53 bra 	$L__BB33_76;
	st.global.u32 	[%rd15+384], %r1960;
$L__BB33_76:
	add.s32 	%r536, %r528, 128;
	setp.ge.s32 	%p54, %r536, %r130;
	@%p54 bra 	$L__BB33_78;
	st.global.u32 	[%rd15+512], %r1959;
$L__BB33_78:
	add.s32 	%r538, %r528, 160;
	setp.ge.s32 	%p55, %r538, %r130;
	@%p55 bra 	$L__BB33_80;
	st.global.u32 	[%rd15+640], %r1958;
$L__BB33_80:
	add.s32 	%r540, %r528, 192;
	setp.ge.s32 	%p56, %r540, %r130;
	@%p56 bra 	$L__BB33_82;
	st.global.u32 	[%rd15+768], %r1957;
$L__BB33_82:
	add.s32 	%r542, %r528, 224;
	setp.ge.s32 	%p57, %r542, %r130;
	@%p57 bra 	$L__BB33_84;
	st.global.u32 	[%rd15+896], %r1956;
$L__BB33_84:
	add.s32 	%r544, %r528, 256;
	setp.ge.s32 	%p58, %r544, %r130;
	@%p58 bra 	$L__BB33_86;
	st.global.u32 	[%rd15+1024], %r1955;
$L__BB33_86:
	add.s32 	%r546, %r528, 288;
	setp.ge.s32 	%p59, %r546, %r130;
	@%p59 bra 	$L__BB33_88;
	st.global.u32 	[%rd15+1152], %r1954;
$L__BB33_88:
	add.s32 	%r548, %r528, 320;
	setp.ge.s32 	%p60, %r548, %r130;
	@%p60 bra 	$L__BB33_90;
	st.global.u32 	[%rd15+1280], %r1953;
$L__BB33_90:
	add.s32 	%r550, %r528, 352;
	setp.ge.s32 	%p61, %r550, %r130;
	@%p61 bra 	$L__BB33_92;
	st.global.u32 	[%rd15+1408], %r1952;
$L__BB33_92:
	add.s32 	%r552, %r528, 384;
	setp.ge.s32 	%p62, %r552, %r130;
	@%p62 bra 	$L__BB33_94;
	st.global.u32 	[%rd15+1536], %r1951;
$L__BB33_94:
	add.s32 	%r554, %r528, 416;
	setp.ge.s32 	%p63, %r554, %r130;
	@%p63 bra 	$L__BB33_96;
	st.global.u32 	[%rd15+1664], %r1950;
$L__BB33_96:
	add.s32 	%r556, %r528, 448;
	setp.ge.s32 	%p64, %r556, %r130;
	@%p64 bra 	$L__BB33_98;
	st.global.u32 	[%rd15+1792], %r1949;
$L__BB33_98:
	add.s32 	%r558, %r528, 480;
	setp.ge.s32 	%p65, %r558, %r130;
	@%p65 bra 	$L__BB33_100;
	st.global.u32 	[%rd15+1920], %r1948;
$L__BB33_100:
	add.s32 	%r560, %r528, 512;
	setp.ge.s32 	%p66, %r560, %r130;
	@%p66 bra 	$L__BB33_102;
	st.global.u32 	[%rd15+2048], %r1947;
$L__BB33_102:
	ld.param.u32 	%r1881, [_ZN3cub18CUB_300001_SM_10006detail10radix_sort29DeviceRadixSortOnesweepKernelINS1_5radix10policy_hubIifyE10Policy1000ELNS0_9SortOrderE0EifyiiNS1_21identity_decomposer_tEEEvPT5_SB_PT3_PKSC_PT1_PKSG_PT2_PKSK_T4_iiT6__param_8];
	setp.gt.s32 	%p67, %r4, %r1881;
	@%p67 bra 	$L__BB33_104;
	ld.global.f32 	%f235, [%rd8];
	ld.global.f32 	%f234, [%rd8+128];
	ld.global.f32 	%f233, [%rd8+256];
	ld.global.f32 	%f232, [%rd8+384];
	ld.global.f32 	%f231, [%rd8+512];
	ld.global.f32 	%f230, [%rd8+640];
	ld.global.f32 	%f229, [%rd8+768];
	ld.global.f32 	%f228, [%rd8+896];
	ld.global.f32 	%f227, [%rd8+1024];
	ld.global.f32 	%f226, [%rd8+1152];
	ld.global.f32 	%f225, [%rd8+1280];
	ld.global.f32 	%f224, [%rd8+1408];
	ld.global.f32 	%f223, [%rd8+1536];
	ld.global.f32 	%f222, [%rd8+1664];
	ld.global.f32 	%f221, [%rd8+1792];
	ld.global.f32 	%f220, [%rd8+1920];
	ld.global.f32 	%f219, [%rd8+2048];
	bra.uni 	$L__BB33_138;
$L__BB33_104:
	ld.param.u32 	%r1882, [_ZN3cub18CUB_300001_SM_10006detail10radix_sort29DeviceRadixSortOnesweepKernelINS1_5radix10policy_hubIifyE10Policy1000ELNS0_9SortOrderE0EifyiiNS1_21identity_decomposer_tEEEvPT5_SB_PT3_PKSC_PT1_PKSG_PT2_PKSK_T4_iiT6__param_8];
	cvt.u32.u64 	%r561, %rd7;
	sub.s32 	%r131, %r1882, %r515;
	setp.ge.s32 	%p68, %r561, %r131;
	@%p68 bra 	$L__BB33_106;
	ld.global.f32 	%f235, [%rd8];
$L__BB33_106:
	add.s32 	%r564, %r561, 32;
	setp.ge.s32 	%p69, %r564, %r131;
	@%p69 bra 	$L__BB33_108;
	ld.global.f32 	%f234, [%rd8+128];
$L__BB33_108:
	add.s32 	%r566, %r561, 64;
	setp.ge.s32 	%p70, %r566, %r131;
	@%p70 bra 	$L__BB33_110;
	ld.global.f32 	%f233, [%rd8+256];
$L__BB33_110:
	add.s32 	%r568, %r561, 96;
	setp.ge.s32 	%p71, %r568, %r131;
	@%p71 bra 	$L__BB33_112;
	ld.global.f32 	%f232, [%rd8+384];
$L__BB33_112:
	add.s32 	%r570, %r561, 128;
	setp.ge.s32 	%p72, %r570, %r131;
	@%p72 bra 	$L__BB33_114;
	ld.global.f32 	%f231, [%rd8+512];
$L__BB33_114:
	add.s32 	%r572, %r561, 160;
	setp.ge.s32 	%p73, %r572, %r131;
	@%p73 bra 	$L__BB33_116;
	ld.global.f32 	%f230, [%rd8+640];
$L__BB33_116:
	add.s32 	%r574, %r561, 192;
	setp.ge.s32 	%p74, %r574, %r131;
	@%p74 bra 	$L__BB33_118;
	ld.global.f32 	%f229, [%rd8+768];
$L__BB33_118:
	add.s32 	%r576, %r561, 224;
	setp.ge.s32 	%p75, %r576, %r131;
	@%p75 bra 	$L__BB33_120;
	ld.global.f32 	%f228, [%rd8+896];
$L__BB33_120:
	add.s32 	%r578, %r561, 256;
	setp.ge.s32 	%p76, %r578, %r131;
	@%p76 bra 	$L__BB33_122;
	ld.global.f32 	%f227, [%rd8+1024];
$L__BB33_122:
	add.s32 	%r580, %r561, 288;
	setp.ge.s32 	%p77, %r580, %r131;
	@%p77 bra 	$L__BB33_124;
	ld.global.f32 	%f226, [%rd8+1152];
$L__BB33_124:
	add.s32 	%r582, %r561, 320;
	setp.ge.s32 	%p78, %r582, %r131;
	@%p78 bra 	$L__BB33_126;
	ld.global.f32 	%f225, [%rd8+1280];
$L__BB33_126:
	add.s32 	%r584, %r561, 352;
	setp.ge.s32 	%p79, %r584, %r131;
	@%p79 bra 	$L__BB33_128;
	ld.global.f32 	%f224, [%rd8+1408];
$L__BB33_128:
	add.s32 	%r586, %r561, 384;
	setp.ge.s32 	%p80, %r586, %r131;
	@%p80 bra 	$L__BB33_130;
	ld.global.f32 	%f223, [%rd8+1536];
$L__BB33_130:
	add.s32 	%r588, %r561, 416;
	setp.ge.s32 	%p81, %r588, %r131;
	@%p81 bra 	$L__BB33_132;
	ld.global.f32 	%f222, [%rd8+1664];
$L__BB33_132:
	add.s32 	%r590, %r561, 448;
	setp.ge.s32 	%p82, %r590, %r131;
	@%p82 bra 	$L__BB33_134;
	ld.global.f32 	%f221, [%rd8+1792];
$L__BB33_134:
	add.s32 	%r592, %r561, 480;
	setp.ge.s32 	%p83, %r592, %r131;
	@%p83 bra 	$L__BB33_136;
	ld.global.f32 	%f220, [%rd8+1920];
$L__BB33_136:
	add.s32 	%r594, %r561, 512;
	setp.ge.s32 	%p84, %r594, %r131;
	@%p84 bra 	$L__BB33_138;
	ld.global.f32 	%f219, [%rd8+2048];
$L__BB33_138:
	ld.param.u32 	%r1883, [_ZN3cub18CUB_300001_SM_10006detail10radix_sort29DeviceRadixSortOnesweepKernelINS1_5radix10policy_hubIifyE10Policy1000ELNS0_9SortOrderE0EifyiiNS1_21identity_decomposer_tEEEvPT5_SB_PT3_PKSC_PT1_PKSG_PT2_PKSK_T4_iiT6__param_8];
	mad.lo.s32 	%r595, %r3, 6528, 6528;
	setp.gt.s32 	%p85, %r595, %r1883;
	@%p85 bra 	$L__BB33_140;
	ld.param.u64 	%rd439, [_ZN3cub18CUB_300001_SM_10006detail10radix_sort29DeviceRadixSortOnesweepKernelINS1_5radix10policy_hubIifyE10Policy1000ELNS0_9SortOrderE0EifyiiNS1_21identity_decomposer_tEEEvPT5_SB_PT3_PKSC_PT1_PKSG_PT2_PKSK_T4_iiT6__param_6];
	add.s64 	%rd86, %rd14, %rd7;
	cvta.to.global.u64 	%rd87, %rd439;
	shl.b64 	%rd88, %rd86, 2;
	add.s64 	%rd89, %rd87, %rd88;
	st.global.f32 	[%rd89], %f235;
	st.global.f32 	[%rd89+128], %f234;
	st.global.f32 	[%rd89+256], %f233;
	st.global.f32 	[%rd89+384], %f232;
	st.global.f32 	[%rd89+512], %f231;
	st.global.f32 	[%rd89+640], %f230;
	st.global.f32 	[%rd89+768], %f229;
	st.global.f32 	[%rd89+896], %f228;
	st.global.f32 	[%rd89+1024], %f227;
	st.global.f32 	[%rd89+1152], %f226;
	st.global.f32 	[%rd89+1280], %f225;
	st.global.f32 	[%rd89+1408], %f224;
	st.global.f32 	[%rd89+1536], %f223;
	st.global.f32 	[%rd89+1664], %f222;
	st.global.f32 	[%rd89+1792], %f221;
	st.global.f32 	[%rd89+1920], %f220;
	st.global.f32 	[%rd89+2048], %f219;
	bra.uni 	$L__BB33_174;
$L__BB33_140:
	ld.param.u32 	%r1884, [_ZN3cub18CUB_300001_SM_10006detail10radix_sort29DeviceRadixSortOnesweepKernelINS1_5radix10policy_hubIifyE10Policy1000ELNS0_9SortOrderE0EifyiiNS1_21identity_decomposer_tEEEvPT5_SB_PT3_PKSC_PT1_PKSG_PT2_PKSK_T4_iiT6__param_8];
	ld.param.u64 	%rd440, [_ZN3cub18CUB_300001_SM_10006detail10radix_sort29DeviceRadixSortOnesweepKernelINS1_5radix10policy_hubIifyE10Policy1000ELNS0_9SortOrderE0EifyiiNS1_21identity_decomposer_tEEEvPT5_SB_PT3_PKSC_PT1_PKSG_PT2_PKSK_T4_iiT6__param_6];
	cvt.u32.u64 	%r596, %rd7;
	mad.lo.s32 	%r132, %r3, -6528, %r1884;
	setp.ge.s32 	%p86, %r596, %r132;
	add.s64 	%rd90, %rd14, %rd7;
	cvta.to.global.u64 	%rd91, %rd440;
	shl.b64 	%rd92, %rd90, 2;
	add.s64 	%rd16, %rd91, %rd92;
	@%p86 bra 	$L__BB33_142;
	st.global.f32 	[%rd16], %f235;
$L__BB33_142:
	add.s32 	%r598, %r596, 32;
	setp.ge.s32 	%p87, %r598, %r132;
	@%p87 bra 	$L__BB33_144;
	st.global.f32 	[%rd16+128], %f234;
$L__BB33_144:
	add.s32 	%r600, %r596, 64;
	setp.ge.s32 	%p88, %r600, %r132;
	@%p88 bra 	$L__BB33_146;
	st.global.f32 	[%rd16+256], %f233;
$L__BB33_146:
	add.s32 	%r602, %r596, 96;
	setp.ge.s32 	%p89, %r602, %r132;
	@%p89 bra 	$L__BB33_148;
	st.global.f32 	[%rd16+384], %f232;
$L__BB33_148:
	add.s32 	%r604, %r596, 128;
	setp.ge.s32 	%p90, %r604, %r132;
	@%p90 bra 	$L__BB33_150;
	st.global.f32 	[%rd16+512], %f231;
$L__BB33_150:
	add.s32 	%r606, %r596, 160;
	setp.ge.s32 	%p91, %r606, %r132;
	@%p91 bra 	$L__BB33_152;
	st.global.f32 	[%rd16+640], %f230;
$L__BB33_152:
	add.s32 	%r608, %r596, 192;
	setp.ge.s32 	%p92, %r608, %r132;
	@%p92 bra 	$L__BB33_154;
	st.global.f32 	[%rd16+768], %f229;
$L__BB33_154:
	add.s32 	%r610, %r596, 224;
	setp.ge.s32 	%p93, %r610, %r132;
	@%p93 bra 	$L__BB33_156;
	st.global.f32 	[%rd16+896], %f228;
$L__BB33_156:
	add.s32 	%r612, %r596, 256;
	setp.ge.s32 	%p94, %r612, %r132;
	@%p94 bra 	$L__BB33_158;
	st.global.f32 	[%rd16+1024], %f227;
$L__BB33_158:
	add.s32 	%r614, %r596, 288;
	setp.ge.s32 	%p95, %r614, %r132;
	@%p95 bra 	$L__BB33_160;
	st.global.f32 	[%rd16+1152], %f226;
$L__BB33_160:
	add.s32 	%r616, %r596, 320;
	setp.ge.s32 	%p96, %r616, %r132;
	@%p96 bra 	$L__BB33_162;
	st.global.f32 	[%rd16+1280], %f225;
$L__BB33_162:
	add.s32 	%r618, %r596, 352;
	setp.ge.s32 	%p97, %r618, %r132;
	@%p97 bra 	$L__BB33_164;
	st.global.f32 	[%rd16+1408], %f224;
$L__BB33_164:
	add.s32 	%r620, %r596, 384;
	setp.ge.s32 	%p98, %r620, %r132;
	@%p98 bra 	$L__BB33_166;
	st.global.f32 	[%rd16+1536], %f223;
$L__BB33_166:
	add.s32 	%r622, %r596, 416;
	setp.ge.s32 	%p99, %r622, %r132;
	@%p99 bra 	$L__BB33_168;
	st.global.f32 	[%rd16+1664], %f222;
$L__BB33_168:
	add.s32 	%r624, %r596, 448;
	setp.ge.s32 	%p100, %r624, %r132;
	@%p100 bra 	$L__BB33_170;
	st.global.f32 	[%rd16+1792], %f221;
$L__BB33_170:
	add.s32 	%r626, %r596, 480;
	setp.ge.s32 	%p101, %r626, %r132;
	@%p101 bra 	$L__BB33_172;
	st.global.f32 	[%rd16+1920], %f220;
$L__BB33_172:
	add.s32 	%r628, %r596, 512;
	setp.ge.s32 	%p102, %r628, %r132;
	@%p102 bra 	$L__BB33_174;
	st.global.f32 	[%rd16+2048], %f219;
$L__BB33_174:
	// begin inline asm
	exit;
	// end inline asm
	mov.u32 	%r1977, %r1947;
	mov.u32 	%r1978, %r1948;
	mov.u32 	%r1979, %r1949;
	mov.u32 	%r1980, %r1950;
	mov.u32 	%r1981, %r1951;
	mov.u32 	%r1982, %r1952;
	mov.u32 	%r1983, %r1953;
	mov.u32 	%r1984, %r1954;
	mov.u32 	%r1985, %r1955;
	mov.u32 	%r1986, %r1956;
	mov.u32 	%r1987, %r1957;
	mov.u32 	%r1988, %r1958;
	mov.u32 	%r1989, %r1959;
	mov.u32 	%r1990, %r1960;
	mov.u32 	%r1991, %r1961;
	mov.u32 	%r1992, %r1962;
	mov.u32 	%r1993, %r1963;
$L__BB33_175:
	mul.hi.u32 	%r629, %r1, 357913942;
	add.s32 	%r630, %r629, %r1;
	shl.b32 	%r631, %r630, 2;
	mov.u32 	%r632, _ZZN3cub18CUB_300001_SM_10006detail10radix_sort29DeviceRadixSortOnesweepKernelINS1_5radix10policy_hubIifyE10Policy1000ELNS0_9SortOrderE0EifyiiNS1_21identity_decomposer_tEEEvPT5_SB_PT3_PKSC_PT1_PKSG_PT2_PKSK_T4_iiT6_E1s;
	add.s32 	%r633, %r632, %r631;
	add.s32 	%r150, %r633, 13328;
	st.shared.u32 	[%r633+13328], %r1972;
	bar.sync 	0;
	setp.gt.u32 	%p103, %r1, 31;
	@%p103 bra 	$L__BB33_177;
	mad.lo.s32 	%r665, %r1, 52, %r632;
	ld.shared.u32 	%r666, [%r665+13328];
	ld.shared.u32 	%r667, [%r665+13332];
	ld.shared.u32 	%r668, [%r665+13336];
	ld.shared.u32 	%r669, [%r665+13340];
	ld.shared.u32 	%r670, [%r665+13344];
	ld.shared.u32 	%r671, [%r665+13348];
	ld.shared.u32 	%r672, [%r665+13352];
	ld.shared.u32 	%r673, [%r665+13356];
	ld.shared.u32 	%r674, [%r665+13360];
	ld.shared.u32 	%r675, [%r665+13364];
	ld.shared.u32 	%r676, [%r665+13368];
	ld.shared.u32 	%r677, [%r665+13372];
	add.s32 	%r678, %r667, %r666;
	add.s32 	%r679, %r678, %r668;
	add.s32 	%r680, %r679, %r669;
	add.s32 	%r681, %r680, %r670;
	add.s32 	%r682, %r681, %r671;
	add.s32 	%r683, %r682, %r672;
	add.s32 	%r684, %r683, %r673;
	add.s32 	%r685, %r684, %r674;
	add.s32 	%r686, %r685, %r675;
	add.s32 	%r687, %r686, %r676;
	add.s32 	%r638, %r687, %r677;
	mov.b32 	%r636, 1;
	mov.b32 	%r661, 0;
	mov.b32 	%r663, -1;
	// begin inline asm
	{  .reg .s32 r0;  .reg .pred p;  shfl.sync.up.b32 r0|p, %r638, %r636, %r661, %r663;  @p add.s32 r0, r0, %r638;  mov.s32 %r634, r0;}
	// end inline asm
	mov.b32 	%r642, 2;
	// begin inline asm
	{  .reg .s32 r0;  .reg .pred p;  shfl.sync.up.b32 r0|p, %r634, %r642, %r661, %r663;  @p add.s32 r0, r0, %r634;  mov.s32 %r640, r0;}
	// end inline asm
	mov.b32 	%r648, 4;
	// begin inline asm
	{  .reg .s32 r0;  .reg .pred p;  shfl.sync.up.b32 r0|p, %r640, %r648, %r661, %r663;  @p add.s32 r0, r0, %r640;  mov.s32 %r646, r0;}
	// end inline asm
	mov.b32 	%r654, 8;
	// begin inline asm
	{  .reg .s32 r0;  .reg .pred p;  shfl.sync.up.b32 r0|p, %r646, %r654, %r661, %r663;  @p add.s32 r0, r0, %r646;  mov.s32 %r652, r0;}
	// end inline asm
	mov.b32 	%r660, 16;
	// begin inline asm
	{  .reg .s32 r0;  .reg .pred p;  shfl.sync.up.b32 r0|p, %r652, %r660, %r661, %r663;  @p add.s32 r0, r0, %r652;  mov.s32 %r658, r0;}
	// end inline asm
	sub.s32 	%r688, %r658, %r638;
	add.s32 	%r689, %r666, %r688;
	add.s32 	%r690, %r667, %r689;
	add.s32 	%r691, %r668, %r690;
	add.s32 	%r692, %r669, %r691;
	add.s32 	%r693, %r670, %r692;
	add.s32 	%r694, %r671, %r693;
	add.s32 	%r695, %r672, %r694;
	add.s32 	%r696, %r673, %r695;
	add.s32 	%r697, %r674, %r696;
	add.s32 	%r698, %r675, %r697;
	add.s32 	%r699, %r676, %r698;
	st.shared.u32 	[%r665+13328], %r688;
	st.shared.u32 	[%r665+13332], %r689;
	st.shared.u32 	[%r665+13336], %r690;
	st.shared.u32 	[%r665+13340], %r691;
	st.shared.u32 	[%r665+13344], %r692;
	st.shared.u32 	[%r665+13348], %r693;
	st.shared.u32 	[%r665+13352], %r694;
	st.shared.u32 	[%r665+13356], %r695;
	st.shared.u32 	[%r665+13360], %r696;
	st.shared.u32 	[%r665+13364], %r697;
	st.shared.u32 	[%r665+13368], %r698;
	st.shared.u32 	[%r665+13372], %r699;
$L__BB33_177:
	setp.gt.u32 	%p104, %r1, 255;
	bar.sync 	0;
	ld.shared.u32 	%r151, [%r150];
	@%p104 bra 	$L__BB33_179;
	shl.b32 	%r700, %r1, 2;
	add.s32 	%r702, %r632, %r700;
	ld.shared.u32 	%r703, [%r702];
	add.s32 	%r704, %r703, %r151;
	st.shared.u32 	[%r702], %r704;
	ld.shared.u32 	%r705, [%r702+1024];
	add.s32 	%r706, %r705, %r151;
	st.shared.u32 	[%r702+1024], %r706;
	ld.shared.u32 	%r707, [%r702+2048];
	add.s32 	%r708, %r707, %r151;
	st.shared.u32 	[%r702+2048], %r708;
	ld.shared.u32 	%r709, [%r702+3072];
	add.s32 	%r710, %r709, %r151;
	st.shared.u32 	[%r702+3072], %r710;
	ld.shared.u32 	%r711, [%r702+4096];
	add.s32 	%r712, %r711, %r151;
	st.shared.u32 	[%r702+4096], %r712;
	ld.shared.u32 	%r713, [%r702+5120];
	add.s32 	%r714, %r713, %r151;
	st.shared.u32 	[%r702+5120], %r714;
	ld.shared.u32 	%r715, [%r702+6144];
	add.s32 	%r716, %r715, %r151;
	st.shared.u32 	[%r702+6144], %r716;
	ld.shared.u32 	%r717, [%r702+7168];
	add.s32 	%r718, %r717, %r151;
	st.shared.u32 	[%r702+7168], %r718;
	ld.shared.u32 	%r719, [%r702+8192];
	add.s32 	%r720, %r719, %r151;
	st.shared.u32 	[%r702+8192], %r720;
	ld.shared.u32 	%r721, [%r702+9216];
	add.s32 	%r722, %r721, %r151;
	st.shared.u32 	[%r702+9216], %r722;
	ld.shared.u32 	%r723, [%r702+10240];
	add.s32 	%r724, %r723, %r151;
	st.shared.u32 	[%r702+10240], %r724;
	ld.shared.u32 	%r725, [%r702+11264];
	add.s32 	%r726, %r725, %r151;
	st.shared.u32 	[%r702+11264], %r726;
$L__BB33_179:
	ld.param.u32 	%r1930, [_ZN3cub18CUB_300001_SM_10006detail10radix_sort29DeviceRadixSortOnesweepKernelINS1_5radix10policy_hubIifyE10Policy1000ELNS0_9SortOrderE0EifyiiNS1_21identity_decomposer_tEEEvPT5_SB_PT3_PKSC_PT1_PKSG_PT2_PKSK_T4_iiT6__param_10];
	ld.param.u32 	%r1893, [_ZN3cub18CUB_300001_SM_10006detail10radix_sort29DeviceRadixSortOnesweepKernelINS1_5radix10policy_hubIifyE10Policy1000ELNS0_9SortOrderE0EifyiiNS1_21identity_decomposer_tEEEvPT5_SB_PT3_PKSC_PT1_PKSG_PT2_PKSK_T4_iiT6__param_9];
	shl.b32 	%r753, %r1, 5;
	and.b32  	%r754, %r753, 31744;
	add.s32 	%r152, %r632, %r754;
	bar.sync 	0;
	// begin inline asm
	mov.u32 %r727, %lanemask_le;
	// end inline asm
	shr.u32 	%r756, %r1993, %r1893;
	mov.b32 	%r757, -1;
	shl.b32 	%r758, %r757, %r1930;
	not.b32 	%r154, %r758;
	and.b32  	%r750, %r756, %r154;
	mov.b32 	%r730, 1;
	// begin inline asm
	{
    .reg .pred p;
    and.b32 %r728, %r750, %r730;    setp.ne.u32 p, %r728, 0;
    vote.ballot.sync.b32 %r728, p, 0xffffffff;
    @!p not.b32 %r728, %r728;
}

	// end inline asm
	mov.b32 	%r733, 2;
	// begin inline asm
	{
    .reg .pred p;
    and.b32 %r731, %r750, %r733;    setp.ne.u32 p, %r731, 0;
    vote.ballot.sync.b32 %r731, p, 0xffffffff;
    @!p not.b32 %r731, %r731;
}

	// end inline asm
	and.b32  	%r759, %r731, %r728;
	mov.b32 	%r736, 4;
	// begin inline asm
	{
    .reg .pred p;
    and.b32 %r734, %r750, %r736;    setp.ne.u32 p, %r734, 0;
    vote.ballot.sync.b32 %r734, p, 0xffffffff;
    @!p not.b32 %r734, %r734;
}

	// end inline asm
	and.b32  	%r760, %r734, %r759;
	mov.b32 	%r739, 8;
	// begin inline asm
	{
    .reg .pred p;
    and.b32 %r737, %r750, %r739;    setp.ne.u32 p, %r737, 0;
    vote.ballot.sync.b32 %r737, p, 0xffffffff;
    @!p not.b32 %r737, %r737;
}

	// end inline asm
	and.b32  	%r761, %r737, %r760;
	mov.b32 	%r742, 16;
	// begin inline asm
	{
    .reg .pred p;
    and.b32 %r740, %r750, %r742;    setp.ne.u32 p, %r740, 0;
    vote.ballot.sync.b32 %r740, p, 0xffffffff;
    @!p not.b32 %r740, %r740;
}

	// end inline asm
	and.b32  	%r762, %r740, %r761;
	mov.b32 	%r745, 32;
	// begin inline asm
	{
    .reg .pred p;
    and.b32 %r743, %r750, %r745;    setp.ne.u32 p, %r743, 0;
    vote.ballot.sync.b32 %r743, p, 0xffffffff;
    @!p not.b32 %r743, %r743;
}

	// end inline asm
	and.b32  	%r763, %r743, %r762;
	mov.b32 	%r748, 64;
	// begin inline asm
	{
    .reg .pred p;
    and.b32 %r746, %r750, %r748;    setp.ne.u32 p, %r746, 0;
    vote.ballot.sync.b32 %r746, p, 0xffffffff;
    @!p not.b32 %r746, %r746;
}

	// end inline asm
	and.b32  	%r764, %r746, %r763;
	mov.b32 	%r751, 128;
	// begin inline asm
	{
    .reg .pred p;
    and.b32 %r749, %r750, %r751;    setp.ne.u32 p, %r749, 0;
    vote.ballot.sync.b32 %r749, p, 0xffffffff;
    @!p not.b32 %r749, %r749;
}

	// end inline asm
	and.b32  	%r765, %r749, %r764;
	clz.b32 	%r766, %r765;
	sub.s32 	%r156, 31, %r766;
	and.b32  	%r767, %r727, %r765;
	popc.b32 	%r157, %r767;
	setp.ne.s32 	%p105, %r309, %r156;
	mov.b32 	%r1994, 0;
	@%p105 bra 	$L__BB33_181;
	shl.b32 	%r768, %r750, 2;
	add.s32 	%r769, %r152, %r768;
	atom.shared.add.u32 	%r1994, [%r769], %r157;
$L__BB33_181:
	ld.param.u32 	%r1894, [_ZN3cub18CUB_300001_SM_10006detail10radix_sort29DeviceRadixSortOnesweepKernelINS1_5radix10policy_hubIifyE10Policy1000ELNS0_9SortOrderE0EifyiiNS1_21identity_decomposer_tEEEvPT5_SB_PT3_PKSC_PT1_PKSG_PT2_PKSK_T4_iiT6__param_9];
	shfl.sync.idx.b32	%r795|%p106, %r1994, %r156, 31, -1;
	add.s32 	%r160, %r157, %r795;
	shr.u32 	%r796, %r1992, %r1894;
	and.b32  	%r792, %r796, %r154;
	mov.b32 	%r772, 1;
	// begin inline asm
	{
    .reg .pred p;
    and.b32 %r770, %r792, %r772;    setp.ne.u32 p, %r770, 0;
    vote.ballot.sync.b32 %r770, p, 0xffffffff;
    @!p not.b32 %r770, %r770;
}

	// end inline asm
	mov.b32 	%r775, 2;
	// begin inline asm
	{
    .reg .pred p;
    and.b32 %r773, %r792, %r775;    setp.ne.u32 p, %r773, 0;
    vote.ballot.sync.b32 %r773, p, 0xffffffff;
    @!p not.b32 %r773, %r773;
}

	// end inline asm
	and.b32  	%r797, %r773, %r770;
	mov.b32 	%r778, 4;
	// begin inline asm
	{
    .reg .pred p;
    and.b32 %r776, %r792, %r778;    setp.ne.u32 p, %r776, 0;
    vote.ballot.sync.b32 %r776, p, 0xffffffff;
    @!p not.b32 %r776, %r776;
}

	// end inline asm
	and.b32  	%r798, %r776, %r797;
	mov.b32 	%r781, 8;
	// begin inline asm
	{
    .reg .pred p;
    and.b32 %r779, %r792, %r781;    setp.ne.u32 p, %r779, 0;
    vote.ballot.sync.b32 %r779, p, 0xffffffff;
    @!p not.b32 %r779, %r779;
}

	// end inline asm
	and.b32  	%r799, %r779, %r798;
	mov.b32 	%r784, 16;
	// begin inline asm
	{
    .reg .pred p;
    and.b32 %r782, %r792, %r784;    setp.ne.u32 p, %r782, 0;
    vote.ballot.sync.b32 %r782, p, 0xffffffff;
    @!p not.b32 %r782, %r782;
}

	// end inline asm
	and.b32  	%r800, %r782, %r799;
	mov.b32 	%r787, 32;
	// begin inline asm
	{
    .reg .pred p;
    and.b32 %r785, %r792, %r787;    setp.ne.u32 p, %r785, 0;
    vote.ballot.sync.b32 %r785, p, 0xffffffff;
    @!p not.b32 %r785, %r785;
}

	// end inline asm
	and.b32  	%r801, %r785, %r800;
	mov.b32 	%r790, 64;
	// begin inline asm
	{
    .reg .pred p;
    and.b32 %r788, %r792, %r790;    setp.ne.u32 p, %r788, 0;
    vote.ballot.sync.b32 %r788, p, 0xffffffff;
    @!p not.b32 %r788, %r788;
}

	// end inline asm
	and.b32  	%r802, %r788, %r801;
	mov.b32 	%r793, 128;
	// begin inline asm
	{
    .reg .pred p;
    and.b32 %r791, %r792, %r793;    setp.ne.u32 p, %r791, 0;
    vote.ballot.sync.b32 %r791, p, 0xffffffff;
    @!p not.b32 %r791, %r791;
}

	// end inline asm
	and.b32  	%r803, %r791, %r802;
	clz.b32 	%r804, %r803;
	sub.s32 	%r162, 31, %r804;
	and.b32  	%r805, %r727, %r803;
	popc.b32 	%r163, %r805;
	setp.ne.s32 	%p107, %r309, %r162;
	mov.b32 	%r1995, 0;
	@%p107 bra 	$L__BB33_183;
	shl.b32 	%r806, %r792, 2;
	add.s32 	%r807, %r152, %r806;
	atom.shared.add.u32 	%r1995, [%r807], %r163;
$L__BB33_183:
	ld.param.u32 	%r1895, [_ZN3cub18CUB_300001_SM_10006detail10radix_sort29DeviceRadixSortOnesweepKernelINS1_5radix10policy_hubIifyE10Policy1000ELNS0_9SortOrderE0EifyiiNS1_21identity_decomposer_tEEEvPT5_SB_PT3_PKSC_PT1_PKSG_PT2_PKSK_T4_iiT6__param_9];
	shfl.sync.idx.b32	%r833|%p108, %r1995, %r162, 31, -1;
	add.s32 	%r166, %r163, %r833;
	shr.u32 	%r834, %r1991, %r1895;
	and.b32  	%r830, %r834, %r154;
	mov.b32 	%r810, 1;
	// begin inline asm
	{
    .reg .pred p;
    and.b32 %r808, %r830, %r810;    setp.ne.u32 p, %r808, 0;
    vote.ballot.sync.b32 %r808, p, 0xffffffff;
    @!p not.b32 %r808, %r808;
}

	// end inline asm
	mov.b32 	%r813, 2;
	// begin inline asm
	{
    .reg .pred p;
    and.b32 %r811, %r830, %r813;    setp.ne.u32 p, %r811, 0;
    vote.ballot.sync.b32 %r811, p, 0xffffffff;
    @!p not.b32 %r811, %r811;
}

	// end inline asm
	and.b32  	%r835, %r811, %r808;
	mov.b32 	%r816, 4;
	// begin inline asm
	{
    .reg .pred p;
    and.b32 %r814, %r830, %r816;    setp.ne.u32 p, %r814, 0;
    vote.ballot.sync.b32 %r814, p, 0xffffffff;
    @!p not.b32 %r814, %r814;
}

	// end inline asm
	and.b32  	%r836, %r814, %r835;
	mov.b32 	%r819, 8;
	// begin inline asm
	{
    .reg .pred p;
    and.b32 %r817, %r830, %r819;    setp.ne.u32 p, %r817, 0;
    vote.ballot.sync.b32 %r817, p, 0xffffffff;
    @!p not.b32 %r817, %r817;
}

	// end inline asm
	and.b32  	%r837, %r817, %r836;
	mov.b32 	%r822, 16;
	// begin inline asm
	{
    .reg .pred p;
    and.b32 %r820, %r830, %r822;    setp.ne.u32 p, %r820, 0;
    vote.ballot.sync.b32 %r820, p, 0xffffffff;
    @!p not.b32 %r820, %r820;
}

	// end inline asm
	and.b32  	%r838, %r820, %r837;
	mov.b32 	%r825, 32;
	// begin inline asm
	{
    .reg .pred p;
    and.b32 %r823, %r830, %r825;    setp.ne.u32 p, %r823, 0;
    vote.ballot.sync.b32 %r823, p, 0xffffffff;
    @!p not.b32 %r823, %r823;
}

	// end inline asm
	and.b32  	%r839, %r823, %r838;
	mov.b32 	%r828, 64;
	// begin inline asm
	{
    .reg .pred p;
    and.b32 %r826, %r830, %r828;    setp.ne.u32 p, %r826, 0;
    vote.ballot.sync.b32 %r826, p, 0xffffffff;
    @!p not.b32 %r826, %r826;
}

	// end inline asm
	and.b32  	%r840, %r826, %r839;
	mov.b32 	%r831, 128;
	// begin inline asm
	{
    .reg .pred p;
    and.b32 %r829, %r830, %r831;    setp.ne.u32 p, %r829, 0;
    vote.ballot.sync.b32 %r829, p, 0xffffffff;
    @!p not.b32 %r829, %r829;
}

	// end inline asm
	and.b32  	%r841, %r829, %r840;
	clz.b32 	%r842, %r841;
	sub.s32 	%r168, 31, %r842;
	and.b32  	%r843, %r727, %r841;
	popc.b32 	%r169, %r843;
	setp.ne.s32 	%p109, %r309, %r168;
	mov.b32 	%r1996, 0;
	@%p109 bra 	$L__BB33_185;
	shl.b32 	%r844, %r830, 2;
	add.s32 	%r845, %r152, %r844;
	atom.shared.add.u32 	%r1996, [%r845], %r169;
$L__BB33_185:
	ld.param.u32 	%r1896, [_ZN3cub18CUB_300001_SM_10006detail10radix_sort29DeviceRadixSortOnesweepKernelINS1_5radix10policy_hubIifyE10Policy1000ELNS0_9SortOrderE0EifyiiNS1_21identity_decomposer_tEEEvPT5_SB_PT3_PKSC_PT1_PKSG_PT2_PKSK_T4_iiT6__param_9];
	shfl.sync.idx.b32	%r871|%p110, %r1996, %r168, 31, -1;
	add.s32 	%r172, %r169, %r871;
	shr.u32 	%r872, %r1990, %r1896;
	and.b32  	%r868, %r872, %r154;
	mov.b32 	%r848, 1;
	// begin inline asm
	{
    .reg .pred p;
    and.b32 %r846, %r868, %r848;    setp.ne.u32 p, %r846, 0;
    vote.ballot.sync.b32 %r846, p, 0xffffffff;
    @!p not.b32 %r846, %r846;
}

	// end inline asm
	mov.b32 	%r851, 2;
	// begin inline asm
	{
    .reg .pred p;
    and.b32 %r849, %r868, %r851;    setp.ne.u32 p, %r849, 0;
    vote.ballot.sync.b32 %r849, p, 0xffffffff;
    @!p not.b32 %r849, %r849;
}

	// end inline asm
	and.b32  	%r873, %r849, %r846;
	mov.b32 	%r854, 4;
	// begin inline asm
	{
    .reg .pred p;
    and.b32 %r852, %r868, %r854;    setp.ne.u32 p, %r852, 0;
    vote.ballot.sync.b32 %r852, p, 0xffffffff;
    @!p not.b32 %r852, %r852;
}

	// end inline asm
	and.b32  	%r874, %r852, %r873;
	mov.b32 	%r857, 8;
	// begin inline asm
	{
    .reg .pred p;
    and.b32 %r855, %r868, %r857;    setp.ne.u32 p, %r855, 0;
    vote.ballot.sync.b32 %r855, p, 0xffffffff;
    @!p not.b32 %r855, %r855;
}

	// end inline asm
	and.b32  	%r875, %r855, %r874;
	mov.b32 	%r860, 16;
	// begin inline asm
	{
    .reg .pred p;
    and.b32 %r858, %r868, %r860;    setp.ne.u32 p, %r858, 0;
    vote.ballot.sync.b32 %r858, p, 0xffffffff;
    @!p not.b32 %r858, %r858;
}

	// end inline asm
	and.b32  	%r876, %r858, %r875;
	mov.b32 	%r863, 32;
	// begin inline asm
	{
    .reg .pred p;
    and.b32 %r861, %r868, %r863;    setp.ne.u32 p, %r861, 0;
    vote.ballot.sync.b32 %r861, p, 0xffffffff;
    @!p not.b32 %r861, %r861;
}

	// end inline asm
	and.b32  	%r877, %r861, %r876;
	mov.b32 	%r866, 64;
	// begin inline asm
	{
    .reg .pred p;
    and.b32 %r864, %r868, %r866;    setp.ne.u32 p, %r864, 0;
    vote.ballot.sync.b32 %r864, p, 0xffffffff;
    @!p not.b32 %r864, %r864;
}

	// end inline asm
	and.b32  	%r878, %r864, %r877;
	mov.b32 	%r869, 128;
	// begin inline asm
	{
    .reg .pred p;
    and.b32 %r867, %r868, %r869;    setp.ne.u32 p, %r867, 0;
    vote.ballot.sync.b32 %r867, p, 0xffffffff;
    @!p not.b32 %r867, %r867;
}

	// end inline asm
	and.b32  	%r879, %r867, %r878;
	clz.b32 	%r880, %r879;
	sub.s32 	%r174, 31, %r880;
	and.b32  	%r881, %r727, %r879;
	popc.b32 	%r175, %r881;
	setp.ne.s32 	%p111, %r309, %r174;
	mov.b32 	%r1997, 0;
	@%p111 bra 	$L__BB33_187;
	shl.b32 	%r882, %r868, 2;
	add.s32 	%r883, %r152, %r882;
	atom.shared.add.u32 	%r1997, [%r883], %r175;
$L__BB33_187:
	ld.param.u32 	%r1897, [_ZN3cub18CUB_300001_SM_10006detail10radix_sort29DeviceRadixSortOnesweepKernelINS1_5radix10policy_hubIifyE10Policy1000ELNS0_9SortOrderE0EifyiiNS1_21identity_decomposer_tEEEvPT5_SB_PT3_PKSC_PT1_PKSG_PT2_PKSK_T4_iiT6__param_9];
	shfl.sync.idx.b32	%r909|%p112, %r1997, %r174, 31, -1;
	add.s32 	%r178, %r175, %r909;
	shr.u32 	%r910, %r1989, %r1897;
	and.b32  	%r906, %r910, %r154;
	mov.b32 	%r886, 1;
	// begin inline asm
	{
    .reg .pred p;
    and.b32 %r884, %r906, %r886;    setp.ne.u32 p, %r884, 0;
    vote.ballot.sync.b32 %r884, p, 0xffffffff;
    @!p not.b32 %r884, %r884;
}

	// end inline asm
	mov.b32 	%r889, 2;
	// begin inline asm
	{
    .reg .pred p;
    and.b32 %r887, %r906, %r889;    setp.ne.u32 p, %r887, 0;
    vote.ballot.sync.b32 %r887, p, 0xffffffff;
    @!p not.b32 %r887, %r887;
}

	// end inline asm
	and.b32  	%r911, %r887, %r884;
	mov.b32 	%r892, 4;
	// begin inline asm
	{
    .reg .pred p;
    and.b32 %r890, %r906, %r892;    setp.ne.u32 p, %r890, 0;
    vote.ballot.sync.b32 %r890, p, 0xffffffff;
    @!p not.b32 %r890, %r890;
}

	// end inline asm
	and.b32  	%r912, %r890, %r911;
	mov.b32 	%r895, 8;
	// begin inline asm
	{
    .reg .pred p;
    and.b32 %r893, %r906, %r895;    setp.ne.u32 p, %r893, 0;
    vote.ballot.sync.b32 %r893, p, 0xffffffff;
    @!p not.b32 %r893, %r893;
}

	// end inline asm
	and.b32  	%r913, %r893, %r912;
	mov.b32 	%r898, 16;
	// begin inline asm
	{
    .reg .pred p;
    and.b32 %r896, %r906, %r898;    setp.ne.u32 p, %r896, 0;
    vote.ballot.sync.b32 %r896, p, 0xffffffff;
    @!p not.b32 %r896, %r896;
}

	// end inline asm
	and.b32  	%r914, %r896, %r913;
	mov.b32 	%r901, 32;
	// begin inline asm
	{
    .reg .pred p;
    and.b32 %r899, %r906, %r901;    setp.ne.u32 p, %r899, 0;
    vote.ballot.sync.b32 %r899, p, 0xffffffff;
    @!p not.b32 %r899, %r899;
}

	// end inline asm
	and.b32  	%r915, %r899, %r914;
	mov.b32 	%r904, 64;
	// begin inline asm
	{
    .reg .pred p;
    and.b32 %r902, %r906, %r904;    setp.ne.u32 p, %r902, 0;
    vote.ballot.sync.b32 %r902, p, 0xffffffff;
    @!p not.b32 %r902, %r902;
}

	// end inline asm
	and.b32  	%r916, %r902, %r915;
	mov.b32 	%r907, 128;
	// begin inline asm
	{
    .reg .pred p;
    and.b32 %r905, %r906, %r907;    setp.ne.u32 p, %r905, 0;
    vote.ballot.sync.b32 %r905, p, 0xffffffff;
    @!p not.b32 %r905, %r905;
}

	// end inline asm
	and.b32  	%r917, %r905, %r916;
	clz.b32 	%r918, %r917;
	sub.s32 	%r180, 31, %r918;
	and.b32  	%r919, %r727, %r917;
	popc.b32 	%r181, %r919;
	setp.ne.s32 	%p113, %r309, %r180;
	mov.b32 	%r1998, 0;
	@%p113 bra 	$L__BB33_189;
	shl.b32 	%r920, %r906, 2;
	add.s32 	%r921, %r152, %r920;
	atom.shared.add.u32 	%r1998, [%r921], %r181;
$L__BB33_189:
	ld.param.u32 	%r1898, [_ZN3cub18CUB_300001_SM_10006detail10radix_sort29DeviceRadixSortOnesweepKernelINS1_5radix10policy_hubIifyE10Policy1000ELNS0_9SortOrderE0EifyiiNS1_21identity_decomposer_tEEEvPT5_SB_PT3_PKSC_PT1_PKSG_PT2_PKSK_T4_iiT6__param_9];
	shfl.sync.idx.b32	%r947|%p114, %r1998, %r180, 31, -1;
	add.s32 	%r184, %r181, %r947;
	shr.u32 	%r948, %r1988, %r1898;
	and.b32  	%r944, %r948, %r154;
	mov.b32 	%r924, 1;
	// begin inline asm
	{
    .reg .pred p;
    and.b32 %r922, %r944, %r924;    setp.ne.u32 p, %r922, 0;
    vote.ballot.sync.b32 %r922, p, 0xffffffff;
    @!p not.b32 %r922, %r922;
}

	// end inline asm
	mov.b32 	%r927, 2;
	// begin inline asm
	{
    .reg .pred p;
    and.b32 %r925, %r944, %r927;    setp.ne.u32 p, %r925, 0;
    vote.ballot.sync.b32 %r925, p, 0xffffffff;
    @!p not.b32 %r925, %r925;
}

	// end inline asm
	and.b32  	%r949, %r925, %r922;
	mov.b32 	%r930, 4;
	// begin inline asm
	{
    .reg .pred p;
    and.b32 %r928, %r944, %r930;    setp.ne.u32 p, %r928, 0;
    vote.ballot.sync.b32 %r928, p, 0xffffffff;
    @!p not.b32 %r928, %r928;
}

	// end inline asm
	and.b32  	%r950, %r928, %r949;
	mov.b32 	%r933, 8;
	// begin inline asm
	{
    .reg .pred p;
    and.b32 %r931, %r944, %r933;    setp.ne.u32 p, %r931, 0;
    vote.ballot.sync.b32 %r931, p, 0xffffffff;
    @!p not.b32 %r931, %r931;
}

	// end inline asm
	and.b32  	%r951, %r931, %r950;
	mov.b32 	%r936, 16;
	// begin inline asm
	{
    .reg .pred p;
    and.b32 %r934, %r944, %r936;    setp.ne.u32 p, %r934, 0;
    vote.ballot.sync.b32 %r934, p, 0xffffffff;
    @!p not.b32 %r934, %r934;
}

	// end inline asm
	and.b32  	%r952, %r934, %r951;
	mov.b32 	%r939, 32;
	// begin inline asm
	{
    .reg .pred p;
    and.b32 %r937, %r944, %r939;    setp.ne.u32 p, %r937, 0;
    vote.ballot.sync.b32 %r937, p, 0xffffffff;
    @!p not.b32 %r937, %r937;
}

	// end inline asm
	and.b32  	%r953, %r937, %r952;
	mov.b32 	%r942, 64;
	// begin inline asm
	{
    .reg .pred p;
    and.b32 %r940, %r944, %r942;    setp.ne.u32 p, %r940, 0;
    vote.ballot.sync.b32 %r940, p, 0xffffffff;
    @!p not.b32 %r940, %r940;
}

	// end inline asm
	and.b32  	%r954, %r940, %r953;
	mov.b32 	%r945, 128;
	// begin inline asm
	{
    .reg .pred p;
    and.b32 %r943, %r944, %r945;    setp.ne.u32 p, %r943, 0;
    vote.ballot.sync.b32 %r943, p, 0xffffffff;
    @!p not.b32 %r943, %r943;
}

	// end inline asm
	and.b32  	%r955, %r943, %r954;
	clz.b32 	%r956, %r955;
	sub.s32 	%r186, 31, %r956;
	and.b32  	%r957, %r727, %r955;
	popc.b32 	%r187, %r957;
	setp.ne.s32 	%p115, %r309, %r186;
	mov.b32 	%r1999, 0;
	@%p115 bra 	$L__BB33_191;
	shl.b32 	%r958, %r944, 2;
	add.s32 	%r959, %r152, %r958;
	atom.shared.add.u32 	%r1999, [%r959], %r187;
$L__BB33_191:
	ld.param.u32 	%r1899, [_ZN3cub18CUB_300001_SM_10006detail10radix_sort29DeviceRadixSortOnesweepKernelINS1_5radix10policy_hubIifyE10Policy1000ELNS0_9SortOrderE0EifyiiNS1_21identity_decomposer_tEEEvPT5_SB_PT3_PKSC_PT1_PKSG_PT2_PKSK_T4_iiT6__param_9];
	shfl.sync.idx.b32	%r985|%p116, %r1999, %r186, 31, -1;
	add.s32 	%r190, %r187, %r985;
	shr.u32 	%r986, %r1987, %r1899;
	and.b32  	%r982, %r986, %r154;
	mov.b32 	%r962, 1;
	// begin inline asm
	{
    .reg .pred p;
    and.b32 %r960, %r982, %r962;    setp.ne.u32 p, %r960, 0;
    vote.ballot.sync.b32 %r960, p, 0xffffffff;
    @!p not.b32 %r960, %r960;
}

	// end inline asm
	mov.b32 	%r965, 2;
	// begin inline asm
	{
    .reg .pred p;
    and.b32 %r963, %r982, %r965;    setp.ne.u32 p, %r963, 0;
    vote.ballot.sync.b32 %r963, p, 0xffffffff;
    @!p not.b32 %r963, %r963;
}

	// end inline asm
	and.b32  	%r987, %r963, %r960;
	mov.b32 	%r968, 4;
	// begin inline asm
	{
    .reg .pred p;
    and.b32 %r966, %r982, %r968;    setp.ne.u32 p, %r966, 0;
    vote.ballot.sync.b32 %r966, p, 0xffffffff;
    @!p not.b32 %r966, %r966;
}

	// end inline asm
	and.b32  	%r988, %r966, %r987;
	mov.b32 	%r971, 8;
	// begin inline asm
	{
    .reg .pred p;
    and.b32 %r969, %r982, %r971;    setp.ne.u32 p, %r969, 0;
    vote.ballot.sync.b32 %r969, p, 0xffffffff;
    @!p not.b32 %r969, %r969;
}

	// end inline asm
	and.b32  	%r989, %r969, %r988;
	mov.b32 	%r974, 16;
	// begin inline asm
	{
    .reg .pred p;
    and.b32 %r972, %r982, %r974;    setp.ne.u32 p, %r972, 0;
    vote.ballot.sync.b32 %r972, p, 0xffffffff;
    @!p not.b32 %r972, %r972;
}

	// end inline asm
	and.b32  	%r990, %r972, %r989;
	mov.b32 	%r977, 32;
	// begin inline asm
	{
    .reg .pred p;
    and.b32 %r975, %r982, %r977;    setp.ne.u32 p, %r975, 0;
    vote.ballot.sync.b32 %r975, p, 0xffffffff;
    @!p not.b32 %r975, %r975;
}

	// end inline asm
	and.b32  	%r991, %r975, %r990;
	mov.b32 	%r980, 64;
	// begin inline asm
	{
    .reg .pred p;
    and.b32 %r978, %r982, %r980;    setp.ne.u32 p, %r978, 0;
    vote.ballot.sync.b32 %r978, p, 0xffffffff;
    @!p not.b32 %r978, %r978;
}

	// end inline asm
	and.b32  	%r992, %r978, %r991;
	mov.b32 	%r983, 128;
	// begin inline asm
	{
    .reg .pred p;
    and.b32 %r981, %r982, %r983;    setp.ne.u32 p, %r981, 0;
    vote.ballot.sync.b32 %r981, p, 0xffffffff;
    @!p not.b32 %r981, %r981;
}

	// end inline asm
	and.b32  	%r993, %r981, %r992;
	clz.b32 	%r994, %r993;
	sub.s32 	%r192, 31, %r994;
	and.b32  	%r995, %r727, %r993;
	popc.b32 	%r193, %r995;
	setp.ne.s32 	%p117, %r309, %r192;
	mov.b32 	%r2000, 0;
	@%p117 bra 	$L__BB33_193;
	shl.b32 	%r996, %r982, 2;
	add.s32 	%r997, %r152, %r996;
	atom.shared.add.u32 	%r2000, [%r997], %r193;
$L__BB33_193:
	ld.param.u32 	%r1900, [_ZN3cub18CUB_300001_SM_10006detail10radix_sort29DeviceRadixSortOnesweepKernelINS1_5radix10policy_hubIifyE10Policy1000ELNS0_9SortOrderE0EifyiiNS1_21identity_decomposer_tEEEvPT5_SB_PT3_PKSC_PT1_PKSG_PT2_PKSK_T4_iiT6__param_9];
	shfl.sync.idx.b32	%r1023|%p118, %r2000, %r192, 31, -1;
	add.s32 	%r196, %r193, %r1023;
	shr.u32 	%r1024, %r1986, %r1900;
	and.b32  	%r1020, %r1024, %r154;
	mov.b32 	%r1000, 1;
	// begin inline asm
	{
    .reg .pred p;
    and.b32 %r998, %r1020, %r1000;    setp.ne.u32 p, %r998, 0;
    vote.ballot.sync.b32 %r998, p, 0xffffffff;
    @!p not.b32 %r998, %r998;
}

	// end inline asm
	mov.b32 	%r1003, 2;
	// begin inline asm
	{
    .reg .pred p;
    and.b32 %r1001, %r1020, %r1003;    setp.ne.u32 p, %r1001, 0;
    vote.ballot.sync.b32 %r1001, p, 0xffffffff;
    @!p not.b32 %r1001, %r1001;
}

	// end inline asm
	and.b32  	%r1025, %r1001, %r998;
	mov.b32 	%r1006, 4;
	// begin inline asm
	{
    .reg .pred p;
    and.b32 %r1004, %r1020, %r1006;    setp.ne.u32 p, %r1004, 0;
    vote.ballot.sync.b32 %r1004, p, 0xffffffff;
    @!p not.b32 %r1004, %r1004;
}

	// end inline asm
	and.b32  	%r1026, %r1004, %r1025;
	mov.b32 	%r1009, 8;
	// begin inline asm
	{
    .reg .pred p;
    and.b32 %r1007, %r1020, %r1009;    setp.ne.u32 p, %r1007, 0;
    vote.ballot.sync.b32 %r1007, p, 0xffffffff;
    @!p not.b32 %r1007, %r1007;
}

	// end inline asm
	and.b32  	%r1027, %r1007, %r1026;
	mov.b32 	%r1012, 16;
	// begin inline asm
	{
    .reg .pred p;
    and.b32 %r1010, %r1020, %r1012;    setp.ne.u32 p, %r1010, 0;
    vote.ballot.sync.b32 %r1010, p, 0xffffffff;
    @!p not.b32 %r1010, %r1010;
}

	// end inline asm
	and.b32  	%r1028, %r1010, %r1027;
	mov.b32 	%r1015, 32;
	// begin inline asm
	{
    .reg .pred p;
    and.b32 %r1013, %r1020, %r1015;    setp.ne.u32 p, %r1013, 0;
    vote.ballot.sync.b32 %r1013, p, 0xffffffff;
    @!p not.b32 %r1013, %r1013;
}

	// end inline asm
	and.b32  	%r1029, %r1013, %r1028;
	mov.b32 	%r1018, 64;
	// begin inline asm
	{
    .reg .pred p;
    and.b32 %r1016, %r1020, %r1018;    setp.ne.u32 p, %r1016, 0;
    vote.ballot.sync.b32 %r1016, p, 0xffffffff;
    @!p not.b32 %r1016, %r1016;
}

	// end inline asm
	and.b32  	%r1030, %r1016, %r1029;
	mov.b32 	%r1021, 128;
	// begin inline asm
	{
    .reg .pred p;
    and.b32 %r1019, %r1020, %r1021;    setp.ne.u32 p, %r1019, 0;
    vote.ballot.sync.b32 %r1019, p, 0xffffffff;
    @!p not.b32 %r1019, %r1019;
}

	// end inline asm
	and.b32  	%r1031, %r1019, %r1030;
	clz.b32 	%r1032, %r1031;
	sub.s32 	%r198, 31, %r1032;
	and.b32  	%r1033, %r727, %r1031;
	popc.b32 	%r199, %r1033;
	setp.ne.s32 	%p119, %r309, %r198;
	mov.b32 	%r2001, 0;
	@%p119 bra 	$L__BB33_195;
	shl.b32 	%r1034, %r1020, 2;
	add.s32 	%r1035, %r152, %r1034;
	atom.shared.add.u32 	%r2001, [%r1035], %r199;
$L__BB33_195:
	ld.param.u32 	%r1901, [_ZN3cub18CUB_300001_SM_10006detail10radix_sort29DeviceRadixSortOnesweepKernelINS1_5radix10policy_hubIifyE10Policy1000ELNS0_9SortOrderE0EifyiiNS1_21identity_decomposer_tEEEvPT5_SB_PT3_PKSC_PT1_PKSG_PT2_PKSK_T4_iiT6__param_9];
	shfl.sync.idx.b32	%r1061|%p120, %r2001, %r198, 31, -1;
	add.s32 	%r202, %r199, %r1061;
	shr.u32 	%r1062, %r1985, %r1901;
	and.b32  	%r1058, %r1062, %r154;
	mov.b32 	%r1038, 1;
	// begin inline asm
	{
    .reg .pred p;
    and.b32 %r1036, %r1058, %r1038;    setp.ne.u32 p, %r1036, 0;
    vote.ballot.sync.b32 %r1036, p, 0xffffffff;
    @!p not.b32 %r1036, %r1036;
}

	// end inline asm
	mov.b32 	%r1041, 2;
	// begin inline asm
	{
    .reg .pred p;
    and.b32 %r1039, %r1058, %r1041;    setp.ne.u32 p, %r1039, 0;
    vote.ballot.sync.b32 %r1039, p, 0xffffffff;
    @!p not.b32 %r1039, %r1039;
}

	// end inline asm
	and.b32  	%r1063, %r1039, %r1036;
	mov.b32 	%r1044, 4;
	// begin inline asm
	{
    .reg .pred p;
    and.b32 %r1042, %r1058, %r1044;    setp.ne.u32 p, %r1042, 0;
    vote.ballot.sync.b32 %r1042, p, 0xffffffff;
    @!p not.b32 %r1042, %r1042;
}

	// end inline asm
	and.b32  	%r1064, %r1042, %r1063;
	mov.b32 	%r1047, 8;
	// begin inline asm
	{
    .reg .pred p;
    and.b32 %r1045, %r1058, %r1047;    setp.ne.u32 p, %r1045, 0;
    vote.ballot.sync.b32 %r1045, p, 0xffffffff;
    @!p not.b32 %r1045, %r1045;
}

	// end inline asm
	and.b32  	%r1065, %r1045, %r1064;
	mov.b32 	%r1050, 16;
	// begin inline asm
	{
    .reg .pred p;
    and.b32 %r1048, %r1058, %r1050;    setp.ne.u32 p, %r1048, 0;
    vote.ballot.sync.b32 %r1048, p, 0xffffffff;
    @!p not.b32 %r1048, %r1048;
}

	// end inline asm
	and.b32  	%r1066, %r1048, %r1065;
	mov.b32 	%r1053, 32;
	// begin inline asm
	{
    .reg .pred p;
    and.b32 %r1051, %r1058, %r1053;    setp.ne.u32 p, %r1051, 0;
    vote.ballot.sync.b32 %r1051, p, 0xffffffff;
    @!p not.b32 %r1051, %r1051;
}

	// end inline asm
	and.b32  	%r1067, %r1051, %r1066;
	mov.b32 	%r1056, 64;
	// begin inline asm
	{
    .reg .pred p;
    and.b32 %r1054, %r1058, %r1056;    setp.ne.u32 p, %r1054, 0;
    vote.ballot.sync.b32 %r1054, p, 0xffffffff;
    @!p not.b32 %r1054, %r1054;
}

	// end inline asm
	and.b32  	%r1068, %r1054, %r1067;
	mov.b32 	%r1059, 128;
	// begin inline asm
	{
    .reg .pred p;
    and.b32 %r1057, %r1058, %r1059;    setp.ne.u32 p, %r1057, 0;
    vote.ballot.sync.b32 %r1057, p, 0xffffffff;
    @!p not.b32 %r1057, %r1057;
}

	// end inline asm
	and.b32  	%r1069, %r1057, %r1068;
	clz.b32 	%r1070, %r1069;
	sub.s32 	%r204, 31, %r1070;
	and.b32  	%r1071, %r727, %r1069;
	popc.b32 	%r205, %r1071;
	setp.ne.s32 	%p121, %r309, %r204;
	mov.b32 	%r2002, 0;
	@%p121 bra 	$L__BB33_197;
	shl.b32 	%r1072, %r1058, 2;
	add.s32 	%r1073, %r152, %r1072;
	atom.shared.add.u32 	%r2002, [%r1073], %r205;
$L__BB33_197:
	ld.param.u32 	%r1902, [_ZN3cub18CUB_300001_SM_10006detail10radix_sort29DeviceRadixSortOnesweepKernelINS1_5radix10policy_hubIifyE10Policy1000ELNS0_9SortOrderE0EifyiiNS1_21identity_decomposer_tEEEvPT5_SB_PT3_PKSC_PT1_PKSG_PT2_PKSK_T4_iiT6__param_9];
	shfl.sync.idx.b32	%r1099|%p122, %r2002, %r204, 31, -1;
	add.s32 	%r208, %r205, %r1099;
	shr.u32 	%r1100, %r1984, %r1902;
	and.b32  	%r1096, %r1100, %r154;
	mov.b32 	%r1076, 1;
	// begin inline asm
	{
    .reg .pred p;
    and.b32 %r1074, %r1096, %r1076;    setp.ne.u32 p, %r1074, 0;
    vote.ballot.sync.b32 %r1074, p, 0xffffffff;
    @!p not.b32 %r1074, %r1074;
}

	// end inline asm
	mov.b32 	%r1079, 2;
	// begin inline asm
	{
    .reg .pred p;
    and.b32 %r1077, %r1096, %r1079;    setp.ne.u32 p, %r1077, 0;
    vote.ballot.sync.b32 %r1077, p, 0xffffffff;
    @!p not.b32 %r1077, %r1077;
}

	// end inline asm
	and.b32  	%r1101, %r1077, %r1074;
	mov.b32 	%r1082, 4;
	// begin inline asm
	{
    .reg .pred p;
    and.b32 %r1080, %r1096, %r1082;    setp.ne.u32 p, %r1080, 0;
    vote.ballot.sync.b32 %r1080, p, 0xffffffff;
    @!p not.b32 %r1080, %r1080;
}

	// end inline asm
	and.b32  	%r1102, %r1080, %r1101;
	mov.b32 	%r1085, 8;
	// begin inline asm
	{
    .reg .pred p;
    and.b32 %r1083, %r1096, %r1085;    setp.ne.u32 p, %r1083, 0;
    vote.ballot.sync.b32 %r1083, p, 0xffffffff;
    @!p not.b32 %r1083, %r1083;
}

	// end inline asm
	and.b32  	%r1103, %r1083, %r1102;
	mov.b32 	%r1088, 16;
	// begin inline asm
	{
    .reg .pred p;
    and.b32 %r1086, %r1096, %r1088;    setp.ne.u32 p, %r1086, 0;
    vote.ballot.sync.b32 %r1086, p, 0xffffffff;
    @!p not.b32 %r1086, %r1086;
}

	// end inline asm
	and.b32  	%r1104, %r1086, %r1103;
	mov.b32 	%r1091, 32;
	// begin inline asm
	{
    .reg .pred p;
    and.b32 %r1089, %r1096, %r1091;    setp.ne.u32 p, %r1089, 0;
    vote.ballot.sync.b32 %r1089, p, 0xffffffff;
    @!p not.b32 %r1089, %r1089;
}

	// end inline asm
	and.b32  	%r1105, %r1089, %r1104;
	mov.b32 	%r1094, 64;
	// begin inline asm
	{
    .reg .pred p;
    and.b32 %r1092, %r1096, %r1094;    setp.ne.u32 p, %r1092, 0;
    vote.ballot.sync.b32 %r1092, p, 0xffffffff;
    @!p not.b32 %r1092, %r1092;
}

	// end inline asm
	and.b32  	%r1106, %r1092, %r1105;
	mov.b32 	%r1097, 128;
	// begin inline asm
	{
    .reg .pred p;
    and.b32 %r1095, %r1096, %r1097;    setp.ne.u32 p, %r1095, 0;
    vote.ballot.sync.b32 %r1095, p, 0xffffffff;
    @!p not.b32 %r1095, %r1095;
}

	// end inline asm
	and.b32  	%r1107, %r1095, %r1106;
	clz.b32 	%r1108, %r1107;
	sub.s32 	%r210, 31, %r1108;
	and.b32  	%r1109, %r727, %r1107;
	popc.b32 	%r211, %r1109;
	setp.ne.s32 	%p123, %r309, %r210;
	mov.b32 	%r2003, 0;
	@%p123 bra 	$L__BB33_199;
	shl.b32 	%r1114, %r1096, 2;
	add.s32 	%r1115, %r152, %r1114;
	atom.shared.add.u32 	%r2003, [%r1115], %r211;
$L__BB33_199:
	ld.param.u32 	%r1903, [_ZN3cub18CUB_300001_SM_10006detail10radix_sort29DeviceRadixSortOnesweepKernelINS1_5radix10policy_hubIifyE10Policy1000ELNS0_9SortOrderE0EifyiiNS1_21identity_decomposer_tEEEvPT5_SB_PT3_PKSC_PT1_PKSG_PT2_PKSK_T4_iiT6__param_9];
	shfl.sync.idx.b32	%r1141|%p124, %r2003, %r210, 31, -1;
	add.s32 	%r214, %r211, %r1141;
	shr.u32 	%r1142, %r1983, %r1903;
	and.b32  	%r1138, %r1142, %r154;
	mov.b32 	%r1118, 1;
	// begin inline asm
	{
    .reg .pred p;
    and.b32 %r1116, %r1138, %r1118;    setp.ne.u32 p, %r1116, 0;
    vote.ballot.sync.b32 %r1116, p, 0xffffffff;
    @!p not.b32 %r1116, %r1116;
}

	// end inline asm
	mov.b32 	%r1121, 2;
	// begin inline asm
	{
    .reg .pred p;
    and.b32 %r1119, %r1138, %r1121;    setp.ne.u32 p, %r1119, 0;
    vote.ballot.sync.b32 %r1119, p, 0xffffffff;
    @!p not.b32 %r1119, %r1119;
}

	// end inline asm
	and.b32  	%r1143, %r1119, %r1116;
	mov.b32 	%r1124, 4;
	// begin inline asm
	{
    .reg .pred p;
    and.b32 %r1122, %r1138, %r1124;    setp.ne.u32 p, %r1122, 0;
    vote.ballot.sync.b32 %r1122, p, 0xffffffff;
    @!p not.b32 %r1122, %r1122;
}

	// end inline asm
	and.b32  	%r1144, %r1122, %r1143;
	mov.b32 	%r1127, 8;
	// begin inline asm
	{
    .reg .pred p;
    and.b32 %r1125, %r1138, %r1127;    setp.ne.u32 p, %r1125, 0;
    vote.ballot.sync.b32 %r1125, p, 0xffffffff;
    @!p not.b32 %r1125, %r1125;
}

	// end inline asm
	and.b32  	%r1145, %r1125, %r1144;
	mov.b32 	%r1130, 16;
	// begin inline asm
	{
    .reg .pred p;
    and.b32 %r1128, %r1138, %r1130;    setp.ne.u32 p, %r1128, 0;
    vote.ballot.sync.b32 %r1128, p, 0xffffffff;
    @!p not.b32 %r1128, %r1128;
}

	// end inline asm
	and.b32  	%r1146, %r1128, %r1145;
	mov.b32 	%r1133, 32;
	// begin inline asm
	{
    .reg .pred p;
    and.b32 %r1131, %r1138, %r1133;    setp.ne.u32 p, %r1131, 0;
    vote.ballot.sync.b32 %r1131, p, 0xffffffff;
    @!p not.b32 %r1131, %r1131;
}

	// end inline asm
	and.b32  	%r1147, %r1131, %r1146;
	mov.b32 	%r1136, 64;
	// begin inline asm
	{
    .reg .pred p;
    and.b32 %r1134, %r1138, %r1136;    setp.ne.u32 p, %r1134, 0;
    vote.ballot.sync.b32 %r1134, p, 0xffffffff;
    @!p not.b32 %r1134, %r1134;
}

	// end inline asm
	and.b32  	%r1148, %r1134, %r1147;
	mov.b32 	%r1139, 128;
	// begin inline asm
	{
    .reg .pred p;
    and.b32 %r1137, %r1138, %r1139;    setp.ne.u32 p, %r1137, 0;
    vote.ballot.sync.b32 %r1137, p, 0xffffffff;
    @!p not.b32 %r1137, %r1137;
}

	// end inline asm
	and.b32  	%r1149, %r1137, %r1148;
	clz.b32 	%r1150, %r1149;
	sub.s32 	%r216, 31, %r1150;
	and.b32  	%r1151, %r727, %r1149;
	popc.b32 	%r217, %r1151;
	setp.ne.s32 	%p125, %r309, %r216;
	mov.b32 	%r2004, 0;
	@%p125 bra 	$L__BB33_201;
	shl.b32 	%r1156, %r1138, 2;
	add.s32 	%r1157, %r152, %r1156;
	atom.shared.add.u32 	%r2004, [%r1157], %r217;
$L__BB33_201:
	ld.param.u32 	%r1904, [_ZN3cub18CUB_300001_SM_10006detail10radix_sort29DeviceRadixSortOnesweepKernelINS1_5radix10policy_hubIifyE10Policy1000ELNS0_9SortOrderE0EifyiiNS1_21identity_decomposer_tEEEvPT5_SB_PT3_PKSC_PT1_PKSG_PT2_PKSK_T4_iiT6__param_9];
	shfl.sync.idx.b32	%r1183|%p126, %r2004, %r216, 31, -1;
	add.s32 	%r220, %r217, %r1183;
	shr.u32 	%r1184, %r1982, %r1904;
	and.b32  	%r1180, %r1184, %r154;
	mov.b32 	%r1160, 1;
	// begin inline asm
	{
    .reg .pred p;
    and.b32 %r1158, %r1180, %r1160;    setp.ne.u32 p, %r1158, 0;
    vote.ballot.sync.b32 %r1158, p, 0xffffffff;
    @!p not.b32 %r1158, %r1158;
}

	// end inline asm
	mov.b32 	%r1163, 2;
	// begin inline asm
	{
    .reg .pred p;
    and.b32 %r1161, %r1180, %r1163;    setp.ne.u32 p, %r1161, 0;
    vote.ballot.sync.b32 %r1161, p, 0xffffffff;
    @!p not.b32 %r1161, %r1161;
}

	// end inline asm
	and.b32  	%r1185, %r1161, %r1158;
	mov.b32 	%r1166, 4;
	// begin inline asm
	{
    .reg .pred p;
    and.b32 %r1164, %r1180, %r1166;    setp.ne.u32 p, %r1164, 0;
    vote.ballot.sync.b32 %r1164, p, 0xffffffff;
    @!p not.b32 %r1164, %r1164;
}

	// end inline asm
	and.b32  	%r1186, %r1164, %r1185;
	mov.b32 	%r1169, 8;
	// begin inline asm
	{
    .reg .pred p;
    and.b32 %r1167, %r1180, %r1169;    setp.ne.u32 p, %r1167, 0;
    vote.ballot.sync.b32 %r1167, p, 0xffffffff;
    @!p not.b32 %r1167, %r1167;
}

	// end inline asm
	and.b32  	%r1187, %r1167, %r1186;
	mov.b32 	%r1172, 16;
	// begin inline asm
	{
    .reg .pred p;
    and.b32 %r1170, %r1180, %r1172;    setp.ne.u32 p, %r1170, 0;
    vote.ballot.sync.b32 %r1170, p, 0xffffffff;
    @!p not.b32 %r1170, %r1170;
}

	// end inline asm
	and.b32  	%r1188, %r1170, %r1187;
	mov.b32 	%r1175, 32;
	// begin inline asm
	{
    .reg .pred p;
    and.b32 %r1173, %r1180, %r1175;    setp.ne.u32 p, %r1173, 0;
    vote.ballot.sync.b32 %r1173, p, 0xffffffff;
    @!p not.b32 %r1173, %r1173;
}

	// end inline asm
	and.b32  	%r1189, %r1173, %r1188;
	mov.b32 	%r1178, 64;
	// begin inline asm
	{
    .reg .pred p;
    and.b32 %r1176, %r1180, %r1178;    setp.ne.u32 p, %r1176, 0;
    vote.ballot.sync.b32 %r1176, p, 0xffffffff;
    @!p not.b32 %r1176, %r1176;
}

	// end inline asm
	and.b32  	%r1190, %r1176, %r1189;
	mov.b32 	%r1181, 128;
	// begin inline asm
	{
    .reg .pred p;
    and.b32 %r1179, %r1180, %r1181;    setp.ne.u32 p, %r1179, 0;
    vote.ballot.sync.b32 %r1179, p, 0xffffffff;
    @!p not.b32 %r1179, %r1179;
}

	// end inline asm
	and.b32  	%r1191, %r1179, %r1190;
	clz.b32 	%r1192, %r1191;
	sub.s32 	%r222, 31, %r1192;
	and.b32  	%r1193, %r727, %r1191;
	popc.b32 	%r223, %r1193;
	setp.ne.s32 	%p127, %r309, %r222;
	mov.b32 	%r2005, 0;
	@%p127 bra 	$L__BB33_203;
	shl.b32 	%r1198, %r1180, 2;
	add.s32 	%r1199, %r152, %r1198;
	atom.shared.add.u32 	%r2005, [%r1199], %r223;
$L__BB33_203:
	ld.param.u32 	%r1905, [_ZN3cub18CUB_300001_SM_10006detail10radix_sort29DeviceRadixSortOnesweepKernelINS1_5radix10policy_hubIifyE10Policy1000ELNS0_9SortOrderE0EifyiiNS1_21identity_decomposer_tEEEvPT5_SB_PT3_PKSC_PT1_PKSG_PT2_PKSK_T4_iiT6__param_9];
	shfl.sync.idx.b32	%r1225|%p128, %r2005, %r222, 31, -1;
	add.s32 	%r226, %r223, %r1225;
	shr.u32 	%r1226, %r1981, %r1905;
	and.b32  	%r1222, %r1226, %r154;
	mov.b32 	%r1202, 1;
	// begin inline asm
	{
    .reg .pred p;
    and.b32 %r1200, %r1222, %r1202;    setp.ne.u32 p, %r1200, 0;
    vote.ballot.sync.b32 %r1200, p, 0xffffffff;
    @!p not.b32 %r1200, %r1200;
}

	// end inline asm
	mov.b32 	%r1205, 2;
	// begin inline asm
	{
    .reg .pred p;
    and.b32 %r1203, %r1222, %r1205;    setp.ne.u32 p, %r1203, 0;
    vote.ballot.sync.b32 %r1203, p, 0xffffffff;
    @!p not.b32 %r1203, %r1203;
}

	// end inline asm
	and.b32  	%r1227, %r1203, %r1200;
	mov.b32 	%r1208, 4;
	// begin inline asm
	{
    .reg .pred p;
    and.b32 %r1206, %r1222, %r1208;    setp.ne.u32 p, %r1206, 0;
    vote.ballot.sync.b32 %r1206, p, 0xffffffff;
    @!p not.b32 %r1206, %r1206;
}

	// end inline asm
	and.b32  	%r1228, %r1206, %r1227;
	mov.b32 	%r1211, 8;
	// begin inline asm
	{
    .reg .pred p;
    and.b32 %r1209, %r1222, %r1211;    setp.ne.u32 p, %r1209, 0;
    vote.ballot.sync.b32 %r1209, p, 0xffffffff;
    @!p not.b32 %r1209, %r1209;
}

	// end inline asm
	and.b32  	%r1229, %r1209, %r1228;
	mov.b32 	%r1214, 16;
	// begin inline asm
	{
    .reg .pred p;
    and.b32 %r1212, %r1222, %r1214;    setp.ne.u32 p, %r1212, 0;
    vote.ballot.sync.b32 %r1212, p, 0xffffffff;
    @!p not.b32 %r1212, %r1212;
}

	// end inline asm
	and.b32  	%r1230, %r1212, %r1229;
	mov.b32 	%r1217, 32;
	// begin inline asm
	{
    .reg .pred p;
    and.b32 %r1215, %r1222, %r1217;    setp.ne.u32 p, %r1215, 0;
    vote.ballot.sync.b32 %r1215, p, 0xffffffff;
    @!p not.b32 %r1215, %r1215;
}

	// end inline asm
	and.b32  	%r1231, %r1215, %r1230;
	mov.b32 	%r1220, 64;
	// begin inline asm
	{
    .reg .pred p;
    and.b32 %r1218, %r1222, %r1220;    setp.ne.u32 p, %r1218, 0;
    vote.ballot.sync.b32 %r1218, p, 0xffffffff;
    @!p not.b32 %r1218, %r1218;
}

	// end inline asm
	and.b32  	%r1232, %r1218, %r1231;
	mov.b32 	%r1223, 128;
	// begin inline asm
	{
    .reg .pred p;
    and.b32 %r1221, %r1222, %r1223;    setp.ne.u32 p, %r1221, 0;
    vote.ballot.sync.b32 %r1221, p, 0xffffffff;
    @!p not.b32 %r1221, %r1221;
}

	// end inline asm
	and.b32  	%r1233, %r1221, %r1232;
	clz.b32 	%r1234, %r1233;
	sub.s32 	%r228, 31, %r1234;
	and.b32  	%r1235, %r727, %r1233;
	popc.b32 	%r229, %r1235;
	setp.ne.s32 	%p129, %r309, %r228;
	mov.b32 	%r2006, 0;
	@%p129 bra 	$L__BB33_205;
	shl.b32 	%r1240, %r1222, 2;
	add.s32 	%r1241, %r152, %r1240;
	atom.shared.add.u32 	%r2006, [%r1241], %r229;
$L__BB33_205:
	ld.param.u32 	%r1906, [_ZN3cub18CUB_300001_SM_10006detail10radix_sort29DeviceRadixSortOnesweepKernelINS1_5radix10policy_hubIifyE10Policy1000ELNS0_9SortOrderE0EifyiiNS1_21identity_decomposer_tEEEvPT5_SB_PT3_PKSC_PT1_PKSG_PT2_PKSK_T4_iiT6__param_9];
	shfl.sync.idx.b32	%r1267|%p130, %r2006, %r228, 31, -1;
	add.s32 	%r232, %r229, %r1267;
	shr.u32 	%r1268, %r1980, %r1906;
	and.b32  	%r1264, %r1268, %r154;
	mov.b32 	%r1244, 1;
	// begin inline asm
	{
    .reg .pred p;
    and.b32 %r1242, %r1264, %r1244;    setp.ne.u32 p, %r1242, 0;
    vote.ballot.sync.b32 %r1242, p, 0xffffffff;
    @!p not.b32 %r1242, %r1242;
}

	// end inline asm
	mov.b32 	%r1247, 2;
	// begin inline asm
	{
    .reg .pred p;
    and.b32 %r1245, %r1264, %r1247;    setp.ne.u32 p, %r1245, 0;
    vote.ballot.sync.b32 %r1245, p, 0xffffffff;
    @!p not.b32 %r1245, %r1245;
}

	// end inline asm
	and.b32  	%r1269, %r1245, %r1242;
	mov.b32 	%r1250, 4;
	// begin inline asm
	{
    .reg .pred p;
    and.b32 %r1248, %r1264, %r1250;    setp.ne.u32 p, %r1248, 0;
    vote.ballot.sync.b32 %r1248, p, 0xffffffff;
    @!p not.b32 %r1248, %r1248;
}

	// end inline asm
	and.b32  	%r1270, %r1248, %r1269;
	mov.b32 	%r1253, 8;
	// begin inline asm
	{
    .reg .pred p;
    and.b32 %r1251, %r1264, %r1253;    setp.ne.u32 p, %r1251, 0;
    vote.ballot.sync.b32 %r1251, p, 0xffffffff;
    @!p not.b32 %r1251, %r1251;
}

	// end inline asm
	and.b32  	%r1271, %r1251, %r1270;
	mov.b32 	%r1256, 16;
	// begin inline asm
	{
    .reg .pred p;
    and.b32 %r1254, %r1264, %r1256;    setp.ne.u32 p, %r1254, 0;
    vote.ballot.sync.b32 %r1254, p, 0xffffffff;
    @!p not.b32 %r1254, %r1254;
}

	// end inline asm
	and.b32  	%r1272, %r1254, %r1271;
	mov.b32 	%r1259, 32;
	// begin inline asm
	{
    .reg .pred p;
    and.b32 %r1257, %r1264, %r1259;    setp.ne.u32 p, %r1257, 0;
    vote.ballot.sync.b32 %r1257, p, 0xffffffff;
    @!p not.b32 %r1257, %r1257;
}

	// end inline asm
	and.b32  	%r1273, %r1257, %r1272;
	mov.b32 	%r1262, 64;
	// begin inline asm
	{
    .reg .pred p;
    and.b32 %r1260, %r1264, %r1262;    setp.ne.u32 p, %r1260, 0;
    vote.ballot.sync.b32 %r1260, p, 0xffffffff;
    @!p not.b32 %r1260, %r1260;
}

	// end inline asm
	and.b32  	%r1274, %r1260, %r1273;
	mov.b32 	%r1265, 128;
	// begin inline asm
	{
    .reg .pred p;
    and.b32 %r1263, %r1264, %r1265;    setp.ne.u32 p, %r1263, 0;
    vote.ballot.sync.b32 %r1263, p, 0xffffffff;
    @!p not.b32 %r1263, %r1263;
}

	// end inline asm
	and.b32  	%r1275, %r1263, %r1274;
	clz.b32 	%r1276, %r1275;
	sub.s32 	%r234, 31, %r1276;
	and.b32  	%r1277, %r727, %r1275;
	popc.b32 	%r235, %r1277;
	setp.ne.s32 	%p131, %r309, %r234;
	mov.b32 	%r2007, 0;
	@%p131 bra 	$L__BB33_207;
	shl.b32 	%r1282, %r1264, 2;
	add.s32 	%r1283, %r152, %r1282;
	atom.shared.add.u32 	%r2007, [%r1283], %r235;
$L__BB33_207:
	ld.param.u32 	%r1907, [_ZN3cub18CUB_300001_SM_10006detail10radix_sort29DeviceRadixSortOnesweepKernelINS1_5radix10policy_hubIifyE10Policy1000ELNS0_9SortOrderE0EifyiiNS1_21identity_decomposer_tEEEvPT5_SB_PT3_PKSC_PT1_PKSG_PT2_PKSK_T4_iiT6__param_9];
	shfl.sync.idx.b32	%r1309|%p132, %r2007, %r234, 31, -1;
	add.s32 	%r238, %r235, %r1309;
	shr.u32 	%r1310, %r1979, %r1907;
	and.b32  	%r1306, %r1310, %r154;
	mov.b32 	%r1286, 1;
	// begin inline asm
	{
    .reg .pred p;
    and.b32 %r1284, %r1306, %r1286;    setp.ne.u32 p, %r1284, 0;
    vote.ballot.sync.b32 %r1284, p, 0xffffffff;
    @!p not.b32 %r1284, %r1284;
}

	// end inline asm
	mov.b32 	%r1289, 2;
	// begin inline asm
	{
    .reg .pred p;
    and.b32 %r1287, %r1306, %r1289;    setp.ne.u32 p, %r1287, 0;
    vote.ballot.sync.b32 %r1287, p, 0xffffffff;
    @!p not.b32 %r1287, %r1287;
}

	// end inline asm
	and.b32  	%r1311, %r1287, %r1284;
	mov.b32 	%r1292, 4;
	// begin inline asm
	{
    .reg .pred p;
    and.b32 %r1290, %r1306, %r1292;    setp.ne.u32 p, %r1290, 0;
    vote.ballot.sync.b32 %r1290, p, 0xffffffff;
    @!p not.b32 %r1290, %r1290;
}

	// end inline asm
	and.b32  	%r1312, %r1290, %r1311;
	mov.b32 	%r1295, 8;
	// begin inline asm
	{
    .reg .pred p;
    and.b32 %r1293, %r1306, %r1295;    setp.ne.u32 p, %r1293, 0;
    vote.ballot.sync.b32 %r1293, p, 0xffffffff;
    @!p not.b32 %r1293, %r1293;
}

	// end inline asm
	and.b32  	%r1313, %r1293, %r1312;
	mov.b32 	%r1298, 16;
	// begin inline asm
	{
    .reg .pred p;
    and.b32 %r1296, %r1306, %r1298;    setp.ne.u32 p, %r1296, 0;
    vote.ballot.sync.b32 %r1296, p, 0xffffffff;
    @!p not.b32 %r1296, %r1296;
}

	// end inline asm
	and.b32  	%r1314, %r1296, %r1313;
	mov.b32 	%r1301, 32;
	// begin inline asm
	{
    .reg .pred p;
    and.b32 %r1299, %r1306, %r1301;    setp.ne.u32 p, %r1299, 0;
    vote.ballot.sync.b32 %r1299, p, 0xffffffff;
    @!p not.b32 %r1299, %r1299;
}

	// end inline asm
	and.b32  	%r1315, %r1299, %r1314;
	mov.b32 	%r1304, 64;
	// begin inline asm
	{
    .reg .pred p;
    and.b32 %r1302, %r1306, %r1304;    setp.ne.u32 p, %r1302, 0;
    vote.ballot.sync.b32 %r1302, p, 0xffffffff;
    @!p not.b32 %r1302, %r1302;
}

	// end inline asm
	and.b32  	%r1316, %r1302, %r1315;
	mov.b32 	%r1307, 128;
	// begin inline asm
	{
    .reg .pred p;
    and.b32 %r1305, %r1306, %r1307;    setp.ne.u32 p, %r1305, 0;
    vote.ballot.sync.b32 %r1305, p, 0xffffffff;
    @!p not.b32 %r1305, %r1305;
}

	// end inline asm
	and.b32  	%r1317, %r1305, %r1316;
	clz.b32 	%r1318, %r1317;
	sub.s32 	%r240, 31, %r1318;
	and.b32  	%r1319, %r727, %r1317;
	popc.b32 	%r241, %r1319;
	setp.ne.s32 	%p133, %r309, %r240;
	mov.b32 	%r2008, 0;
	@%p133 bra 	$L__BB33_209;
	shl.b32 	%r1324, %r1306, 2;
	add.s32 	%r1325, %r152, %r1324;
	atom.shared.add.u32 	%r2008, [%r1325], %r241;
$L__BB33_209:
	ld.param.u32 	%r1908, [_ZN3cub18CUB_300001_SM_10006detail10radix_sort29DeviceRadixSortOnesweepKernelINS1_5radix10policy_hubIifyE10Policy1000ELNS0_9SortOrderE0EifyiiNS1_21identity_decomposer_tEEEvPT5_SB_PT3_PKSC_PT1_PKSG_PT2_PKSK_T4_iiT6__param_9];
	shfl.sync.idx.b32	%r1351|%p134, %r2008, %r240, 31, -1;
	add.s32 	%r244, %r241, %r1351;
	shr.u32 	%r1352, %r1978, %r1908;
	and.b32  	%r1348, %r1352, %r154;
	mov.b32 	%r1328, 1;
	// begin inline asm
	{
    .reg .pred p;
    and.b32 %r1326, %r1348, %r1328;    setp.ne.u32 p, %r1326, 0;
    vote.ballot.sync.b32 %r1326, p, 0xffffffff;
    @!p not.b32 %r1326, %r1326;
}

	// end inline asm
	mov.b32 	%r1331, 2;
	// begin inline asm
	{
    .reg .pred p;
    and.b32 %r1329, %r1348, %r1331;    setp.ne.u32 p, %r1329, 0;
    vote.ballot.sync.b32 %r1329, p, 0xffffffff;
    @!p not.b32 %r1329, %r1329;
}

	// end inline asm
	and.b32  	%r1353, %r1329, %r1326;
	mov.b32 	%r1334, 4;
	// begin inline asm
	{
    .reg .pred p;
    and.b32 %r1332, %r1348, %r1334;    setp.ne.u32 p, %r1332, 0;
    vote.ballot.sync.b32 %r1332, p, 0xffffffff;
    @!p not.b32 %r1332, %r1332;
}

	// end inline asm
	and.b32  	%r1354, %r1332, %r1353;
	mov.b32 	%r1337, 8;
	// begin inline asm
	{
    .reg .pred p;
    and.b32 %r1335, %r1348, %r1337;    setp.ne.u32 p, %r1335, 0;
    vote.ballot.sync.b32 %r1335, p, 0xffffffff;
    @!p not.b32 %r1335, %r1335;
}

	// end inline asm
	and.b32  	%r1355, %r1335, %r1354;
	mov.b32 	%r1340, 16;
	// begin inline asm
	{
    .reg .pred p;
    and.b32 %r1338, %r1348, %r1340;    setp.ne.u32 p, %r1338, 0;
    vote.ballot.sync.b32 %r1338, p, 0xffffffff;
    @!p not.b32 %r1338, %r1338;
}

	// end inline asm
	and.b32  	%r1356, %r1338, %r1355;
	mov.b32 	%r1343, 32;
	// begin inline asm
	{
    .reg .pred p;
    and.b32 %r1341, %r1348, %r1343;    setp.ne.u32 p, %r1341, 0;
    vote.ballot.sync.b32 %r1341, p, 0xffffffff;
    @!p not.b32 %r1341, %r1341;
}

	// end inline asm
	and.b32  	%r1357, %r1341, %r1356;
	mov.b32 	%r1346, 64;
	// begin inline asm
	{
    .reg .pred p;
    and.b32 %r1344, %r1348, %r1346;    setp.ne.u32 p, %r1344, 0;
    vote.ballot.sync.b32 %r1344, p, 0xffffffff;
    @!p not.b32 %r1344, %r1344;
}

	// end inline asm
	and.b32  	%r1358, %r1344, %r1357;
	mov.b32 	%r1349, 128;
	// begin inline asm
	{
    .reg .pred p;
    and.b32 %r1347, %r1348, %r1349;    setp.ne.u32 p, %r1347, 0;
    vote.ballot.sync.b32 %r1347, p, 0xffffffff;
    @!p not.b32 %r1347, %r1347;
}

	// end inline asm
	and.b32  	%r1359, %r1347, %r1358;
	clz.b32 	%r1360, %r1359;
	sub.s32 	%r246, 31, %r1360;
	and.b32  	%r1361, %r727, %r1359;
	popc.b32 	%r247, %r1361;
	setp.ne.s32 	%p135, %r309, %r246;
	mov.b32 	%r2009, 0;
	@%p135 bra 	$L__BB33_211;
	shl.b32 	%r1366, %r1348, 2;
	add.s32 	%r1367, %r152, %r1366;
	atom.shared.add.u32 	%r2009, [%r1367], %r247;
$L__BB33_211:
	ld.param.u32 	%r1909, [_ZN3cub18CUB_300001_SM_10006detail10radix_sort29DeviceRadixSortOnesweepKernelINS1_5radix10policy_hubIifyE10Policy1000ELNS0_9SortOrderE0EifyiiNS1_21identity_decomposer_tEEEvPT5_SB_PT3_PKSC_PT1_PKSG_PT2_PKSK_T4_iiT6__param_9];
	shfl.sync.idx.b32	%r1393|%p136, %r2009, %r246, 31, -1;
	add.s32 	%r250, %r247, %r1393;
	shr.u32 	%r1394, %r1977, %r1909;
	and.b32  	%r1390, %r1394, %r154;
	mov.b32 	%r1370, 1;
	// begin inline asm
	{
    .reg .pred p;
    and.b32 %r1368, %r1390, %r1370;    setp.ne.u32 p, %r1368, 0;
    vote.ballot.sync.b32 %r1368, p, 0xffffffff;
    @!p not.b32 %r1368, %r1368;
}

	// end inline asm
	mov.b32 	%r1373, 2;
	// begin inline asm
	{
    .reg .pred p;
    and.b32 %r1371, %r1390, %r1373;    setp.ne.u32 p, %r1371, 0;
    vote.ballot.sync.b32 %r1371, p, 0xffffffff;
    @!p not.b32 %r1371, %r1371;
}

	// end inline asm
	and.b32  	%r1395, %r1371, %r1368;
	mov.b32 	%r1376, 4;
	// begin inline asm
	{
    .reg .pred p;
    and.b32 %r1374, %r1390, %r1376;    setp.ne.u32 p, %r1374, 0;
    vote.ballot.sync.b32 %r1374, p, 0xffffffff;
    @!p not.b32 %r1374, %r1374;
}

	// end inline asm
	and.b32  	%r1396, %r1374, %r1395;
	mov.b32 	%r1379, 8;
	// begin inline asm
	{
    .reg .pred p;
    and.b32 %r1377, %r1390, %r1379;    setp.ne.u32 p, %r1377, 0;
    vote.ballot.sync.b32 %r1377, p, 0xffffffff;
    @!p not.b32 %r1377, %r1377;
}

	// end inline asm
	and.b32  	%r1397, %r1377, %r1396;
	mov.b32 	%r1382, 16;
	// begin inline asm
	{
    .reg .pred p;
    and.b32 %r1380, %r1390, %r1382;    setp.ne.u32 p, %r1380, 0;
    vote.ballot.sync.b32 %r1380, p, 0xffffffff;
    @!p not.b32 %r1380, %r1380;
}

	// end inline asm
	and.b32  	%r1398, %r1380, %r1397;
	mov.b32 	%r1385, 32;
	// begin inline asm
	{
    .reg .pred p;
    and.b32 %r1383, %r1390, %r1385;    setp.ne.u32 p, %r1383, 0;
    vote.ballot.sync.b32 %r1383, p, 0xffffffff;
    @!p not.b32 %r1383, %r1383;
}

	// end inline asm
	and.b32  	%r1399, %r1383, %r1398;
	mov.b32 	%r1388, 64;
	// begin inline asm
	{
    .reg .pred p;
    and.b32 %r1386, %r1390, %r1388;    setp.ne.u32 p, %r1386, 0;
    vote.ballot.sync.b32 %r1386, p, 0xffffffff;
    @!p not.b32 %r1386, %r1386;
}

	// end inline asm
	and.b32  	%r1400, %r1386, %r1399;
	mov.b32 	%r1391, 128;
	// begin inline asm
	{
    .reg .pred p;
    and.b32 %r1389, %r1390, %r1391;    setp.ne.u32 p, %r1389, 0;
    vote.ballot.sync.b32 %r1389, p, 0xffffffff;
    @!p not.b32 %r1389, %r1389;
}

	// end inline asm
	and.b32  	%r1401, %r1389, %r1400;
	clz.b32 	%r1402, %r1401;
	sub.s32 	%r252, 31, %r1402;
	and.b32  	%r1403, %r727, %r1401;
	popc.b32 	%r253, %r1403;
	setp.ne.s32 	%p137, %r309, %r252;
	mov.b32 	%r2010, 0;
	@%p137 bra 	$L__BB33_213;
	shl.b32 	%r1408, %r1390, 2;
	add.s32 	%r1409, %r152, %r1408;
	atom.shared.add.u32 	%r2010, [%r1409], %r253;
$L__BB33_213:
	setp.gt.u32 	%p138, %r1, 255;
	shfl.sync.idx.b32	%r1410|%p139, %r2010, %r252, 31, -1;
	add.s32 	%r1411, %r253, %r1410;
	bar.sync 	0;
	shl.b32 	%r1412, %r160, 2;
	add.s32 	%r256, %r632, %r1412;
	st.shared.u32 	[%r256+-4], %r1993;
	shl.b32 	%r1414, %r166, 2;
	add.s32 	%r257, %r632, %r1414;
	st.shared.u32 	[%r257+-4], %r1992;
	shl.b32 	%r1415, %r172, 2;
	add.s32 	%r258, %r632, %r1415;
	st.shared.u32 	[%r258+-4], %r1991;
	shl.b32 	%r1416, %r178, 2;
	add.s32 	%r259, %r632, %r1416;
	st.shared.u32 	[%r259+-4], %r1990;
	shl.b32 	%r1417, %r184, 2;
	add.s32 	%r260, %r632, %r1417;
	st.shared.u32 	[%r260+-4], %r1989;
	shl.b32 	%r1418, %r190, 2;
	add.s32 	%r261, %r632, %r1418;
	st.shared.u32 	[%r261+-4], %r1988;
	shl.b32 	%r1419, %r196, 2;
	add.s32 	%r262, %r632, %r1419;
	st.shared.u32 	[%r262+-4], %r1987;
	shl.b32 	%r1420, %r202, 2;
	add.s32 	%r263, %r632, %r1420;
	st.shared.u32 	[%r263+-4], %r1986;
	shl.b32 	%r1421, %r208, 2;
	add.s32 	%r264, %r632, %r1421;
	st.shared.u32 	[%r264+-4], %r1985;
	shl.b32 	%r1422, %r214, 2;
	add.s32 	%r265, %r632, %r1422;
	st.shared.u32 	[%r265+-4], %r1984;
	shl.b32 	%r1423, %r220, 2;
	add.s32 	%r266, %r632, %r1423;
	st.shared.u32 	[%r266+-4], %r1983;
	shl.b32 	%r1424, %r226, 2;
	add.s32 	%r267, %r632, %r1424;
	st.shared.u32 	[%r267+-4], %r1982;
	shl.b32 	%r1425, %r232, 2;
	add.s32 	%r268, %r632, %r1425;
	st.shared.u32 	[%r268+-4], %r1981;
	shl.b32 	%r1426, %r238, 2;
	add.s32 	%r269, %r632, %r1426;
	st.shared.u32 	[%r269+-4], %r1980;
	shl.b32 	%r1427, %r244, 2;
	add.s32 	%r270, %r632, %r1427;
	st.shared.u32 	[%r270+-4], %r1979;
	shl.b32 	%r1428, %r250, 2;
	add.s32 	%r271, %r632, %r1428;
	st.shared.u32 	[%r271+-4], %r1978;
	shl.b32 	%r1429, %r1411, 2;
	add.s32 	%r272, %r632, %r1429;
	st.shared.u32 	[%r272+-4], %r1977;
	shl.b32 	%r1430, %r1, 3;
	add.s32 	%r1431, %r632, %r1430;
	add.s32 	%r273, %r1431, 26112;
	@%p138 bra 	$L__BB33_221;
	ld.param.u64 	%rd437, [_ZN3cub18CUB_300001_SM_10006detail10radix_sort29DeviceRadixSortOnesweepKernelINS1_5radix10policy_hubIifyE10Policy1000ELNS0_9SortOrderE0EifyiiNS1_21identity_decomposer_tEEEvPT5_SB_PT3_PKSC_PT1_PKSG_PT2_PKSK_T4_iiT6__param_3];
	cvta.to.global.u64 	%rd93, %rd437;
	shl.b64 	%rd94, %rd9, 3;
	add.s64 	%rd95, %rd93, %rd94;
	ld.global.u64 	%rd96, [%rd95];
	cvt.s64.s32 	%rd97, %r151;
	sub.s64 	%rd456, %rd96, %rd97;
	st.shared.u64 	[%r273], %rd456;
	setp.lt.s32 	%p140, %r3, 1;
	mov.u32 	%r2014, %r1972;
	@%p140 bra 	$L__BB33_220;
	mov.b32 	%r2012, -1;
	mov.u32 	%r2011, %r3;
	mov.u32 	%r2014, %r1972;
$L__BB33_216:
	ld.param.u64 	%rd430, [_ZN3cub18CUB_300001_SM_10006detail10radix_sort29DeviceRadixSortOnesweepKernelINS1_5radix10policy_hubIifyE10Policy1000ELNS0_9SortOrderE0EifyiiNS1_21identity_decomposer_tEEEvPT5_SB_PT3_PKSC_PT1_PKSG_PT2_PKSK_T4_iiT6__param_0];
	add.s32 	%r277, %r2011, -1;
	shl.b32 	%r1433, %r277, 8;
	add.s32 	%r1434, %r1433, %r1;
	cvta.to.global.u64 	%rd98, %rd430;
	mul.wide.s32 	%rd99, %r1434, 4;
	add.s64 	%rd19, %rd98, %rd99;
$L__BB33_217:
	membar.cta;
	ld.volatile.global.u32 	%r278, [%rd19];
	setp.eq.s32 	%p141, %r278, 0;
	@%p141 bra 	$L__BB33_217;
	and.b32  	%r1435, %r278, 1073741823;
	add.s32 	%r2014, %r1435, %r2014;
	setp.gt.s32 	%p142, %r278, -1;
	vote.sync.ballot.b32 	%r2012, %p142, %r2012;
	setp.gt.u32 	%p144, %r2011, 1;
	and.pred  	%p145, %p142, %p144;
	mov.u32 	%r2011, %r277;
	@%p145 bra 	$L__BB33_216;
	ld.shared.u64 	%rd456, [%r273];
$L__BB33_220:
	ld.param.u64 	%rd431, [_ZN3cub18CUB_300001_SM_10006detail10radix_sort29DeviceRadixSortOnesweepKernelINS1_5radix10policy_hubIifyE10Policy1000ELNS0_9SortOrderE0EifyiiNS1_21identity_decomposer_tEEEvPT5_SB_PT3_PKSC_PT1_PKSG_PT2_PKSK_T4_iiT6__param_0];
	or.b32  	%r1436, %r2014, -2147483648;
	cvta.to.global.u64 	%rd100, %rd431;
	shl.b32 	%r1437, %r3, 8;
	add.s32 	%r1438, %r1437, %r1;
	mul.wide.s32 	%rd101, %r1438, 4;
	add.s64 	%rd102, %rd100, %rd101;
	st.volatile.global.u32 	[%rd102], %r1436;
	sub.s32 	%r1439, %r2014, %r1972;
	cvt.s64.s32 	%rd103, %r1439;
	add.s64 	%rd104, %rd456, %rd103;
	st.shared.u64 	[%r273], %rd104;
$L__BB33_221:
	ld.param.u32 	%r1885, [_ZN3cub18CUB_300001_SM_10006detail10radix_sort29DeviceRadixSortOnesweepKernelINS1_5radix10policy_hubIifyE10Policy1000ELNS0_9SortOrderE0EifyiiNS1_21identity_decomposer_tEEEvPT5_SB_PT3_PKSC_PT1_PKSG_PT2_PKSK_T4_iiT6__param_8];
	ld.param.u64 	%rd434, [_ZN3cub18CUB_300001_SM_10006detail10radix_sort29DeviceRadixSortOnesweepKernelINS1_5radix10policy_hubIifyE10Policy1000ELNS0_9SortOrderE0EifyiiNS1_21identity_decomposer_tEEEvPT5_SB_PT3_PKSC_PT1_PKSG_PT2_PKSK_T4_iiT6__param_2];
	setp.gt.u32 	%p146, %r1, 255;
	mad.lo.s32 	%r282, %r3, 6528, 6528;
	setp.lt.s32 	%p147, %r282, %r1885;
	setp.eq.s64 	%p148, %rd434, 0;
	or.pred  	%p149, %p148, %p147;
	or.pred  	%p150, %p146, %p149;
	@%p150 bra 	$L__BB33_223;
	ld.param.u64 	%rd435, [_ZN3cub18CUB_300001_SM_10006detail10radix_sort29DeviceRadixSortOnesweepKernelINS1_5radix10policy_hubIifyE10Policy1000ELNS0_9SortOrderE0EifyiiNS1_21identity_decomposer_tEEEvPT5_SB_PT3_PKSC_PT1_PKSG_PT2_PKSK_T4_iiT6__param_2];
	ld.shared.u64 	%rd105, [%r273];
	cvt.s64.s32 	%rd106, %r1972;
	cvt.s64.s32 	%rd107, %r151;
	add.s64 	%rd108, %rd107, %rd106;
	add.s64 	%rd109, %rd108, %rd105;
	cvta.to.global.u64 	%rd110, %rd435;
	shl.b64 	%rd111, %rd9, 3;
	add.s64 	%rd112, %rd110, %rd111;
	st.global.u64 	[%rd112], %rd109;
$L__BB33_223:
	ld.param.u32 	%r1886, [_ZN3cub18CUB_300001_SM_10006detail10radix_sort29DeviceRadixSortOnesweepKernelINS1_5radix10policy_hubIifyE10Policy1000ELNS0_9SortOrderE0EifyiiNS1_21identity_decomposer_tEEEvPT5_SB_PT3_PKSC_PT1_PKSG_PT2_PKSK_T4_iiT6__param_8];
	ld.param.u64 	%rd438, [_ZN3cub18CUB_300001_SM_10006detail10radix_sort29DeviceRadixSortOnesweepKernelINS1_5radix10policy_hubIifyE10Policy1000ELNS0_9SortOrderE0EifyiiNS1_21identity_decomposer_tEEEvPT5_SB_PT3_PKSC_PT1_PKSG_PT2_PKSK_T4_iiT6__param_4];
	cvta.to.global.u64 	%rd22, %rd438;
	shl.b32 	%r1440, %r1, 2;
	add.s32 	%r283, %r632, %r1440;
	setp.gt.s32 	%p151, %r282, %r1886;
	bar.sync 	0;
	@%p151 bra 	$L__BB33_225;
	ld.param.u32 	%r1910, [_ZN3cub18CUB_300001_SM_10006detail10radix_sort29DeviceRadixSortOnesweepKernelINS1_5radix10policy_hubIifyE10Policy1000ELNS0_9SortOrderE0EifyiiNS1_21identity_decomposer_tEEEvPT5_SB_PT3_PKSC_PT1_PKSG_PT2_PKSK_T4_iiT6__param_9];
	ld.shared.u32 	%r1442, [%r283];
	shr.u32 	%r1443, %r1442, %r1910;
	and.b32  	%r1444, %r1443, %r154;
	shl.b32 	%r1445, %r1444, 3;
	add.s32 	%r1447, %r632, 26112;
	add.s32 	%r1448, %r1447, %r1445;
	ld.shared.u64 	%rd113, [%r1448];
	add.s64 	%rd114, %rd113, %rd9;
	xor.b32  	%r1449, %r1442, -2147483648;
	shl.b64 	%rd115, %rd114, 2;
	add.s64 	%rd116, %rd22, %rd115;
	st.global.u32 	[%rd116], %r1449;
	bar.warp.sync 	-1;
	ld.shared.u32 	%r1450, [%r283+1536];
	shr.u32 	%r1451, %r1450, %r1910;
	and.b32  	%r1452, %r1451, %r154;
	shl.b32 	%r1453, %r1452, 3;
	add.s32 	%r1454, %r1447, %r1453;
	ld.shared.u64 	%rd117, [%r1454];
	add.s64 	%rd118, %rd117, %rd9;
	xor.b32  	%r1455, %r1450, -2147483648;
	shl.b64 	%rd119, %rd118, 2;
	add.s64 	%rd120, %rd22, %rd119;
	st.global.u32 	[%rd120+1536], %r1455;
	bar.warp.sync 	-1;
	ld.shared.u32 	%r1456, [%r283+3072];
	shr.u32 	%r1457, %r1456, %r1910;
	and.b32  	%r1458, %r1457, %r154;
	shl.b32 	%r1459, %r1458, 3;
	add.s32 	%r1460, %r1447, %r1459;
	ld.shared.u64 	%rd121, [%r1460];
	add.s64 	%rd122, %rd121, %rd9;
	xor.b32  	%r1461, %r1456, -2147483648;
	shl.b64 	%rd123, %rd122, 2;
	add.s64 	%rd124, %rd22, %rd123;
	st.global.u32 	[%rd124+3072], %r1461;
	bar.warp.sync 	-1;
	ld.shared.u32 	%r1462, [%r283+4608];
	shr.u32 	%r1463, %r1462, %r1910;
	and.b32  	%r1464, %r1463, %r154;
	shl.b32 	%r1465, %r1464, 3;
	add.s32 	%r1466, %r1447, %r1465;
	ld.shared.u64 	%rd125, [%r1466];
	add.s64 	%rd126, %rd125, %rd9;
	xor.b32  	%r1467, %r1462, -2147483648;
	shl.b64 	%rd127, %rd126, 2;
	add.s64 	%rd128, %rd22, %rd127;
	st.global.u32 	[%rd128+4608], %r1467;
	bar.warp.sync 	-1;
	ld.shared.u32 	%r1468, [%r283+6144];
	shr.u32 	%r1469, %r1468, %r1910;
	and.b32  	%r1470, %r1469, %r154;
	shl.b32 	%r1471, %r1470, 3;
	add.s32 	%r1472, %r1447, %r1471;
	ld.shared.u64 	%rd129, [%r1472];
	add.s64 	%rd130, %rd129, %rd9;
	xor.b32  	%r1473, %r1468, -2147483648;
	shl.b64 	%rd131, %rd130, 2;
	add.s64 	%rd132, %rd22, %rd131;
	st.global.u32 	[%rd132+6144], %r1473;
	bar.warp.sync 	-1;
	ld.shared.u32 	%r1474, [%r283+7680];
	shr.u32 	%r1475, %r1474, %r1910;
	and.b32  	%r1476, %r1475, %r154;
	shl.b32 	%r1477, %r1476, 3;
	add.s32 	%r1478, %r1447, %r1477;
	ld.shared.u64 	%rd133, [%r1478];
	add.s64 	%rd134, %rd133, %rd9;
	xor.b32  	%r1479, %r1474, -2147483648;
	shl.b64 	%rd135, %rd134, 2;
	add.s64 	%rd136, %rd22, %rd135;
	st.global.u32 	[%rd136+7680], %r1479;
	bar.warp.sync 	-1;
	ld.shared.u32 	%r1480, [%r283+9216];
	shr.u32 	%r1481, %r1480, %r1910;
	and.b32  	%r1482, %r1481, %r154;
	shl.b32 	%r1483, %r1482, 3;
	add.s32 	%r1484, %r1447, %r1483;
	ld.shared.u64 	%rd137, [%r1484];
	add.s64 	%rd138, %rd137, %rd9;
	xor.b32  	%r1485, %r1480, -2147483648;
	shl.b64 	%rd139, %rd138, 2;
	add.s64 	%rd140, %rd22, %rd139;
	st.global.u32 	[%rd140+9216], %r1485;
	bar.warp.sync 	-1;
	ld.shared.u32 	%r1486, [%r283+10752];
	shr.u32 	%r1487, %r1486, %r1910;
	and.b32  	%r1488, %r1487, %r154;
	shl.b32 	%r1489, %r1488, 3;
	add.s32 	%r1490, %r1447, %r1489;
	ld.shared.u64 	%rd141, [%r1490];
	add.s64 	%rd142, %rd141, %rd9;
	xor.b32  	%r1491, %r1486, -2147483648;
	shl.b64 	%rd143, %rd142, 2;
	add.s64 	%rd144, %rd22, %rd143;
	st.global.u32 	[%rd144+10752], %r1491;
	bar.warp.sync 	-1;
	ld.shared.u32 	%r1492, [%r283+12288];
	shr.u32 	%r1493, %r1492, %r1910;
	and.b32  	%r1494, %r1493, %r154;
	shl.b32 	%r1495, %r1494, 3;
	add.s32 	%r1496, %r1447, %r1495;
	ld.shared.u64 	%rd145, [%r1496];
	add.s64 	%rd146, %rd145, %rd9;
	xor.b32  	%r1497, %r1492, -2147483648;
	shl.b64 	%rd147, %rd146, 2;
	add.s64 	%rd148, %rd22, %rd147;
	st.global.u32 	[%rd148+12288], %r1497;
	bar.warp.sync 	-1;
	ld.shared.u32 	%r1498, [%r283+13824];
	shr.u32 	%r1499, %r1498, %r1910;
	and.b32  	%r1500, %r1499, %r154;
	shl.b32 	%r1501, %r1500, 3;
	add.s32 	%r1502, %r1447, %r1501;
	ld.shared.u64 	%rd149, [%r1502];
	add.s64 	%rd150, %rd149, %rd9;
	xor.b32  	%r1503, %r1498, -2147483648;
	shl.b64 	%rd151, %rd150, 2;
	add.s64 	%rd152, %rd22, %rd151;
	st.global.u32 	[%rd152+13824], %r1503;
	bar.warp.sync 	-1;
	ld.shared.u32 	%r1504, [%r283+15360];
	shr.u32 	%r1505, %r1504, %r1910;
	and.b32  	%r1506, %r1505, %r154;
	shl.b32 	%r1507, %r1506, 3;
	add.s32 	%r1508, %r1447, %r1507;
	ld.shared.u64 	%rd153, [%r1508];
	add.s64 	%rd154, %rd153, %rd9;
	xor.b32  	%r1509, %r1504, -2147483648;
	shl.b64 	%rd155, %rd154, 2;
	add.s64 	%rd156, %rd22, %rd155;
	st.global.u32 	[%rd156+15360], %r1509;
	bar.warp.sync 	-1;
	ld.shared.u32 	%r1510, [%r283+16896];
	shr.u32 	%r1511, %r1510, %r1910;
	and.b32  	%r1512, %r1511, %r154;
	shl.b32 	%r1513, %r1512, 3;
	add.s32 	%r1514, %r1447, %r1513;
	ld.shared.u64 	%rd157, [%r1514];
	add.s64 	%rd158, %rd157, %rd9;
	xor.b32  	%r1515, %r1510, -2147483648;
	shl.b64 	%rd159, %rd158, 2;
	add.s64 	%rd160, %rd22, %rd159;
	st.global.u32 	[%rd160+16896], %r1515;
	bar.warp.sync 	-1;
	ld.shared.u32 	%r1516, [%r283+18432];
	shr.u32 	%r1517, %r1516, %r1910;
	and.b32  	%r1518, %r1517, %r154;
	shl.b32 	%r1519, %r1518, 3;
	add.s32 	%r1520, %r1447, %r1519;
	ld.shared.u64 	%rd161, [%r1520];
	add.s64 	%rd162, %rd161, %rd9;
	xor.b32  	%r1521, %r1516, -2147483648;
	shl.b64 	%rd163, %rd162, 2;
	add.s64 	%rd164, %rd22, %rd163;
	st.global.u32 	[%rd164+18432], %r1521;
	bar.warp.sync 	-1;
	ld.shared.u32 	%r1522, [%r283+19968];
	shr.u32 	%r1523, %r1522, %r1910;
	and.b32  	%r1524, %r1523, %r154;
	shl.b32 	%r1525, %r1524, 3;
	add.s32 	%r1526, %r1447, %r1525;
	ld.shared.u64 	%rd165, [%r1526];
	add.s64 	%rd166, %rd165, %rd9;
	xor.b32  	%r1527, %r1522, -2147483648;
	shl.b64 	%rd167, %rd166, 2;
	add.s64 	%rd168, %rd22, %rd167;
	st.global.u32 	[%rd168+19968], %r1527;
	bar.warp.sync 	-1;
	ld.shared.u32 	%r1528, [%r283+21504];
	shr.u32 	%r1529, %r1528, %r1910;
	and.b32  	%r1530, %r1529, %r154;
	shl.b32 	%r1531, %r1530, 3;
	add.s32 	%r1532, %r1447, %r1531;
	ld.shared.u64 	%rd169, [%r1532];
	add.s64 	%rd170, %rd169, %rd9;
	xor.b32  	%r1533, %r1528, -2147483648;
	shl.b64 	%rd171, %rd170, 2;
	add.s64 	%rd172, %rd22, %rd171;
	st.global.u32 	[%rd172+21504], %r1533;
	bar.warp.sync 	-1;
	ld.shared.u32 	%r1534, [%r283+23040];
	shr.u32 	%r1535, %r1534, %r1910;
	and.b32  	%r1536, %r1535, %r154;
	shl.b32 	%r1537, %r1536, 3;
	add.s32 	%r1538, %r1447, %r1537;
	ld.shared.u64 	%rd173, [%r1538];
	add.s64 	%rd174, %rd173, %rd9;
	xor.b32  	%r1539, %r1534, -2147483648;
	shl.b64 	%rd175, %rd174, 2;
	add.s64 	%rd176, %rd22, %rd175;
	st.global.u32 	[%rd176+23040], %r1539;
	bar.warp.sync 	-1;
	ld.shared.u32 	%r1540, [%r283+24576];
	shr.u32 	%r1541, %r1540, %r1910;
	and.b32  	%r1542, %r1541, %r154;
	shl.b32 	%r1543, %r1542, 3;
	add.s32 	%r1544, %r1447, %r1543;
	ld.shared.u64 	%rd177, [%r1544];
	add.s64 	%rd178, %rd177, %rd9;
	xor.b32  	%r1545, %r1540, -2147483648;
	shl.b64 	%rd179, %rd178, 2;
	add.s64 	%rd180, %rd22, %rd179;
	st.global.u32 	[%rd180+24576], %r1545;
	bar.warp.sync 	-1;
	bra.uni 	$L__BB33_260;
$L__BB33_225:
	ld.param.u32 	%r1887, [_ZN3cub18CUB_300001_SM_10006detail10radix_sort29DeviceRadixSortOnesweepKernelINS1_5radix10policy_hubIifyE10Policy1000ELNS0_9SortOrderE0EifyiiNS1_21identity_decomposer_tEEEvPT5_SB_PT3_PKSC_PT1_PKSG_PT2_PKSK_T4_iiT6__param_8];
	mad.lo.s32 	%r284, %r3, -6528, %r1887;
	setp.ge.s32 	%p152, %r1, %r284;
	@%p152 bra 	$L__BB33_227;
	ld.param.u32 	%r1911, [_ZN3cub18CUB_300001_SM_10006detail10radix_sort29DeviceRadixSortOnesweepKernelINS1_5radix10policy_hubIifyE10Policy1000ELNS0_9SortOrderE0EifyiiNS1_21identity_decomposer_tEEEvPT5_SB_PT3_PKSC_PT1_PKSG_PT2_PKSK_T4_iiT6__param_9];
	ld.shared.u32 	%r1546, [%r283];
	shr.u32 	%r1547, %r1546, %r1911;
	and.b32  	%r1548, %r1547, %r154;
	shl.b32 	%r1549, %r1548, 3;
	add.s32 	%r1551, %r632, %r1549;
	ld.shared.u64 	%rd181, [%r1551+26112];
	xor.b32  	%r1552, %r1546, -2147483648;
	add.s64 	%rd182, %rd181, %rd9;
	shl.b64 	%rd183, %rd182, 2;
	add.s64 	%rd184, %rd22, %rd183;
	st.global.u32 	[%rd184], %r1552;
$L__BB33_227:
	bar.warp.sync 	-1;
	add.s32 	%r1553, %r1, 384;
	setp.ge.s32 	%p153, %r1553, %r284;
	@%p153 bra 	$L__BB33_229;
	ld.param.u32 	%r1912, [_ZN3cub18CUB_300001_SM_10006detail10radix_sort29DeviceRadixSortOnesweepKernelINS1_5radix10policy_hubIifyE10Policy1000ELNS0_9SortOrderE0EifyiiNS1_21identity_decomposer_tEEEvPT5_SB_PT3_PKSC_PT1_PKSG_PT2_PKSK_T4_iiT6__param_9];
	ld.shared.u32 	%r1554, [%r283+1536];
	shr.u32 	%r1555, %r1554, %r1912;
	and.b32  	%r1556, %r1555, %r154;
	shl.b32 	%r1557, %r1556, 3;
	add.s32 	%r1559, %r632, %r1557;
	ld.shared.u64 	%rd185, [%r1559+26112];
	xor.b32  	%r1560, %r1554, -2147483648;
	add.s64 	%rd186, %rd185, %rd9;
	shl.b64 	%rd187, %rd186, 2;
	add.s64 	%rd188, %rd22, %rd187;
	st.global.u32 	[%rd188+1536], %r1560;
$L__BB33_229:
	bar.warp.sync 	-1;
	add.s32 	%r1561, %r1, 768;
	setp.ge.s32 	%p154, %r1561, %r284;
	@%p154 bra 	$L__BB33_231;
	ld.param.u32 	%r1913, [_ZN3cub18CUB_300001_SM_10006detail10radix_sort29DeviceRadixSortOnesweepKernelINS1_5radix10policy_hubIifyE10Policy1000ELNS0_9SortOrderE0EifyiiNS1_21identity_decomposer_tEEEvPT5_SB_PT3_PKSC_PT1_PKSG_PT2_PKSK_T4_iiT6__param_9];
	ld.shared.u32 	%r1562, [%r283+3072];
	shr.u32 	%r1563, %r1562, %r1913;
	and.b32  	%r1564, %r1563, %r154;
	shl.b32 	%r1565, %r1564, 3;
	add.s32 	%r1567, %r632, %r1565;
	ld.shared.u64 	%rd189, [%r1567+26112];
	xor.b32  	%r1568, %r1562, -2147483648;
	add.s64 	%rd190, %rd189, %rd9;
	shl.b64 	%rd191, %rd190, 2;
	add.s64 	%rd192, %rd22, %rd191;
	st.global.u32 	[%rd192+3072], %r1568;
$L__BB33_231:
	bar.warp.sync 	-1;
	add.s32 	%r1569, %r1, 1152;
	setp.ge.s32 	%p155, %r1569, %r284;
	@%p155 bra 	$L__BB33_233;
	ld.param.u32 	%r1914, [_ZN3cub18CUB_300001_SM_10006detail10radix_sort29DeviceRadixSortOnesweepKernelINS1_5radix10policy_hubIifyE10Policy1000ELNS0_9SortOrderE0EifyiiNS1_21identity_decomposer_tEEEvPT5_SB_PT3_PKSC_PT1_PKSG_PT2_PKSK_T4_iiT6__param_9];
	ld.shared.u32 	%r1570, [%r283+4608];
	shr.u32 	%r1571, %r1570, %r1914;
	and.b32  	%r1572, %r1571, %r154;
	shl.b32 	%r1573, %r1572, 3;
	add.s32 	%r1575, %r632, %r1573;
	ld.shared.u64 	%rd193, [%r1575+26112];
	xor.b32  	%r1576, %r1570, -2147483648;
	add.s64 	%rd194, %rd193, %rd9;
	shl.b64 	%rd195, %rd194, 2;
	add.s64 	%rd196, %rd22, %rd195;
	st.global.u32 	[%rd196+4608], %r1576;
$L__BB33_233:
	bar.warp.sync 	-1;
	add.s32 	%r1577, %r1, 1536;
	setp.ge.s32 	%p156, %r1577, %r284;
	@%p156 bra 	$L__BB33_235;
	ld.param.u32 	%r1915, [_ZN3cub18CUB_300001_SM_10006detail10radix_sort29DeviceRadixSortOnesweepKernelINS1_5radix10policy_hubIifyE10Policy1000ELNS0_9SortOrderE0EifyiiNS1_21identity_decomposer_tEEEvPT5_SB_PT3_PKSC_PT1_PKSG_PT2_PKSK_T4_iiT6__param_9];
	ld.shared.u32 	%r1578, [%r283+6144];
	shr.u32 	%r1579, %r1578, %r1915;
	and.b32  	%r1580, %r1579, %r154;
	shl.b32 	%r1581, %r1580, 3;
	add.s32 	%r1583, %r632, %r1581;
	ld.shared.u64 	%rd197, [%r1583+26112];
	xor.b32  	%r1584, %r1578, -2147483648;
	add.s64 	%rd198, %rd197, %rd9;
	shl.b64 	%rd199, %rd198, 2;
	add.s64 	%rd200, %rd22, %rd199;
	st.global.u32 	[%rd200+6144], %r1584;
$L__BB33_235:
	bar.warp.sync 	-1;
	add.s32 	%r1585, %r1, 1920;
	setp.ge.s32 	%p157, %r1585, %r284;
	@%p157 bra 	$L__BB33_237;
	ld.param.u32 	%r1916, [_ZN3cub18CUB_300001_SM_10006detail10radix_sort29DeviceRadixSortOnesweepKernelINS1_5radix10policy_hubIifyE10Policy1000ELNS0_9SortOrderE0EifyiiNS1_21identity_decomposer_tEEEvPT5_SB_PT3_PKSC_PT1_PKSG_PT2_PKSK_T4_iiT6__param_9];
	ld.shared.u32 	%r1586, [%r283+7680];
	shr.u32 	%r1587, %r1586, %r1916;
	and.b32  	%r1588, %r1587, %r154;
	shl.b32 	%r1589, %r1588, 3;
	add.s32 	%r1591, %r632, %r1589;
	ld.shared.u64 	%rd201, [%r1591+26112];
	xor.b32  	%r1592, %r1586, -2147483648;
	add.s64 	%rd202, %rd201, %rd9;
	shl.b64 	%rd203, %rd202, 2;
	add.s64 	%rd204, %rd22, %rd203;
	st.global.u32 	[%rd204+7680], %r1592;
$L__BB33_237:
	bar.warp.sync 	-1;
	add.s32 	%r1593, %r1, 2304;
	setp.ge.s32 	%p158, %r1593, %r284;
	@%p158 bra 	$L__BB33_239;
	ld.param.u32 	%r1917, [_ZN3cub18CUB_300001_SM_10006detail10radix_sort29DeviceRadixSortOnesweepKernelINS1_5radix10policy_hubIifyE10Policy1000ELNS0_9SortOrderE0EifyiiNS1_21identity_decomposer_tEEEvPT5_SB_PT3_PKSC_PT1_PKSG_PT2_PKSK_T4_iiT6__param_9];
	ld.shared.u32 	%r1594, [%r283+9216];
	shr.u32 	%r1595, %r1594, %r1917;
	and.b32  	%r1596, %r1595, %r154;
	shl.b32 	%r1597, %r1596, 3;
	add.s32 	%r1599, %r632, %r1597;
	ld.shared.u64 	%rd205, [%r1599+26112];
	xor.b32  	%r1600, %r1594, -2147483648;
	add.s64 	%rd206, %rd205, %rd9;
	shl.b64 	%rd207, %rd206, 2;
	add.s64 	%rd208, %rd22, %rd207;
	st.global.u32 	[%rd208+9216], %r1600;
$L__BB33_239:
	bar.warp.sync 	-1;
	add.s32 	%r1601, %r1, 2688;
	setp.ge.s32 	%p159, %r1601, %r284;
	@%p159 bra 	$L__BB33_241;
	ld.param.u32 	%r1918, [_ZN3cub18CUB_300001_SM_10006detail10radix_sort29DeviceRadixSortOnesweepKernelINS1_5radix10policy_hubIifyE10Policy1000ELNS0_9SortOrderE0EifyiiNS1_21identity_decomposer_tEEEvPT5_SB_PT3_PKSC_PT1_PKSG_PT2_PKSK_T4_iiT6__param_9];
	ld.shared.u32 	%r1602, [%r283+10752];
	shr.u32 	%r1603, %r1602, %r1918;
	and.b32  	%r1604, %r1603, %r154;
	shl.b32 	%r1605, %r1604, 3;
	add.s32 	%r1607, %r632, %r1605;
	ld.shared.u64 	%rd209, [%r1607+26112];
	xor.b32  	%r1608, %r1602, -2147483648;
	add.s64 	%rd210, %rd209, %rd9;
	shl.b64 	%rd211, %rd210, 2;
	add.s64 	%rd212, %rd22, %rd211;
	st.global.u32 	[%rd212+10752], %r1608;
$L__BB33_241:
	bar.warp.sync 	-1;
	or.b32  	%r1609, %r1, 3072;
	setp.ge.s32 	%p160, %r1609, %r284;
	@%p160 bra 	$L__BB33_243;
	ld.param.u32 	%r1919, [_ZN3cub18CUB_300001_SM_10006detail10radix_sort29DeviceRadixSortOnesweepKernelINS1_5radix10policy_hubIifyE10Policy1000ELNS0_9SortOrderE0EifyiiNS1_21identity_decomposer_tEEEvPT5_SB_PT3_PKSC_PT1_PKSG_PT2_PKSK_T4_iiT6__param_9];
	ld.shared.u32 	%r1610, [%r283+12288];
	shr.u32 	%r1611, %r1610, %r1919;
	and.b32  	%r1612, %r1611, %r154;
	shl.b32 	%r1613, %r1612, 3;
	add.s32 	%r1615, %r632, %r1613;
	ld.shared.u64 	%rd213, [%r1615+26112];
	xor.b32  	%r1616, %r1610, -2147483648;
	add.s64 	%rd214, %rd213, %rd9;
	shl.b64 	%rd215, %rd214, 2;
	add.s64 	%rd216, %rd22, %rd215;
	st.global.u32 	[%rd216+12288], %r1616;
$L__BB33_243:
	bar.warp.sync 	-1;
	add.s32 	%r1617, %r1, 3456;
	setp.ge.s32 	%p161, %r1617, %r284;
	@%p161 bra 	$L__BB33_245;
	ld.param.u32 	%r1920, [_ZN3cub18CUB_300001_SM_10006detail10radix_sort29DeviceRadixSortOnesweepKernelINS1_5radix10policy_hubIifyE10Policy1000ELNS0_9SortOrderE0EifyiiNS1_21identity_decomposer_tEEEvPT5_SB_PT3_PKSC_PT1_PKSG_PT2_PKSK_T4_iiT6__param_9];
	ld.shared.u32 	%r1618, [%r283+13824];
	shr.u32 	%r1619, %r1618, %r1920;
	and.b32  	%r1620, %r1619, %r154;
	shl.b32 	%r1621, %r1620, 3;
	add.s32 	%r1623, %r632, %r1621;
	ld.shared.u64 	%rd217, [%r1623+26112];
	xor.b32  	%r1624, %r1618, -2147483648;
	add.s64 	%rd218, %rd217, %rd9;
	shl.b64 	%rd219, %rd218, 2;
	add.s64 	%rd220, %rd22, %rd219;
	st.global.u32 	[%rd220+13824], %r1624;
$L__BB33_245:
	bar.warp.sync 	-1;
	add.s32 	%r1625, %r1, 3840;
	setp.ge.s32 	%p162, %r1625, %r284;
	@%p162 bra 	$L__BB33_247;
	ld.param.u32 	%r1921, [_ZN3cub18CUB_300001_SM_10006detail10radix_sort29DeviceRadixSortOnesweepKernelINS1_5radix10policy_hubIifyE10Policy1000ELNS0_9SortOrderE0EifyiiNS1_21identity_decomposer_tEEEvPT5_SB_PT3_PKSC_PT1_PKSG_PT2_PKSK_T4_iiT6__param_9];
	ld.shared.u32 	%r1626, [%r283+15360];
	shr.u32 	%r1627, %r1626, %r1921;
	and.b32  	%r1628, %r1627, %r154;
	shl.b32 	%r1629, %r1628, 3;
	add.s32 	%r1631, %r632, %r1629;
	ld.shared.u64 	%rd221, [%r1631+26112];
	xor.b32  	%r1632, %r1626, -2147483648;
	add.s64 	%rd222, %rd221, %rd9;
	shl.b64 	%rd223, %rd222, 2;
	add.s64 	%rd224, %rd22, %rd223;
	st.global.u32 	[%rd224+15360], %r1632;
$L__BB33_247:
	bar.warp.sync 	-1;
	add.s32 	%r1633, %r1, 4224;
	setp.ge.s32 	%p163, %r1633, %r284;
	@%p163 bra 	$L__BB33_249;
	ld.param.u32 	%r1922, [_ZN3cub18CUB_300001_SM_10006detail10radix_sort29DeviceRadixSortOnesweepKernelINS1_5radix10policy_hubIifyE10Policy1000ELNS0_9SortOrderE0EifyiiNS1_21identity_decomposer_tEEEvPT5_SB_PT3_PKSC_PT1_PKSG_PT2_PKSK_T4_iiT6__param_9];
	ld.shared.u32 	%r1634, [%r283+16896];
	shr.u32 	%r1635, %r1634, %r1922;
	and.b32  	%r1636, %r1635, %r154;
	shl.b32 	%r1637, %r1636, 3;
	add.s32 	%r1639, %r632, %r1637;
	ld.shared.u64 	%rd225, [%r1639+26112];
	xor.b32  	%r1640, %r1634, -2147483648;
	add.s64 	%rd226, %rd225, %rd9;
	shl.b64 	%rd227, %rd226, 2;
	add.s64 	%rd228, %rd22, %rd227;
	st.global.u32 	[%rd228+16896], %r1640;
$L__BB33_249:
	bar.warp.sync 	-1;
	add.s32 	%r1641, %r1, 4608;
	setp.ge.s32 	%p164, %r1641, %r284;
	@%p164 bra 	$L__BB33_251;
	ld.param.u32 	%r1923, [_ZN3cub18CUB_300001_SM_10006detail10radix_sort29DeviceRadixSortOnesweepKernelINS1_5radix10policy_hubIifyE10Policy1000ELNS0_9SortOrderE0EifyiiNS1_21identity_decomposer_tEEEvPT5_SB_PT3_PKSC_PT1_PKSG_PT2_PKSK_T4_iiT6__param_9];
	ld.shared.u32 	%r1642, [%r283+18432];
	shr.u32 	%r1643, %r1642, %r1923;
	and.b32  	%r1644, %r1643, %r154;
	shl.b32 	%r1645, %r1644, 3;
	add.s32 	%r1647, %r632, %r1645;
	ld.shared.u64 	%rd229, [%r1647+26112];
	xor.b32  	%r1648, %r1642, -2147483648;
	add.s64 	%rd230, %rd229, %rd9;
	shl.b64 	%rd231, %rd230, 2;
	add.s64 	%rd232, %rd22, %rd231;
	st.global.u32 	[%rd232+18432], %r1648;
$L__BB33_251:
	bar.warp.sync 	-1;
	add.s32 	%r1649, %r1, 4992;
	setp.ge.s32 	%p165, %r1649, %r284;
	@%p165 bra 	$L__BB33_253;
	ld.param.u32 	%r1924, [_ZN3cub18CUB_300001_SM_10006detail10radix_sort29DeviceRadixSortOnesweepKernelINS1_5radix10policy_hubIifyE10Policy1000ELNS0_9SortOrderE0EifyiiNS1_21identity_decomposer_tEEEvPT5_SB_PT3_PKSC_PT1_PKSG_PT2_PKSK_T4_iiT6__param_9];
	ld.shared.u32 	%r1650, [%r283+19968];
	shr.u32 	%r1651, %r1650, %r1924;
	and.b32  	%r1652, %r1651, %r154;
	shl.b32 	%r1653, %r1652, 3;
	add.s32 	%r1655, %r632, %r1653;
	ld.shared.u64 	%rd233, [%r1655+26112];
	xor.b32  	%r1656, %r1650, -2147483648;
	add.s64 	%rd234, %rd233, %rd9;
	shl.b64 	%rd235, %rd234, 2;
	add.s64 	%rd236, %rd22, %rd235;
	st.global.u32 	[%rd236+19968], %r1656;
$L__BB33_253:
	bar.warp.sync 	-1;
	add.s32 	%r1657, %r1, 5376;
	setp.ge.s32 	%p166, %r1657, %r284;
	@%p166 bra 	$L__BB33_255;
	ld.param.u32 	%r1925, [_ZN3cub18CUB_300001_SM_10006detail10radix_sort29DeviceRadixSortOnesweepKernelINS1_5radix10policy_hubIifyE10Policy1000ELNS0_9SortOrderE0EifyiiNS1_21identity_decomposer_tEEEvPT5_SB_PT3_PKSC_PT1_PKSG_PT2_PKSK_T4_iiT6__param_9];
	ld.shared.u32 	%r1658, [%r283+21504];
	shr.u32 	%r1659, %r1658, %r1925;
	and.b32  	%r1660, %r1659, %r154;
	shl.b32 	%r1661, %r1660, 3;
	add.s32 	%r1663, %r632, %r1661;
	ld.shared.u64 	%rd237, [%r1663+26112];
	xor.b32  	%r1664, %r1658, -2147483648;
	add.s64 	%rd238, %rd237, %rd9;
	shl.b64 	%rd239, %rd238, 2;
	add.s64 	%rd240, %rd22, %rd239;
	st.global.u32 	[%rd240+21504], %r1664;
$L__BB33_255:
	bar.warp.sync 	-1;
	add.s32 	%r1665, %r1, 5760;
	setp.ge.s32 	%p167, %r1665, %r284;
	@%p167 bra 	$L__BB33_257;
	ld.param.u32 	%r1926, [_ZN3cub18CUB_300001_SM_10006detail10radix_sort29DeviceRadixSortOnesweepKernelINS1_5radix10policy_hubIifyE10Policy1000ELNS0_9SortOrderE0EifyiiNS1_21identity_decomposer_tEEEvPT5_SB_PT3_PKSC_PT1_PKSG_PT2_PKSK_T4_iiT6__param_9];
	ld.shared.u32 	%r1666, [%r283+23040];
	shr.u32 	%r1667, %r1666, %r1926;
	and.b32  	%r1668, %r1667, %r154;
	shl.b32 	%r1669, %r1668, 3;
	add.s32 	%r1671, %r632, %r1669;
	ld.shared.u64 	%rd241, [%r1671+26112];
	xor.b32  	%r1672, %r1666, -2147483648;
	add.s64 	%rd242, %rd241, %rd9;
	shl.b64 	%rd243, %rd242, 2;
	add.s64 	%rd244, %rd22, %rd243;
	st.global.u32 	[%rd244+23040], %r1672;
$L__BB33_257:
	bar.warp.sync 	-1;
	or.b32  	%r1673, %r1, 6144;
	setp.ge.s32 	%p168, %r1673, %r284;
	@%p168 bra 	$L__BB33_259;
	ld.param.u32 	%r1927, [_ZN3cub18CUB_300001_SM_10006detail10radix_sort29DeviceRadixSortOnesweepKernelINS1_5radix10policy_hubIifyE10Policy1000ELNS0_9SortOrderE0EifyiiNS1_21identity_decomposer_tEEEvPT5_SB_PT3_PKSC_PT1_PKSG_PT2_PKSK_T4_iiT6__param_9];
	ld.shared.u32 	%r1674, [%r283+24576];
	shr.u32 	%r1675, %r1674, %r1927;
	and.b32  	%r1676, %r1675, %r154;
	shl.b32 	%r1677, %r1676, 3;
	add.s32 	%r1679, %r632, %r1677;
	ld.shared.u64 	%rd245, [%r1679+26112];
	xor.b32  	%r1680, %r1674, -2147483648;
	add.s64 	%rd246, %rd245, %rd9;
	shl.b64 	%rd247, %rd246, 2;
	add.s64 	%rd248, %rd22, %rd247;
	st.global.u32 	[%rd248+24576], %r1680;
$L__BB33_259:
	bar.warp.sync 	-1;
$L__BB33_260:
	ld.param.u32 	%r1928, [_ZN3cub18CUB_300001_SM_10006detail10radix_sort29DeviceRadixSortOnesweepKernelINS1_5radix10policy_hubIifyE10Policy1000ELNS0_9SortOrderE0EifyiiNS1_21identity_decomposer_tEEEvPT5_SB_PT3_PKSC_PT1_PKSG_PT2_PKSK_T4_iiT6__param_9];
	ld.param.u32 	%r1888, [_ZN3cub18CUB_300001_SM_10006detail10radix_sort29DeviceRadixSortOnesweepKernelINS1_5radix10policy_hubIifyE10Policy1000ELNS0_9SortOrderE0EifyiiNS1_21identity_decomposer_tEEEvPT5_SB_PT3_PKSC_PT1_PKSG_PT2_PKSK_T4_iiT6__param_8];
	setp.gt.s32 	%p169, %r282, %r1888;
	ld.shared.u32 	%r1681, [%r283];
	shr.u32 	%r1682, %r1681, %r1928;
	and.b32  	%r285, %r1682, %r154;
	ld.shared.u32 	%r1683, [%r283+1536];
	shr.u32 	%r1684, %r1683, %r1928;
	and.b32  	%r286, %r1684, %r154;
	ld.shared.u32 	%r1685, [%r283+3072];
	shr.u32 	%r1686, %r1685, %r1928;
	and.b32  	%r287, %r1686, %r154;
	ld.shared.u32 	%r1687, [%r283+4608];
	shr.u32 	%r1688, %r1687, %r1928;
	and.b32  	%r288, %r1688, %r154;
	ld.shared.u32 	%r1689, [%r283+6144];
	shr.u32 	%r1690, %r1689, %r1928;
	and.b32  	%r289, %r1690, %r154;
	ld.shared.u32 	%r1691, [%r283+7680];
	shr.u32 	%r1692, %r1691, %r1928;
	and.b32  	%r290, %r1692, %r154;
	ld.shared.u32 	%r1693, [%r283+9216];
	shr.u32 	%r1694, %r1693, %r1928;
	and.b32  	%r291, %r1694, %r154;
	ld.shared.u32 	%r1695, [%r283+10752];
	shr.u32 	%r1696, %r1695, %r1928;
	and.b32  	%r292, %r1696, %r154;
	ld.shared.u32 	%r1697, [%r283+12288];
	shr.u32 	%r1698, %r1697, %r1928;
	and.b32  	%r293, %r1698, %r154;
	ld.shared.u32 	%r1699, [%r283+13824];
	shr.u32 	%r1700, %r1699, %r1928;
	and.b32  	%r294, %r1700, %r154;
	ld.shared.u32 	%r1701, [%r283+15360];
	shr.u32 	%r1702, %r1701, %r1928;
	and.b32  	%r295, %r1702, %r154;
	ld.shared.u32 	%r1703, [%r283+16896];
	shr.u32 	%r1704, %r1703, %r1928;
	and.b32  	%r296, %r1704, %r154;
	ld.shared.u32 	%r1705, [%r283+18432];
	shr.u32 	%r1706, %r1705, %r1928;
	and.b32  	%r297, %r1706, %r154;
	ld.shared.u32 	%r1707, [%r283+19968];
	shr.u32 	%r1708, %r1707, %r1928;
	and.b32  	%r298, %r1708, %r154;
	ld.shared.u32 	%r1709, [%r283+21504];
	shr.u32 	%r1710, %r1709, %r1928;
	and.b32  	%r299, %r1710, %r154;
	ld.shared.u32 	%r1711, [%r283+23040];
	shr.u32 	%r1712, %r1711, %r1928;
	and.b32  	%r300, %r1712, %r154;
	ld.shared.u32 	%r1713, [%r283+24576];
	shr.u32 	%r1714, %r1713, %r1928;
	and.b32  	%r301, %r1714, %r154;
	@%p169 bra 	$L__BB33_262;
	ld.param.u64 	%rd443, [_ZN3cub18CUB_300001_SM_10006detail10radix_sort29DeviceRadixSortOnesweepKernelINS1_5radix10policy_hubIifyE10Policy1000ELNS0_9SortOrderE0EifyiiNS1_21identity_decomposer_tEEEvPT5_SB_PT3_PKSC_PT1_PKSG_PT2_PKSK_T4_iiT6__param_7];
	cvta.to.global.u64 	%rd249, %rd443;
	and.b32  	%r1718, %r1, 31;
	or.b32  	%r1719, %r513, %r1718;
	cvt.u64.u32 	%rd250, %r1719;
	mul.lo.s32 	%r1720, %r3, 6528;
	cvt.s64.s32 	%rd251, %r1720;
	add.s64 	%rd252, %rd250, %rd251;
	shl.b64 	%rd253, %rd252, 2;
	add.s64 	%rd254, %rd249, %rd253;
	ld.global.f32 	%f252, [%rd254];
	ld.global.f32 	%f253, [%rd254+128];
	ld.global.f32 	%f254, [%rd254+256];
	ld.global.f32 	%f255, [%rd254+384];
	ld.global.f32 	%f256, [%rd254+512];
	ld.global.f32 	%f257, [%rd254+640];
	ld.global.f32 	%f258, [%rd254+768];
	ld.global.f32 	%f259, [%rd254+896];
	ld.global.f32 	%f260, [%rd254+1024];
	ld.global.f32 	%f261, [%rd254+1152];
	ld.global.f32 	%f262, [%rd254+1280];
	ld.global.f32 	%f263, [%rd254+1408];
	ld.global.f32 	%f264, [%rd254+1536];
	ld.global.f32 	%f265, [%rd254+1664];
	ld.global.f32 	%f266, [%rd254+1792];
	ld.global.f32 	%f267, [%rd254+1920];
	ld.global.f32 	%f268, [%rd254+2048];
	bra.uni 	$L__BB33_296;
$L__BB33_262:
	ld.param.u32 	%r1889, [_ZN3cub18CUB_300001_SM_10006detail10radix_sort29DeviceRadixSortOnesweepKernelINS1_5radix10policy_hubIifyE10Policy1000ELNS0_9SortOrderE0EifyiiNS1_21identity_decomposer_tEEEvPT5_SB_PT3_PKSC_PT1_PKSG_PT2_PKSK_T4_iiT6__param_8];
	ld.param.u64 	%rd444, [_ZN3cub18CUB_300001_SM_10006detail10radix_sort29DeviceRadixSortOnesweepKernelINS1_5radix10policy_hubIifyE10Policy1000ELNS0_9SortOrderE0EifyiiNS1_21identity_decomposer_tEEEvPT5_SB_PT3_PKSC_PT1_PKSG_PT2_PKSK_T4_iiT6__param_7];
	cvta.to.global.u64 	%rd255, %rd444;
	add.s64 	%rd23, %rd255, %rd63;
	cvt.u32.u64 	%r1722, %rd7;
	sub.s32 	%r302, %r1889, %r515;
	setp.ge.s32 	%p170, %r1722, %r302;
	@%p170 bra 	$L__BB33_264;
	ld.global.f32 	%f252, [%rd23];
$L__BB33_264:
	add.s32 	%r1724, %r1722, 32;
	setp.ge.s32 	%p171, %r1724, %r302;
	@%p171 bra 	$L__BB33_266;
	ld.global.f32 	%f253, [%rd23+128];
$L__BB33_266:
	add.s32 	%r1726, %r1722, 64;
	setp.ge.s32 	%p172, %r1726, %r302;
	@%p172 bra 	$L__BB33_268;
	ld.global.f32 	%f254, [%rd23+256];
$L__BB33_268:
	add.s32 	%r1728, %r1722, 96;
	setp.ge.s32 	%p173, %r1728, %r302;
	@%p173 bra 	$L__BB33_270;
	ld.global.f32 	%f255, [%rd23+384];
$L__BB33_270:
	add.s32 	%r1730, %r1722, 128;
	setp.ge.s32 	%p174, %r1730, %r302;
	@%p174 bra 	$L__BB33_272;
	ld.global.f32 	%f256, [%rd23+512];
$L__BB33_272:
	add.s32 	%r1732, %r1722, 160;
	setp.ge.s32 	%p175, %r1732, %r302;
	@%p175 bra 	$L__BB33_274;
	ld.global.f32 	%f257, [%rd23+640];
$L__BB33_274:
	add.s32 	%r1734, %r1722, 192;
	setp.ge.s32 	%p176, %r1734, %r302;
	@%p176 bra 	$L__BB33_276;
	ld.global.f32 	%f258, [%rd23+768];
$L__BB33_276:
	add.s32 	%r1736, %r1722, 224;
	setp.ge.s32 	%p177, %r1736, %r302;
	@%p177 bra 	$L__BB33_278;
	ld.param.u64 	%rd445, [_ZN3cub18CUB_300001_SM_10006detail10radix_sort29DeviceRadixSortOnesweepKernelINS1_5radix10policy_hubIifyE10Policy1000ELNS0_9SortOrderE0EifyiiNS1_21identity_decomposer_tEEEvPT5_SB_PT3_PKSC_PT1_PKSG_PT2_PKSK_T4_iiT6__param_7];
	cvta.to.global.u64 	%rd259, %rd445;
	cvt.s64.s32 	%rd260, %r515;
	add.s64 	%rd261, %rd7, %rd260;
	shl.b64 	%rd262, %rd261, 2;
	add.s64 	%rd263, %rd259, %rd262;
	ld.global.f32 	%f259, [%rd263+896];
$L__BB33_278:
	add.s32 	%r1739, %r1722, 256;
	setp.ge.s32 	%p178, %r1739, %r302;
	@%p178 bra 	$L__BB33_280;
	ld.param.u64 	%rd446, [_ZN3cub18CUB_300001_SM_10006detail10radix_sort29DeviceRadixSortOnesweepKernelINS1_5radix10policy_hubIifyE10Policy1000ELNS0_9SortOrderE0EifyiiNS1_21identity_decomposer_tEEEvPT5_SB_PT3_PKSC_PT1_PKSG_PT2_PKSK_T4_iiT6__param_7];
	cvta.to.global.u64 	%rd264, %rd446;
	cvt.s64.s32 	%rd265, %r515;
	add.s64 	%rd266, %rd7, %rd265;
	shl.b64 	%rd267, %rd266, 2;
	add.s64 	%rd268, %rd264, %rd267;
	ld.global.f32 	%f260, [%rd268+1024];
$L__BB33_280:
	add.s32 	%r1742, %r1722, 288;
	setp.ge.s32 	%p179, %r1742, %r302;
	@%p179 bra 	$L__BB33_282;
	ld.param.u64 	%rd447, [_ZN3cub18CUB_300001_SM_10006detail10radix_sort29DeviceRadixSortOnesweepKernelINS1_5radix10policy_hubIifyE10Policy1000ELNS0_9SortOrderE0EifyiiNS1_21identity_decomposer_tEEEvPT5_SB_PT3_PKSC_PT1_PKSG_PT2_PKSK_T4_iiT6__param_7];
	cvta.to.global.u64 	%rd269, %rd447;
	cvt.s64.s32 	%rd270, %r515;
	add.s64 	%rd271, %rd7, %rd270;
	shl.b64 	%rd272, %rd271, 2;
	add.s64 	%rd273, %rd269, %rd272;
	ld.global.f32 	%f261, [%rd273+1152];
$L__BB33_282:
	add.s32 	%r1745, %r1722, 320;
	setp.ge.s32 	%p180, %r1745, %r302;
	@%p180 bra 	$L__BB33_284;
	ld.param.u64 	%rd448, [_ZN3cub18CUB_300001_SM_10006detail10radix_sort29DeviceRadixSortOnesweepKernelINS1_5radix10policy_hubIifyE10Policy1000ELNS0_9SortOrderE0EifyiiNS1_21identity_decomposer_tEEEvPT5_SB_PT3_PKSC_PT1_PKSG_PT2_PKSK_T4_iiT6__param_7];
	cvta.to.global.u64 	%rd274, %rd448;
	cvt.s64.s32 	%rd275, %r515;
	add.s64 	%rd276, %rd7, %rd275;
	shl.b64 	%rd277, %rd276, 2;
	add.s64 	%rd278, %rd274, %rd277;
	ld.global.f32 	%f262, [%rd278+1280];
$L__BB33_284:
	add.s32 	%r1748, %r1722, 352;
	setp.ge.s32 	%p181, %r1748, %r302;
	@%p181 bra 	$L__BB33_286;
	ld.param.u64 	%rd449, [_ZN3cub18CUB_300001_SM_10006detail10radix_sort29DeviceRadixSortOnesweepKernelINS1_5radix10policy_hubIifyE10Policy1000ELNS0_9SortOrderE0EifyiiNS1_21identity_decomposer_tEEEvPT5_SB_PT3_PKSC_PT1_PKSG_PT2_PKSK_T4_iiT6__param_7];
	cvta.to.global.u64 	%rd279, %rd449;
	mul.lo.s32 	%r1749, %r3, 6528;
	cvt.s64.s32 	%rd280, %r1749;
	add.s64 	%rd281, %rd7, %rd280;
	shl.b64 	%rd282, %rd281, 2;
	add.s64 	%rd283, %rd279, %rd282;
	ld.global.f32 	%f263, [%rd283+1408];
$L__BB33_286:
	add.s32 	%r1751, %r1722, 384;
	setp.ge.s32 	%p182, %r1751, %r302;
	@%p182 bra 	$L__BB33_288;
	ld.param.u64 	%rd450, [_ZN3cub18CUB_300001_SM_10006detail10radix_sort29DeviceRadixSortOnesweepKernelINS1_5radix10policy_hubIifyE10Policy1000ELNS0_9SortOrderE0EifyiiNS1_21identity_decomposer_tEEEvPT5_SB_PT3_PKSC_PT1_PKSG_PT2_PKSK_T4_iiT6__param_7];
	cvta.to.global.u64 	%rd284, %rd450;
	mul.lo.s32 	%r1752, %r3, 6528;
	cvt.s64.s32 	%rd285, %r1752;
	add.s64 	%rd286, %rd7, %rd285;
	shl.b64 	%rd287, %rd286, 2;
	add.s64 	%rd288, %rd284, %rd287;
	ld.global.f32 	%f264, [%rd288+1536];
$L__BB33_288:
	cvt.u32.u64 	%r1753, %rd7;
	add.s32 	%r1754, %r1753, 416;
	setp.ge.s32 	%p183, %r1754, %r302;
	@%p183 bra 	$L__BB33_290;
	ld.param.u64 	%rd451, [_ZN3cub18CUB_300001_SM_10006detail10radix_sort29DeviceRadixSortOnesweepKernelINS1_5radix10policy_hubIifyE10Policy1000ELNS0_9SortOrderE0EifyiiNS1_21identity_decomposer_tEEEvPT5_SB_PT3_PKSC_PT1_PKSG_PT2_PKSK_T4_iiT6__param_7];
	cvta.to.global.u64 	%rd289, %rd451;
	mul.lo.s32 	%r1755, %r3, 6528;
	cvt.s64.s32 	%rd290, %r1755;
	add.s64 	%rd291, %rd7, %rd290;
	shl.b64 	%rd292, %rd291, 2;
	add.s64 	%rd293, %rd289, %rd292;
	ld.global.f32 	%f265, [%rd293+1664];
$L__BB33_290:
	cvt.u32.u64 	%r1756, %rd7;
	add.s32 	%r1757, %r1756, 448;
	setp.ge.s32 	%p184, %r1757, %r302;
	@%p184 bra 	$L__BB33_292;
	ld.param.u64 	%rd452, [_ZN3cub18CUB_300001_SM_10006detail10radix_sort29DeviceRadixSortOnesweepKernelINS1_5radix10policy_hubIifyE10Policy1000ELNS0_9SortOrderE0EifyiiNS1_21identity_decomposer_tEEEvPT5_SB_PT3_PKSC_PT1_PKSG_PT2_PKSK_T4_iiT6__param_7];
	cvta.to.global.u64 	%rd294, %rd452;
	mul.lo.s32 	%r1758, %r3, 6528;
	cvt.s64.s32 	%rd295, %r1758;
	add.s64 	%rd296, %rd7, %rd295;
	shl.b64 	%rd297, %rd296, 2;
	add.s64 	%rd298, %rd294, %rd297;
	ld.global.f32 	%f266, [%rd298+1792];
$L__BB33_292:
	cvt.u32.u64 	%r1759, %rd7;
	add.s32 	%r1760, %r1759, 480;
	setp.ge.s32 	%p185, %r1760, %r302;
	@%p185 bra 	$L__BB33_294;
	ld.param.u64 	%rd453, [_ZN3cub18CUB_300001_SM_10006detail10radix_sort29DeviceRadixSortOnesweepKernelINS1_5radix10policy_hubIifyE10Policy1000ELNS0_9SortOrderE0EifyiiNS1_21identity_decomposer_tEEEvPT5_SB_PT3_PKSC_PT1_PKSG_PT2_PKSK_T4_iiT6__param_7];
	cvta.to.global.u64 	%rd299, %rd453;
	mul.lo.s32 	%r1761, %r3, 6528;
	cvt.s64.s32 	%rd300, %r1761;
	add.s64 	%rd301, %rd7, %rd300;
	shl.b64 	%rd302, %rd301, 2;
	add.s64 	%rd303, %rd299, %rd302;
	ld.global.f32 	%f267, [%rd303+1920];
$L__BB33_294:
	cvt.u32.u64 	%r1762, %rd7;
	add.s32 	%r1763, %r1762, 512;
	setp.ge.s32 	%p186, %r1763, %r302;
	@%p186 bra 	$L__BB33_296;
	ld.param.u64 	%rd454, [_ZN3cub18CUB_300001_SM_10006detail10radix_sort29DeviceRadixSortOnesweepKernelINS1_5radix10policy_hubIifyE10Policy1000ELNS0_9SortOrderE0EifyiiNS1_21identity_decomposer_tEEEvPT5_SB_PT3_PKSC_PT1_PKSG_PT2_PKSK_T4_iiT6__param_7];
	cvta.to.global.u64 	%rd304, %rd454;
	mov.u32 	%r1764, %tid.x;
	and.b32  	%r1765, %r1764, 992;
	mul.lo.s32 	%r1766, %r1765, 17;
	and.b32  	%r1767, %r1764, 31;
	or.b32  	%r1768, %r1766, %r1767;
	cvt.u64.u32 	%rd305, %r1768;
	mul.lo.s32 	%r1769, %r3, 6528;
	cvt.s64.s32 	%rd306, %r1769;
	add.s64 	%rd307, %rd305, %rd306;
	shl.b64 	%rd308, %rd307, 2;
	add.s64 	%rd309, %rd304, %rd308;
	ld.global.f32 	%f268, [%rd309+2048];
$L__BB33_296:
	ld.param.u32 	%r1890, [_ZN3cub18CUB_300001_SM_10006detail10radix_sort29DeviceRadixSortOnesweepKernelINS1_5radix10policy_hubIifyE10Policy1000ELNS0_9SortOrderE0EifyiiNS1_21identity_decomposer_tEEEvPT5_SB_PT3_PKSC_PT1_PKSG_PT2_PKSK_T4_iiT6__param_8];
	ld.param.u64 	%rd441, [_ZN3cub18CUB_300001_SM_10006detail10radix_sort29DeviceRadixSortOnesweepKernelINS1_5radix10policy_hubIifyE10Policy1000ELNS0_9SortOrderE0EifyiiNS1_21identity_decomposer_tEEEvPT5_SB_PT3_PKSC_PT1_PKSG_PT2_PKSK_T4_iiT6__param_6];
	cvta.to.global.u64 	%rd24, %rd441;
	mov.u32 	%r303, %tid.x;
	cvt.u64.u32 	%rd25, %r303;
	shl.b32 	%r1770, %r303, 2;
	mov.u32 	%r1771, _ZZN3cub18CUB_300001_SM_10006detail10radix_sort29DeviceRadixSortOnesweepKernelINS1_5radix10policy_hubIifyE10Policy1000ELNS0_9SortOrderE0EifyiiNS1_21identity_decomposer_tEEEvPT5_SB_PT3_PKSC_PT1_PKSG_PT2_PKSK_T4_iiT6_E1s;
	add.s32 	%r304, %r1771, %r1770;
	mad.lo.s32 	%r1772, %r3, 6528, 6528;
	setp.gt.s32 	%p187, %r1772, %r1890;
	bar.sync 	0;
	st.shared.f32 	[%r256+-4], %f252;
	st.shared.f32 	[%r257+-4], %f253;
	st.shared.f32 	[%r258+-4], %f254;
	st.shared.f32 	[%r259+-4], %f255;
	st.shared.f32 	[%r260+-4], %f256;
	st.shared.f32 	[%r261+-4], %f257;
	st.shared.f32 	[%r262+-4], %f258;
	st.shared.f32 	[%r263+-4], %f259;
	st.shared.f32 	[%r264+-4], %f260;
	st.shared.f32 	[%r265+-4], %f261;
	st.shared.f32 	[%r266+-4], %f262;
	st.shared.f32 	[%r267+-4], %f263;
	st.shared.f32 	[%r268+-4], %f264;
	st.shared.f32 	[%r269+-4], %f265;
	st.shared.f32 	[%r270+-4], %f266;
	st.shared.f32 	[%r271+-4], %f267;
	st.shared.f32 	[%r272+-4], %f268;
	bar.sync 	0;
	@%p187 bra 	$L__BB33_298;
	ld.shared.f32 	%f169, [%r304];
	shl.b32 	%r1773, %r285, 3;
	add.s32 	%r1775, %r1771, 26112;
	add.s32 	%r1776, %r1775, %r1773;
	ld.shared.u64 	%rd310, [%r1776];
	add.s64 	%rd311, %rd310, %rd25;
	shl.b64 	%rd312, %rd311, 2;
	add.s64 	%rd313, %rd24, %rd312;
	st.global.f32 	[%rd313], %f169;
	bar.warp.sync 	-1;
	ld.shared.f32 	%f170, [%r304+1536];
	shl.b32 	%r1777, %r286, 3;
	add.s32 	%r1778, %r1775, %r1777;
	ld.shared.u64 	%rd314, [%r1778];
	add.s64 	%rd315, %rd314, %rd25;
	shl.b64 	%rd316, %rd315, 2;
	add.s64 	%rd317, %rd24, %rd316;
	st.global.f32 	[%rd317+1536], %f170;
	bar.warp.sync 	-1;
	ld.shared.f32 	%f171, [%r304+3072];
	shl.b32 	%r1779, %r287, 3;
	add.s32 	%r1780, %r1775, %r1779;
	ld.shared.u64 	%rd318, [%r1780];
	add.s64 	%rd319, %rd318, %rd25;
	shl.b64 	%rd320, %rd319, 2;
	add.s64 	%rd321, %rd24, %rd320;
	st.global.f32 	[%rd321+3072], %f171;
	bar.warp.sync 	-1;
	ld.shared.f32 	%f172, [%r304+4608];
	shl.b32 	%r1781, %r288, 3;
	add.s32 	%r1782, %r1775, %r1781;
	ld.shared.u64 	%rd322, [%r1782];
	add.s64 	%rd323, %rd322, %rd25;
	shl.b64 	%rd324, %rd323, 2;
	add.s64 	%rd325, %rd24, %rd324;
	st.global.f32 	[%rd325+4608], %f172;
	bar.warp.sync 	-1;
	ld.shared.f32 	%f173, [%r304+6144];
	shl.b32 	%r1783, %r289, 3;
	add.s32 	%r1784, %r1775, %r1783;
	ld.shared.u64 	%rd326, [%r1784];
	add.s64 	%rd327, %rd326, %rd25;
	shl.b64 	%rd328, %rd327, 2;
	add.s64 	%rd329, %rd24, %rd328;
	st.global.f32 	[%rd329+6144], %f173;
	bar.warp.sync 	-1;
	ld.shared.f32 	%f174, [%r304+7680];
	shl.b32 	%r1785, %r290, 3;
	add.s32 	%r1786, %r1775, %r1785;
	ld.shared.u64 	%rd330, [%r1786];
	add.s64 	%rd331, %rd330, %rd25;
	shl.b64 	%rd332, %rd331, 2;
	add.s64 	%rd333, %rd24, %rd332;
	st.global.f32 	[%rd333+7680], %f174;
	bar.warp.sync 	-1;
	ld.shared.f32 	%f175, [%r304+9216];
	shl.b32 	%r1787, %r291, 3;
	add.s32 	%r1788, %r1775, %r1787;
	ld.shared.u64 	%rd334, [%r1788];
	add.s64 	%rd335, %rd334, %rd25;
	shl.b64 	%rd336, %rd335, 2;
	add.s64 	%rd337, %rd24, %rd336;
	st.global.f32 	[%rd337+9216], %f175;
	bar.warp.sync 	-1;
	ld.shared.f32 	%f176, [%r304+10752];
	shl.b32 	%r1789, %r292, 3;
	add.s32 	%r1790, %r1775, %r1789;
	ld.shared.u64 	%rd338, [%r1790];
	add.s64 	%rd339, %rd338, %rd25;
	shl.b64 	%rd340, %rd339, 2;
	add.s64 	%rd341, %rd24, %rd340;
	st.global.f32 	[%rd341+10752], %f176;
	bar.warp.sync 	-1;
	ld.shared.f32 	%f177, [%r304+12288];
	shl.b32 	%r1791, %r293, 3;
	add.s32 	%r1792, %r1775, %r1791;
	ld.shared.u64 	%rd342, [%r1792];
	add.s64 	%rd343, %rd342, %rd25;
	shl.b64 	%rd344, %rd343, 2;
	add.s64 	%rd345, %rd24, %rd344;
	st.global.f32 	[%rd345+12288], %f177;
	bar.warp.sync 	-1;
	ld.shared.f32 	%f178, [%r304+13824];
	shl.b32 	%r1793, %r294, 3;
	add.s32 	%r1794, %r1775, %r1793;
	ld.shared.u64 	%rd346, [%r1794];
	add.s64 	%rd347, %rd346, %rd25;
	shl.b64 	%rd348, %rd347, 2;
	add.s64 	%rd349, %rd24, %rd348;
	st.global.f32 	[%rd349+13824], %f178;
	bar.warp.sync 	-1;
	ld.shared.f32 	%f179, [%r304+15360];
	shl.b32 	%r1795, %r295, 3;
	add.s32 	%r1796, %r1775, %r1795;
	ld.shared.u64 	%rd350, [%r1796];
	add.s64 	%rd351, %rd350, %rd25;
	shl.b64 	%rd352, %rd351, 2;
	add.s64 	%rd353, %rd24, %rd352;
	st.global.f32 	[%rd353+15360], %f179;
	bar.warp.sync 	-1;
	ld.shared.f32 	%f180, [%r304+16896];
	shl.b32 	%r1797, %r296, 3;
	add.s32 	%r1798, %r1775, %r1797;
	ld.shared.u64 	%rd354, [%r1798];
	add.s64 	%rd355, %rd354, %rd25;
	shl.b64 	%rd356, %rd355, 2;
	add.s64 	%rd357, %rd24, %rd356;
	st.global.f32 	[%rd357+16896], %f180;
	bar.warp.sync 	-1;
	ld.shared.f32 	%f181, [%r304+18432];
	shl.b32 	%r1799, %r297, 3;
	add.s32 	%r1800, %r1775, %r1799;
	ld.shared.u64 	%rd358, [%r1800];
	add.s64 	%rd359, %rd358, %rd25;
	shl.b64 	%rd360, %rd359, 2;
	add.s64 	%rd361, %rd24, %rd360;
	st.global.f32 	[%rd361+18432], %f181;
	bar.warp.sync 	-1;
	ld.shared.f32 	%f182, [%r304+19968];
	shl.b32 	%r1801, %r298, 3;
	add.s32 	%r1802, %r1775, %r1801;
	ld.shared.u64 	%rd362, [%r1802];
	add.s64 	%rd363, %rd362, %rd25;
	shl.b64 	%rd364, %rd363, 2;
	add.s64 	%rd365, %rd24, %rd364;
	st.global.f32 	[%rd365+19968], %f182;
	bar.warp.sync 	-1;
	ld.shared.f32 	%f183, [%r304+21504];
	shl.b32 	%r1803, %r299, 3;
	add.s32 	%r1804, %r1775, %r1803;
	ld.shared.u64 	%rd366, [%r1804];
	add.s64 	%rd367, %rd366, %rd25;
	shl.b64 	%rd368, %rd367, 2;
	add.s64 	%rd369, %rd24, %rd368;
	st.global.f32 	[%rd369+21504], %f183;
	bar.warp.sync 	-1;
	ld.shared.f32 	%f184, [%r304+23040];
	shl.b32 	%r1805, %r300, 3;
	add.s32 	%r1806, %r1775, %r1805;
	ld.shared.u64 	%rd370, [%r1806];
	add.s64 	%rd371, %rd370, %rd25;
	shl.b64 	%rd372, %rd371, 2;
	add.s64 	%rd373, %rd24, %rd372;
	st.global.f32 	[%rd373+23040], %f184;
	bar.warp.sync 	-1;
	ld.shared.f32 	%f185, [%r304+24576];
	shl.b32 	%r1807, %r301, 3;
	add.s32 	%r1808, %r1775, %r1807;
	ld.shared.u64 	%rd374, [%r1808];
	add.s64 	%rd375, %rd374, %rd25;
	shl.b64 	%rd376, %rd375, 2;
	add.s64 	%rd377, %rd24, %rd376;
	st.global.f32 	[%rd377+24576], %f185;
	bar.warp.sync 	-1;
	bra.uni 	$L__BB33_333;
$L__BB33_298:
	ld.param.u32 	%r1891, [_ZN3cub18CUB_300001_SM_10006detail10radix_sort29DeviceRadixSortOnesweepKernelINS1_5radix10policy_hubIifyE10Policy1000ELNS0_9SortOrderE0EifyiiNS1_21identity_decomposer_tEEEvPT5_SB_PT3_PKSC_PT1_PKSG_PT2_PKSK_T4_iiT6__param_8];
	mad.lo.s32 	%r305, %r3, -6528, %r1891;
	shl.b32 	%r1809, %r285, 3;
	add.s32 	%r1811, %r1771, %r1809;
	ld.shared.u64 	%rd26, [%r1811+26112];
	setp.ge.s32 	%p188, %r303, %r305;
	@%p188 bra 	$L__BB33_300;
	ld.shared.f32 	%f186, [%r304];
	add.s64 	%rd378, %rd26, %rd25;
	shl.b64 	%rd379, %rd378, 2;
	add.s64 	%rd380, %rd24, %rd379;
	st.global.f32 	[%rd380], %f186;
$L__BB33_300:
	bar.warp.sync 	-1;
	shl.b32 	%r1812, %r286, 3;
	add.s32 	%r1814, %r1771, %r1812;
	ld.shared.u64 	%rd27, [%r1814+26112];
	add.s32 	%r1815, %r303, 384;
	setp.ge.s32 	%p189, %r1815, %r305;
	@%p189 bra 	$L__BB33_302;
	ld.shared.f32 	%f187, [%r304+1536];
	add.s64 	%rd381, %rd27, %rd25;
	shl.b64 	%rd382, %rd381, 2;
	add.s64 	%rd383, %rd24, %rd382;
	st.global.f32 	[%rd383+1536], %f187;
$L__BB33_302:
	bar.warp.sync 	-1;
	shl.b32 	%r1816, %r287, 3;
	add.s32 	%r1818, %r1771, %r1816;
	ld.shared.u64 	%rd28, [%r1818+26112];
	add.s32 	%r1819, %r303, 768;
	setp.ge.s32 	%p190, %r1819, %r305;
	@%p190 bra 	$L__BB33_304;
	ld.shared.f32 	%f188, [%r304+3072];
	add.s64 	%rd384, %rd28, %rd25;
	shl.b64 	%rd385, %rd384, 2;
	add.s64 	%rd386, %rd24, %rd385;
	st.global.f32 	[%rd386+3072], %f188;
$L__BB33_304:
	bar.warp.sync 	-1;
	shl.b32 	%r1820, %r288, 3;
	add.s32 	%r1822, %r1771, %r1820;
	ld.shared.u64 	%rd29, [%r1822+26112];
	add.s32 	%r1823, %r303, 1152;
	setp.ge.s32 	%p191, %r1823, %r305;
	@%p191 bra 	$L__BB33_306;
	ld.shared.f32 	%f189, [%r304+4608];
	add.s64 	%rd387, %rd29, %rd25;
	shl.b64 	%rd388, %rd387, 2;
	add.s64 	%rd389, %rd24, %rd388;
	st.global.f32 	[%rd389+4608], %f189;
$L__BB33_306:
	bar.warp.sync 	-1;
	shl.b32 	%r1824, %r289, 3;
	add.s32 	%r1826, %r1771, %r1824;
	ld.shared.u64 	%rd30, [%r1826+26112];
	add.s32 	%r1827, %r303, 1536;
	setp.ge.s32 	%p192, %r1827, %r305;
	@%p192 bra 	$L__BB33_308;
	ld.shared.f32 	%f190, [%r304+6144];
	add.s64 	%rd390, %rd30, %rd25;
	shl.b64 	%rd391, %rd390, 2;
	add.s64 	%rd392, %rd24, %rd391;
	st.global.f32 	[%rd392+6144], %f190;
$L__BB33_308:
	bar.warp.sync 	-1;
	shl.b32 	%r1828, %r290, 3;
	add.s32 	%r1830, %r1771, %r1828;
	ld.shared.u64 	%rd31, [%r1830+26112];
	add.s32 	%r1831, %r303, 1920;
	setp.ge.s32 	%p193, %r1831, %r305;
	@%p193 bra 	$L__BB33_310;
	ld.shared.f32 	%f191, [%r304+7680];
	add.s64 	%rd393, %rd31, %rd25;
	shl.b64 	%rd394, %rd393, 2;
	add.s64 	%rd395, %rd24, %rd394;
	st.global.f32 	[%rd395+7680], %f191;
$L__BB33_310:
	bar.warp.sync 	-1;
	shl.b32 	%r1832, %r291, 3;
	add.s32 	%r1834, %r1771, %r1832;
	ld.shared.u64 	%rd32, [%r1834+26112];
	add.s32 	%r1835, %r303, 2304;
	setp.ge.s32 	%p194, %r1835, %r305;
	@%p194 bra 	$L__BB33_312;
	ld.shared.f32 	%f192, [%r304+9216];
	add.s64 	%rd396, %rd32, %rd25;
	shl.b64 	%rd397, %rd396, 2;
	add.s64 	%rd398, %rd24, %rd397;
	st.global.f32 	[%rd398+9216], %f192;
$L__BB33_312:
	bar.warp.sync 	-1;
	shl.b32 	%r1836, %r292, 3;
	add.s32 	%r1838, %r1771, %r1836;
	ld.shared.u64 	%rd33, [%r1838+26112];
	add.s32 	%r1839, %r303, 2688;
	setp.ge.s32 	%p195, %r1839, %r305;
	@%p195 bra 	$L__BB33_314;
	ld.shared.f32 	%f193, [%r304+10752];
	add.s64 	%rd399, %rd33, %rd25;
	shl.b64 	%rd400, %rd399, 2;
	add.s64 	%rd401, %rd24, %rd400;
	st.global.f32 	[%rd401+10752], %f193;
$L__BB33_314:
	bar.warp.sync 	-1;
	shl.b32 	%r1840, %r293, 3;
	add.s32 	%r1842, %r1771, %r1840;
	ld.shared.u64 	%rd34, [%r1842+26112];
	or.b32  	%r1843, %r303, 3072;
	setp.ge.s32 	%p196, %r1843, %r305;
	@%p196 bra 	$L__BB33_316;
	ld.shared.f32 	%f194, [%r304+12288];
	add.s64 	%rd402, %rd34, %rd25;
	shl.b64 	%rd403, %rd402, 2;
	add.s64 	%rd404, %rd24, %rd403;
	st.global.f32 	[%rd404+12288], %f194;
$L__BB33_316:
	bar.warp.sync 	-1;
	shl.b32 	%r1844, %r294, 3;
	add.s32 	%r1846, %r1771, %r1844;
	ld.shared.u64 	%rd35, [%r1846+26112];
	add.s32 	%r1847, %r303, 3456;
	setp.ge.s32 	%p197, %r1847, %r305;
	@%p197 bra 	$L__BB33_318;
	ld.shared.f32 	%f195, [%r304+13824];
	add.s64 	%rd405, %rd35, %rd25;
	shl.b64 	%rd406, %rd405, 2;
	add.s64 	%rd407, %rd24, %rd406;
	st.global.f32 	[%rd407+13824], %f195;
$L__BB33_318:
	bar.warp.sync 	-1;
	shl.b32 	%r1848, %r295, 3;
	add.s32 	%r1850, %r1771, %r1848;
	ld.shared.u64 	%rd36, [%r1850+26112];
	add.s32 	%r1851, %r303, 3840;
	setp.ge.s32 	%p198, %r1851, %r305;
	@%p198 bra 	$L__BB33_320;
	ld.shared.f32 	%f196, [%r304+15360];
	add.s64 	%rd408, %rd36, %rd25;
	shl.b64 	%rd409, %rd408, 2;
	add.s64 	%rd410, %rd24, %rd409;
	st.global.f32 	[%rd410+15360], %f196;
$L__BB33_320:
	bar.warp.sync 	-1;
	shl.b32 	%r1852, %r296, 3;
	add.s32 	%r1854, %r1771, %r1852;
	ld.shared.u64 	%rd37, [%r1854+26112];
	add.s32 	%r1855, %r303, 4224;
	setp.ge.s32 	%p199, %r1855, %r305;
	@%p199 bra 	$L__BB33_322;
	ld.shared.f32 	%f197, [%r304+16896];
	add.s64 	%rd411, %rd37, %rd25;
	shl.b64 	%rd412, %rd411, 2;
	add.s64 	%rd413, %rd24, %rd412;
	st.global.f32 	[%rd413+16896], %f197;
$L__BB33_322:
	bar.warp.sync 	-1;
	shl.b32 	%r1856, %r297, 3;
	add.s32 	%r1858, %r1771, %r1856;
	ld.shared.u64 	%rd38, [%r1858+26112];
	add.s32 	%r1859, %r303, 4608;
	setp.ge.s32 	%p200, %r1859, %r305;
	@%p200 bra 	$L__BB33_324;
	ld.shared.f32 	%f198, [%r304+18432];
	add.s64 	%rd414, %rd38, %rd25;
	shl.b64 	%rd415, %rd414, 2;
	add.s64 	%rd416, %rd24, %rd415;
	st.global.f32 	[%rd416+18432], %f198;
$L__BB33_324:
	bar.warp.sync 	-1;
	shl.b32 	%r1860, %r298, 3;
	add.s32 	%r1862, %r1771, %r1860;
	ld.shared.u64 	%rd39, [%r1862+26112];
	add.s32 	%r1863, %r303, 4992;
	setp.ge.s32 	%p201, %r1863, %r305;
	@%p201 bra 	$L__BB33_326;
	ld.shared.f32 	%f199, [%r304+19968];
	add.s64 	%rd417, %rd39, %rd25;
	shl.b64 	%rd418, %rd417, 2;
	add.s64 	%rd419, %rd24, %rd418;
	st.global.f32 	[%rd419+19968], %f199;
$L__BB33_326:
	bar.warp.sync 	-1;
	shl.b32 	%r1864, %r299, 3;
	add.s32 	%r1866, %r1771, %r1864;
	ld.shared.u64 	%rd40, [%r1866+26112];
	add.s32 	%r1867, %r303, 5376;
	setp.ge.s32 	%p202, %r1867, %r305;
	@%p202 bra 	$L__BB33_328;
	ld.shared.f32 	%f200, [%r304+21504];
	add.s64 	%rd420, %rd40, %rd25;
	shl.b64 	%rd421, %rd420, 2;
	add.s64 	%rd422, %rd24, %rd421;
	st.global.f32 	[%rd422+21504], %f200;
$L__BB33_328:
	bar.warp.sync 	-1;
	shl.b32 	%r1868, %r300, 3;
	add.s32 	%r1870, %r1771, %r1868;
	ld.shared.u64 	%rd41, [%r1870+26112];
	add.s32 	%r1871, %r303, 5760;
	setp.ge.s32 	%p203, %r1871, %r305;
	@%p203 bra 	$L__BB33_330;
	ld.shared.f32 	%f201, [%r304+23040];
	add.s64 	%rd423, %rd41, %rd25;
	shl.b64 	%rd424, %rd423, 2;
	add.s64 	%rd425, %rd24, %rd424;
	st.global.f32 	[%rd425+23040], %f201;
$L__BB33_330:
	bar.warp.sync 	-1;
	shl.b32 	%r1872, %r301, 3;
	add.s32 	%r1874, %r1771, %r1872;
	ld.shared.u64 	%rd426, [%r1874+26112];
	add.s64 	%rd42, %rd426, %rd25;
	or.b32  	%r1875, %r303, 6144;
	setp.ge.s32 	%p204, %r1875, %r305;
	@%p204 bra 	$L__BB33_332;
	ld.shared.f32 	%f202, [%r304+24576];
	shl.b64 	%rd427, %rd42, 2;
	add.s64 	%rd428, %rd24, %rd427;
	st.global.f32 	[%rd428+24576], %f202;
$L__BB33_332:
	bar.warp.sync 	-1;
$L__BB33_333:
	ret;

}
	// .globl	_ZN3cub18CUB_300001_SM_10006detail10radix_sort31DeviceRadixSortSingleTileKernelINS1_5radix10policy_hubIiiyE10Policy1000ELNS0_9SortOrderE0EiiyNS1_21identity_decomposer_tEEEvPKT1_PSA_PKT2_PSE_T3_iiT4_
.visible .entry _ZN3cub18CUB_300001_SM_10006detail10radix_sort31DeviceRadixSortSingleTileKernelINS1_5radix10policy_hubIiiyE10Policy1000ELNS0_9SortOrderE0EiiyNS1_21identity_decomposer_tEEEvPKT1_PSA_PKT2_PSE_T3_iiT4_(
	.param .u64 .ptr .align 1 _ZN3cub18CUB_300001_SM_10006detail10radix_sort31DeviceRadixSortSingleTileKernelINS1_5radix10policy_hubIiiyE10Policy1000ELNS0_9SortOrderE0EiiyNS1_21identity_decomposer_tEEEvPKT1_PSA_PKT2_PSE_T3_iiT4__param_0,
	.param .u64 .ptr .align 1 _ZN3cub18CUB_300001_SM_10006detail10radix_sort31DeviceRadixSortSingleTileKernelINS1_5radix10policy_hubIiiyE10Policy1000ELNS0_9SortOrderE0EiiyNS1_21identity_decomposer_tEEEvPKT1_PSA_PKT2_PSE_T3_iiT4__param_1,
	.param .u64 .ptr .align 1 _ZN3cub18CUB_300001_SM_10006detail10radix_sort31DeviceRadixSortSingleTileKernelINS1_5radix10policy_hubIiiyE10Policy1000ELNS0_9SortOrderE0EiiyNS1_21identity_decomposer_tEEEvPKT1_PSA_PKT2_PSE_T3_iiT4__param_2,
	.param .u64 .ptr .align 1 _ZN3cub18CUB_300001_SM_10006detail10radix_sort31DeviceRadixSortSingleTileKernelINS1_5radix10policy_hubIiiyE10Policy1000ELNS0_9SortOrderE0EiiyNS1_21identity_decomposer_tEEEvPKT1_PSA_PKT2_PSE_T3_iiT4__param_3,
	.param .u64 _ZN3cub18CUB_300001_SM_10006detail10radix_sort31DeviceRadixSortSingleTileKernelINS1_5radix10policy_hubIiiyE10Policy1000ELNS0_9SortOrderE0EiiyNS1_21identity_decomposer_tEEEvPKT1_PSA_PKT2_PSE_T3_iiT4__param_4,
	.param .u32 _ZN3cub18CUB_300001_SM_10006detail10radix_sort31DeviceRadixSortSingleTileKernelINS1_5radix10policy_hubIiiyE10Policy1000ELNS0_9SortOrderE0EiiyNS1_21identity_decomposer_tEEEvPKT1_PSA_PKT2_PSE_T3_iiT4__param_5,
	.param .u32 _ZN3cub18CUB_300001_SM_10006detail10radix_sort31DeviceRadixSortSingleTileKernelINS1_5radix10policy_hubIiiyE10Policy1000ELNS0_9SortOrderE0EiiyNS1_21identity_decomposer_tEEEvPKT1_PSA_PKT2_PSE_T3_iiT4__param_6,
	.param .align 1 .b8 _ZN3cub18CUB_300001_SM_10006detail10radix_sort31DeviceRadixSortSingleTileKernelINS1_5radix10policy_hubIiiyE10Policy1000ELNS0_9SortOrderE0EiiyNS1_21identity_decomposer_tEEEvPKT1_PSA_PKT2_PSE_T3_iiT4__param_7[1]
)
.maxntid 256
.minnctapersm 1
{
	.reg .pred 	%p<73>;
	.reg .b16 	%rs<39>;
	.reg .b32 	%r<900>;
	.reg .b64 	%rd<37>;
	// demoted variable
	.shared .align 16 .b8 _ZZN3cub18CUB_300001_SM_10006detail10radix_sort31DeviceRadixSortSingleTileKernelINS1_5radix10policy_hubIiiyE10Policy1000ELNS0_9SortOrderE0EiiyNS1_21identity_decomposer_tEEEvPKT1_PSA_PKT2_PSE_T3_iiT4_E12temp_storage[33856];
	ld.param.u64 	%rd10, [_ZN3cub18CUB_300001_SM_10006detail10radix_sort31DeviceRadixSortSingleTileKernelINS1_5radix10policy_hubIiiyE10Policy1000ELNS0_9SortOrderE0EiiyNS1_21identity_decomposer_tEEEvPKT1_PSA_PKT2_PSE_T3_iiT4__param_0];
	ld.param.u64 	%rd6, [_ZN3cub18CUB_300001_SM_10006detail10radix_sort31DeviceRadixSortSingleTileKernelINS1_5radix10policy_hubIiiyE10Policy1000ELNS0_9SortOrderE0EiiyNS1_21identity_decomposer_tEEEvPKT1_PSA_PKT2_PSE_T3_iiT4__param_1];
	ld.param.u64 	%rd7, [_ZN3cub18CUB_300001_SM_10006detail10radix_sort31DeviceRadixSortSingleTileKernelINS1_5radix10policy_hubIiiyE10Policy1000ELNS0_9SortOrderE0EiiyNS1_21identity_decomposer_tEEEvPKT1_PSA_PKT2_PSE_T3_iiT4__param_2];
	ld.param.u64 	%rd8, [_ZN3cub18CUB_300001_SM_10006detail10radix_sort31DeviceRadixSortSingleTileKernelINS1_5radix10policy_hubIiiyE10Policy1000ELNS0_9SortOrderE0EiiyNS1_21identity_decomposer_tEEEvPKT1_PSA_PKT2_PSE_T3_iiT4__param_3];
	ld.param.u64 	%rd9, [_ZN3cub18CUB_300001_SM_10006detail10radix_sort31DeviceRadixSortSingleTileKernelINS1_5radix10policy_hubIiiyE10Policy1000ELNS0_9SortOrderE0EiiyNS1_21identity_decomposer_tEEEvPKT1_PSA_PKT2_PSE_T3_iiT4__param_4];
	ld.param.u32 	%r303, [_ZN3cub18CUB_300001_SM_10006detail10radix_sort31DeviceRadixSortSingleTileKernelINS1_5radix10policy_hubIiiyE10Policy1000ELNS0_9SortOrderE0EiiyNS1_21identity_decomposer_tEEEvPKT1_PSA_PKT2_PSE_T3_iiT4__param_5];
	ld.param.u32 	%r304, [_ZN3cub18CUB_300001_SM_10006detail10radix_sort31DeviceRadixSortSingleTileKernelINS1_5radix10policy_hubIiiyE10Policy1000ELNS0_9SortOrderE0EiiyNS1_21identity_decomposer_tEEEvPKT1_PSA_PKT2_PSE_T3_iiT4__param_6];
	cvta.to.global.u64 	%rd11, %rd10;
	cvt.u32.u64 	%r1, %rd9;
	mov.u32 	%r2, %tid.x;
	mul.lo.s32 	%r3, %r2, 19;
	setp.ge.s32 	%p1, %r3, %r1;
	mul.wide.u32 	%rd12, %r3, 4;
	add.s64 	%rd1, %rd11, %rd12;
	mov.b32 	%r878, -1;
	@%p1 bra 	$L__BB34_2;
	ld.global.u32 	%r306, [%rd1];
	xor.b32  	%r878, %r306, -2147483648;
$L__BB34_2:
	add.s32 	%r6, %r3, 1;
	setp.ge.s32 	%p2, %r6, %r1;
	mov.b32 	%r877, -1;
	@%p2 bra 	$L__BB34_4;
	ld.global.u32 	%r308, [%rd1+4];
	xor.b32  	%r877, %r308, -2147483648;
$L__BB34_4:
	add.s32 	%r9, %r3, 2;
	setp.ge.s32 	%p3, %r9, %r1;
	mov.b32 	%r876, -1;
	@%p3 bra 	$L__BB34_6;
	ld.global.u32 	%r310, [%rd1+8];
	xor.b32  	%r876, %r310, -2147483648;
$L__BB34_6:
	add.s32 	%r12, %r3, 3;
	setp.ge.s32 	%p4, %r12, %r1;
	mov.b32 	%r875, -1;
	@%p4 bra 	$L__BB34_8;
	ld.global.u32 	%r312, [%rd1+12];
	xor.b32  	%r875, %r312, -2147483648;
$L__BB34_8:
	add.s32 	%r15, %r3, 4;
	setp.ge.s32 	%p5, %r15, %r1;
	mov.b32 	%r874, -1;
	@%p5 bra 	$L__BB34_10;
	ld.global.u32 	%r314, [%rd1+16];
	xor.b32  	%r874, %r314, -2147483648;
$L__BB34_10:
	add.s32 	%r18, %r3, 5;
	setp.ge.s32 	%p6, %r18, %r1;
	mov.b32 	%r873, -1;
	@%p6 bra 	$L__BB34_12;
	ld.global.u32 	%r316, [%rd1+20];
	xor.b32  	%r873, %r316, -2147483648;
$L__BB34_12:
	add.s32 	%r21, %r3, 6;
	setp.ge.s32 	%p7, %r21, %r1;
	mov.b32 	%r872, -1;
	@%p7 bra 	$L__BB34_14;
	ld.global.u32 	%r318, [%rd1+24];
	xor.b32  	%r872, %r318, -2147483648;
$L__BB34_14:
	add.s32 	%r24, %r3, 7;
	setp.ge.s32 	%p8, %r24, %r1;
	mov.b32 	%r871, -1;
	@%p8 bra 	$L__BB34_16;
	ld.global.u32 	%r320, [%rd1+28];
	xor.b32  	%r871, %r320, -2147483648;
$L__BB34_16:
	add.s32 	%r27, %r3, 8;
	setp.ge.s32 	%p9, %r27, %r1;
	mov.b32 	%r870, -1;
	@%p9 bra 	$L__BB34_18;
	ld.global.u32 	%r322, [%rd1+32];
	xor.b32  	%r870, %r322, -2147483648;
$L__BB34_18:
	add.s32 	%r30, %r3, 9;
	setp.ge.s32 	%p10, %r30, %r1;
	mov.b32 	%r869, -1;
	@%p10 bra 	$L__BB34_20;
	ld.global.u32 	%r324, [%rd1+36];
	xor.b32  	%r869, %r324, -2147483648;
$L__BB34_20:
	add.s32 	%r33, %r3, 10;
	setp.ge.s32 	%p11, %r33, %r1;
	mov.b32 	%r868, -1;
	@%p11 bra 	$L__BB34_22;
	ld.global.u32 	%r326, [%rd1+40];
	xor.b32  	%r868, %r326, -2147483648;
$L__BB34_22:
	add.s32 	%r36, %r3, 11;
	setp.ge.s32 	%p12, %r36, %r1;
	mov.b32 	%r867, -1;
	@%p12 bra 	$L__BB34_24;
	ld.global.u32 	%r328, [%rd1+44];
	xor.b32  	%r867, %r328, -2147483648;
$L__BB34_24:
	add.s32 	%r39, %r3, 12;
	setp.ge.s32 	%p13, %r39, %r1;
	mov.b32 	%r866, -1;
	@%p13 bra 	$L__BB34_26;
	ld.global.u32 	%r330, [%rd1+48];
	xor.b32  	%r866, %r330, -2147483648;
$L__BB34_26:
	add.s32 	%r42, %r3, 13;
	setp.ge.s32 	%p14, %r42, %r1;
	mov.b32 	%r865, -1;
	@%p14 bra 	$L__BB34_28;
	ld.global.u32 	%r332, [%rd1+52];
	xor.b32  	%r865, %r332, -2147483648;
$L__BB34_28:
	add.s32 	%r45, %r3, 14;
	setp.ge.s32 	%p15, %r45, %r1;
	mov.b32 	%r864, -1;
	@%p15 bra 	$L__BB34_30;
	ld.global.u32 	%r334, [%rd1+56];
	xor.b32  	%r864, %r334, -2147483648;
$L__BB34_30:
	add.s32 	%r48, %r3, 15;
	setp.ge.s32 	%p16, %r48, %r1;
	mov.b32 	%r863, -1;
	@%p16 bra 	$L__BB34_32;
	ld.global.u32 	%r336, [%rd1+60];
	xor.b32  	%r863, %r336, -2147483648;
$L__BB34_32:
	add.s32 	%r51, %r3, 16;
	setp.ge.s32 	%p17, %r51, %r1;
	mov.b32 	%r862, -1;
	@%p17 bra 	$L__BB34_34;
	ld.global.u32 	%r338, [%rd1+64];
	xor.b32  	%r862, %r338, -2147483648;
$L__BB34_34:
	add.s32 	%r54, %r3, 17;
	setp.ge.s32 	%p18, %r54, %r1;
	mov.b32 	%r861, -1;
	@%p18 bra 	$L__BB34_36;
	ld.global.u32 	%r340, [%rd1+68];
	xor.b32  	%r861, %r340, -2147483648;
$L__BB34_36:
	add.s32 	%r57, %r3, 18;
	setp.ge.s32 	%p19, %r57, %r1;
	mov.b32 	%r860, -1;
	@%p19 bra 	$L__BB34_38;
	ld.global.u32 	%r342, [%rd1+72];
	xor.b32  	%r860, %r342, -2147483648;
$L__BB34_38:
	bar.sync 	0;
	mov.b64 	{%r344, %r345}, %rd9;
	shfl.sync.idx.b32	%r60|%p20, %r344, 0, 31, -1;
	shfl.sync.idx.b32	%r346|%p21, %r345, 0, 31, -1;
	mov.b64 	%rd2, {%r60, %r346};
	setp.ge.s32 	%p22, %r3, %r60;
	cvta.to.global.u64 	%rd13, %rd7;
	add.s64 	%rd3, %rd13, %rd12;
	@%p22 bra 	$L__BB34_40;
	ld.global.u32 	%r897, [%rd3];
$L__BB34_40:
	setp.ge.s32 	%p23, %r6, %r60;
	@%p23 bra 	$L__BB34_42;
	ld.global.u32 	%r896, [%rd3+4];
$L__BB34_42:
	setp.ge.s32 	%p24, %r9, %r60;
	@%p24 bra 	$L__BB34_44;
	ld.global.u32 	%r895, [%rd3+8];
$L__BB34_44:
	setp.ge.s32 	%p25, %r12, %r60;
	@%p25 bra 	$L__BB34_46;
	ld.global.u32 	%r894, [%rd3+12];
$L__BB34_46:
	setp.ge.s32 	%p26, %r15, %r60;
	@%p26 bra 	$L__BB34_48;
	ld.global.u32 	%r893, [%rd3+16];
$L__BB34_48:
	setp.ge.s32 	%p27, %r18, %r60;
	@%p27 bra 	$L__BB34_50;
	ld.global.u32 	%r892, [%rd3+20];
$L__BB34_50:
	setp.ge.s32 	%p28, %r21, %r60;
	@%p28 bra 	$L__BB34_52;
	ld.global.u32 	%r891, [%rd3+24];
$L__BB34_52:
	setp.ge.s32 	%p29, %r24, %r60;
	@%p29 bra 	$L__BB34_54;
	ld.global.u32 	%r890, [%rd3+28];
$L__BB34_54:
	setp.ge.s32 	%p30, %r27, %r60;
	@%p30 bra 	$L__BB34_56;
	ld.global.u32 	%r889, [%rd3+32];
$L__BB34_56:
	setp.ge.s32 	%p31, %r30, %r60;
	@%p31 bra 	$L__BB34_58;
	ld.global.u32 	%r888, [%rd3+36];
$L__BB34_58:
	setp.ge.s32 	%p32, %r33, %r60;
	@%p32 bra 	$L__BB34_60;
	ld.global.u32 	%r887, [%rd3+40];
$L__BB34_60:
	setp.ge.s32 	%p33, %r36, %r60;
	@%p33 bra 	$L__BB34_62;
	ld.global.u32 	%r886, [%rd3+44];
$L__BB34_62:
	setp.ge.s32 	%p34, %r39, %r60;
	@%p34 bra 	$L__BB34_64;
	ld.global.u32 	%r885, [%rd3+48];
$L__BB34_64:
	setp.ge.s32 	%p35, %r42, %r60;
	@%p35 bra 	$L__BB34_66;
	ld.global.u32 	%r884, [%rd3+52];
$L__BB34_66:
	setp.ge.s32 	%p36, %r45, %r60;
	@%p36 bra 	$L__BB34_68;
	ld.global.u32 	%r883, [%rd3+56];
$L__BB34_68:
	setp.ge.s32 	%p37, %r48, %r60;
	@%p37 bra 	$L__BB34_70;
	ld.global.u32 	%r882, [%rd3+60];
$L__BB34_70:
	setp.ge.s32 	%p38, %r51, %r60;
	@%p38 bra 	$L__BB34_72;
	ld.global.u32 	%r881, [%rd3+64];
$L__BB34_72:
	setp.ge.s32 	%p39, %r54, %r60;
	@%p39 bra 	$L__BB34_74;
	ld.global.u32 	%r880, [%rd3+68];
$L__BB34_74:
	setp.ge.s32 	%p40, %r57, %r60;
	@%p40 bra 	$L__BB34_76;
	ld.global.u32 	%r879, [%rd3+72];
$L__BB34_76:
	bar.sync 	0;
	shr.u32 	%r99, %r2, 5;
	shl.b32 	%r366, %r2, 2;
	mov.u32 	%r367, _ZZN3cub18CUB_300001_SM_10006detail10radix_sort31DeviceRadixSortSingleTileKernelINS1_5radix10policy_hubIiiyE10Policy1000ELNS0_9SortOrderE0EiiyNS1_21identity_decomposer_tEEEvPKT1_PSA_PKT2_PSE_T3_iiT4_E12temp_storage;
	add.s32 	%r100, %r367, %r366;
	shl.b32 	%r368, %r2, 7;
	add.s32 	%r101, %r100, %r368;
	shl.b32 	%r369, %r99, 2;
	add.s32 	%r370, %r367, %r369;
	add.s32 	%r102, %r370, 33792;
	mad.lo.s32 	%r103, %r2, -56, %r101;
	add.s32 	%r859, %r303, 6;
	sub.s32 	%r858, %r304, %r303;
$L__BB34_77:
	add.s32 	%r430, %r859, -6;
	min.s32 	%r373, %r858, 6;
	mov.b32 	%r459, 0;
	st.shared.u32 	[%r100], %r459;
	st.shared.u32 	[%r100+1024], %r459;
	st.shared.u32 	[%r100+2048], %r459;
	st.shared.u32 	[%r100+3072], %r459;
	st.shared.u32 	[%r100+4096], %r459;
	st.shared.u32 	[%r100+5120], %r459;
	st.shared.u32 	[%r100+6144], %r459;
	st.shared.u32 	[%r100+7168], %r459;
	st.shared.u32 	[%r100+8192], %r459;
	st.shared.u32 	[%r100+9216], %r459;
	st.shared.u32 	[%r100+10240], %r459;
	st.shared.u32 	[%r100+11264], %r459;
	st.shared.u32 	[%r100+12288], %r459;
	st.shared.u32 	[%r100+13312], %r459;
	st.shared.u32 	[%r100+14336], %r459;
	st.shared.u32 	[%r100+15360], %r459;
	st.shared.u32 	[%r100+16384], %r459;
	st.shared.u32 	[%r100+17408], %r459;
	st.shared.u32 	[%r100+18432], %r459;
	st.shared.u32 	[%r100+19456], %r459;
	st.shared.u32 	[%r100+20480], %r459;
	st.shared.u32 	[%r100+21504], %r459;
	st.shared.u32 	[%r100+22528], %r459;
	st.shared.u32 	[%r100+23552], %r459;
	st.shared.u32 	[%r100+24576], %r459;
	st.shared.u32 	[%r100+25600], %r459;
	st.shared.u32 	[%r100+26624], %r459;
	st.shared.u32 	[%r100+27648], %r459;
	st.shared.u32 	[%r100+28672], %r459;
	st.shared.u32 	[%r100+29696], %r459;
	st.shared.u32 	[%r100+30720], %r459;
	st.shared.u32 	[%r100+31744], %r459;
	st.shared.u32 	[%r100+32768], %r459;
	// begin inline asm
	bmsk.clamp.b32 %r371, %r459, %r373;
	// end inline asm
	// begin inline asm
	shr.b32 %r374, %r878, %r430;
	// end inline asm
	and.b32  	%r462, %r371, %r374;
	shl.b32 	%r463, %r462, 10;
	and.b32  	%r464, %r463, 31744;
	add.s32 	%r465, %r100, %r464;
	shr.u32 	%r466, %r462, 4;
	and.b32  	%r467, %r466, 268435454;
	add.s32 	%r147, %r465, %r467;
	ld.shared.u16 	%rs1, [%r147];
	add.s16 	%rs20, %rs1, 1;
	st.shared.u16 	[%r147], %rs20;
	// begin inline asm
	shr.b32 %r377, %r877, %r430;
	// end inline asm
	and.b32  	%r468, %r371, %r377;
	shl.b32 	%r469, %r468, 10;
	and.b32  	%r470, %r469, 31744;
	add.s32 	%r471, %r100, %r470;
	shr.u32 	%r472, %r468, 4;
	and.b32  	%r473, %r472, 268435454;
	add.s32 	%r148, %r471, %r473;
	ld.shared.u16 	%rs2, [%r148];
	add.s16 	%rs21, %rs2, 1;
	st.shared.u16 	[%r148], %rs21;
	// begin inline asm
	shr.b32 %r380, %r876, %r430;
	// end inline asm
	and.b32  	%r474, %r371, %r380;
	shl.b32 	%r475, %r474, 10;
	and.b32  	%r476, %r475, 31744;
	add.s32 	%r477, %r100, %r476;
	shr.u32 	%r478, %r474, 4;
	and.b32  	%r479, %r478, 268435454;
	add.s32 	%r149, %r477, %r479;
	ld.shared.u16 	%rs3, [%r149];
	add.s16 	%rs22, %rs3, 1;
	st.shared.u16 	[%r149], %rs22;
	// begin inline asm
	shr.b32 %r383, %r875, %r430;
	// end inline asm
	and.b32  	%r480, %r371, %r383;
	shl.b32 	%r481, %r480, 10;
	and.b32  	%r482, %r481, 31744;
	add.s32 	%r483, %r100, %r482;
	shr.u32 	%r484, %r480, 4;
	and.b32  	%r485, %r484, 268435454;
	add.s32 	%r150, %r483, %r485;
	ld.shared.u16 	%rs4, [%r150];
	add.s16 	%rs23, %rs4, 1;
	st.shared.u16 	[%r150], %rs23;
	// begin inline asm
	shr.b32 %r386, %r874, %r430;
	// end inline asm
	and.b32  	%r486, %r371, %r386;
	shl.b32 	%r487, %r486, 10;
	and.b32  	%r488, %r487, 31744;
	add.s32 	%r489, %r100, %r488;
	shr.u32 	%r490, %r486, 4;
	and.b32  	%r491, %r490, 268435454;
	add.s32 	%r151, %r489, %r491;
	ld.shared.u16 	%rs5, [%r151];
	add.s16 	%rs24, %rs5, 1;
	st.shared.u16 	[%r151], %rs24;
	// begin inline asm
	shr.b32 %r389, %r873, %r430;
	// end inline asm
	and.b32  	%r492, %r371, %r389;
	shl.b32 	%r493, %r492, 10;
	and.b32  	%r494, %r493, 31744;
	add.s32 	%r495, %r100, %r494;
	shr.u32 	%r496, %r492, 4;
	and.b32  	%r497, %r496, 268435454;
	add.s32 	%r152, %r495, %r497;
	ld.shared.u16 	%rs6, [%r152];
	add.s16 	%rs25, %rs6, 1;
	st.shared.u16 	[%r152], %rs25;
	// begin inline asm
	shr.b32 %r392, %r872, %r430;
	// end inline asm
	and.b32  	%r498, %r371, %r392;
	shl.b32 	%r499, %r498, 10;
	and.b32  	%r500, %r499, 31744;
	add.s32 	%r501, %r100, %r500;
	shr.u32 	%r502, %r498, 4;
	and.b32  	%r503, %r502, 268435454;
	add.s32 	%r153, %r501, %r503;
	ld.shared.u16 	%rs7, [%r153];
	add.s16 	%rs26, %rs7, 1;
	st.shared.u16 	[%r153], %rs26;
	// begin inline asm
	shr.b32 %r395, %r871, %r430;
	// end inline asm
	and.b32  	%r504, %r371, %r395;
	shl.b32 	%r505, %r504, 10;
	and.b32  	%r506, %r505, 31744;
	add.s32 	%r507, %r100, %r506;
	shr.u32 	%r508, %r504, 4;
	and.b32  	%r509, %r508, 268435454;
	add.s32 	%r154, %r507, %r509;
	ld.shared.u16 	%rs8, [%r154];
	add.s16 	%rs27, %rs8, 1;
	st.shared.u16 	[%r154], %rs27;
	// begin inline asm
	shr.b32 %r398, %r870, %r430;
	// end inline asm
	and.b32  	%r510, %r371, %r398;
	shl.b32 	%r511, %r510, 10;
	and.b32  	%r512, %r511, 31744;
	add.s32 	%r513, %r100, %r512;
	shr.u32 	%r514, %r510, 4;
	and.b32  	%r515, %r514, 268435454;
	add.s32 	%r155, %r513, %r515;
	ld.shared.u16 	%rs9, [%r155];
	add.s16 	%rs28, %rs9, 1;
	st.shared.u16 	[%r155], %rs28;
	// begin inline asm
	shr.b32 %r401, %r869, %r430;
	// end inline asm
	and.b32  	%r516, %r371, %r401;
	shl.b32 	%r517, %r516, 10;
	and.b32  	%r518, %r517, 31744;
	add.s32 	%r519, %r100, %r518;
	shr.u32 	%r520, %r516, 4;
	and.b32  	%r521, %r520, 268435454;
	add.s32 	%r156, %r519, %r521;
	ld.shared.u16 	%rs10, [%r156];
	add.s16 	%rs29, %rs10, 1;
	st.shared.u16 	[%r156], %rs29;
	// begin inline asm
	shr.b32 %r404, %r868, %r430;
	// end inline asm
	and.b32  	%r522, %r371, %r404;
	shl.b32 	%r523, %r522, 10;
	and.b32  	%r524, %r523, 31744;
	add.s32 	%r525, %r100, %r524;
	shr.u32 	%r526, %r522, 4;
	and.b32  	%r527, %r526, 268435454;
	add.s32 	%r157, %r525, %r527;
	ld.shared.u16 	%rs11, [%r157];
	add.s16 	%rs30, %rs11, 1;
	st.shared.u16 	[%r157], %rs30;
	// begin inline asm
	shr.b32 %r407, %r867, %r430;
	// end inline asm
	and.b32  	%r528, %r371, %r407;
	shl.b32 	%r529, %r528, 10;
	and.b32  	%r530, %r529, 31744;
	add.s32 	%r531, %r100, %r530;
	shr.u32 	%r532, %r528, 4;
	and.b32  	%r533, %r532, 268435454;
	add.s32 	%r158, %r531, %r533;
	ld.shared.u16 	%rs12, [%r158];
	add.s16 	%rs31, %rs12, 1;
	st.shared.u16 	[%r158], %rs31;
	// begin inline asm
	shr.b32 %r410, %r866, %r430;
	// end inline asm
	and.b32  	%r534, %r371, %r410;
	shl.b32 	%r535, %r534, 10;
	and.b32  	%r536, %r535, 31744;
	add.s32 	%r537, %r100, %r536;
	shr.u32 	%r538, %r534, 4;
	and.b32  	%r539, %r538, 268435454;
	add.s32 	%r159, %r537, %r539;
	ld.shared.u16 	%rs13, [%r159];
	add.s16 	%rs32, %rs13, 1;
	st.shared.u16 	[%r159], %rs32;
	// begin inline asm
	shr.b32 %r413, %r865, %r430;
	// end inline asm
	and.b32  	%r540, %r371, %r413;
	shl.b32 	%r541, %r540, 10;
	and.b32  	%r542, %r541, 31744;
	add.s32 	%r543, %r100, %r542;
	shr.u32 	%r544, %r540, 4;
	and.b32  	%r545, %r544, 268435454;
	add.s32 	%r160, %r543, %r545;
	ld.shared.u16 	%rs14, [%r160];
	add.s16 	%rs33, %rs14, 1;
	st.shared.u16 	[%r160], %rs33;
	// begin inline asm
	shr.b32 %r416, %r864, %r430;
	// end inline asm
	and.b32  	%r546, %r371, %r416;
	shl.b32 	%r547, %r546, 10;
	and.b32  	%r548, %r547, 31744;
	add.s32 	%r549, %r100, %r548;
	shr.u32 	%r550, %r546, 4;
	and.b32  	%r551, %r550, 268435454;
	add.s32 	%r161, %r549, %r551;
	ld.shared.u16 	%rs15, [%r161];
	add.s16 	%rs34, %rs15, 1;
	st.shared.u16 	[%r161], %rs34;
	// begin inline asm
	shr.b32 %r419, %r863, %r430;
	// end inline asm
	and.b32  	%r552, %r371, %r419;
	shl.b32 	%r553, %r552, 10;
	and.b32  	%r554, %r553, 31744;
	add.s32 	%r555, %r100, %r554;
	shr.u32 	%r556, %r552, 4;
	and.b32  	%r557, %r556, 268435454;
	add.s32 	%r162, %r555, %r557;
	ld.shared.u16 	%rs16, [%r162];
	add.s16 	%rs35, %rs16, 1;
	st.shared.u16 	[%r162], %rs35;
	// begin inline asm
	shr.b32 %r422, %r862, %r430;
	// end inline asm
	and.b32  	%r558, %r371, %r422;
	shl.b32 	%r559, %r558, 10;
	and.b32  	%r560, %r559, 31744;
	add.s32 	%r561, %r100, %r560;
	shr.u32 	%r562, %r558, 4;
	and.b32  	%r563, %r562, 268435454;
	add.s32 	%r163, %r561, %r563;
	ld.shared.u16 	%rs17, [%r163];
	add.s16 	%rs36, %rs17, 1;
	st.shared.u16 	[%r163], %rs36;
	// begin inline asm
	shr.b32 %r425, %r861, %r430;
	// end inline asm
	and.b32  	%r564, %r371, %r425;
	shl.b32 	%r565, %r564, 10;
	and.b32  	%r566, %r565, 31744;
	add.s32 	%r567, %r100, %r566;
	shr.u32 	%r568, %r564, 4;
	and.b32  	%r569, %r568, 268435454;
	add.s32 	%r164, %r567, %r569;
	ld.shared.u16 	%rs18, [%r164];
	add.s16 	%rs37, %rs18, 1;
	st.shared.u16 	[%r164], %rs37;
	// begin inline asm
	shr.b32 %r428, %r860, %r430;
	// end inline asm
	and.b32  	%r570, %r371, %r428;
	shl.b32 	%r571, %r570, 10;
	and.b32  	%r572, %r571, 31744;
	add.s32 	%r573, %r100, %r572;
	shr.u32 	%r574, %r570, 4;
	and.b32  	%r575, %r574, 268435454;
	add.s32 	%r165, %r573, %r575;
	ld.shared.u16 	%rs19, [%r165];
	add.s16 	%rs38, %rs19, 1;
	st.shared.u16 	[%r165], %rs38;
	bar.sync 	0;
	ld.shared.u32 	%r166, [%r101];
	ld.shared.u32 	%r576, [%r101+4];
	ld.shared.u32 	%r577, [%r101+8];
	ld.shared.u32 	%r578, [%r101+12];
	ld.shared.u32 	%r579, [%r101+16];
	ld.shared.u32 	%r580, [%r101+20];
	ld.shared.u32 	%r581, [%r101+24];
	ld.shared.u32 	%r582, [%r101+28];
	ld.shared.u32 	%r583, [%r101+32];
	ld.shared.u32 	%r584, [%r101+36];
	ld.shared.u32 	%r585, [%r101+40];
	ld.shared.u32 	%r586, [%r101+44];
	ld.shared.u32 	%r587, [%r101+48];
	ld.shared.u32 	%r588, [%r101+52];
	ld.shared.u32 	%r589, [%r101+56];
	ld.shared.u32 	%r590, [%r101+60];
	ld.shared.u32 	%r591, [%r101+64];
	ld.shared.u32 	%r592, [%r101+68];
	ld.shared.u32 	%r593, [%r101+72];
	ld.shared.u32 	%r594, [%r101+76];
	ld.shared.u32 	%r595, [%r101+80];
	ld.shared.u32 	%r596, [%r101+84];
	ld.shared.u32 	%r597, [%r101+88];
	ld.shared.u32 	%r598, [%r101+92];
	ld.shared.u32 	%r599, [%r101+96];
	ld.shared.u32 	%r600, [%r101+100];
	ld.shared.u32 	%r601, [%r101+104];
	ld.shared.u32 	%r602, [%r101+108];
	ld.shared.u32 	%r603, [%r101+112];
	ld.shared.u32 	%r604, [%r101+116];
	ld.shared.u32 	%r605, [%r101+120];
	ld.shared.u32 	%r606, [%r101+124];
	ld.shared.u32 	%r607, [%r101+128];
	add.s32 	%r167, %r576, %r166;
	add.s32 	%r168, %r577, %r167;
	add.s32 	%r169, %r578, %r168;
	add.s32 	%r170, %r579, %r169;
	add.s32 	%r171, %r580, %r170;
	add.s32 	%r172, %r581, %r171;
	add.s32 	%r173, %r582, %r172;
	add.s32 	%r174, %r583, %r173;
	add.s32 	%r175, %r584, %r174;
	add.s32 	%r176, %r585, %r175;
	add.s32 	%r177, %r586, %r176;
	add.s32 	%r178, %r587, %r177;
	add.s32 	%r179, %r588, %r178;
	add.s32 	%r180, %r589, %r179;
	add.s32 	%r181, %r590, %r180;
	add.s32 	%r182, %r591, %r181;
	add.s32 	%r183, %r592, %r182;
	add.s32 	%r184, %r593, %r183;
	add.s32 	%r185, %r594, %r184;
	add.s32 	%r186, %r595, %r185;
	add.s32 	%r187, %r596, %r186;
	add.s32 	%r188, %r597, %r187;
	add.s32 	%r189, %r598, %r188;
	add.s32 	%r190, %r599, %r189;
	add.s32 	%r191, %r600, %r190;
	add.s32 	%r192, %r601, %r191;
	add.s32 	%r193, %r602, %r192;
	add.s32 	%r194, %r603, %r193;
	add.s32 	%r195, %r604, %r194;
	add.s32 	%r196, %r605, %r195;
	add.s32 	%r197, %r606, %r196;
	add.s32 	%r436, %r607, %r197;
	// begin inline asm
	mov.u32 %r431, %laneid;
	// end inline asm
	mov.b32 	%r434, 1;
	mov.b32 	%r461, -1;
	// begin inline asm
	{  .reg .u32 r0;  .reg .pred p;  shfl.sync.up.b32 r0|p, %r436, %r434, %r459, %r461;  @p add.u32 r0, r0, %r436;  mov.u32 %r432, r0;}
	// end inline asm
	mov.b32 	%r440, 2;
	// begin inline asm
	{  .reg .u32 r0;  .reg .pred p;  shfl.sync.up.b32 r0|p, %r432, %r440, %r459, %r461;  @p add.u32 r0, r0, %r432;  mov.u32 %r438, r0;}
	// end inline asm
	mov.b32 	%r446, 4;
	// begin inline asm
	{  .reg .u32 r0;  .reg .pred p;  shfl.sync.up.b32 r0|p, %r438, %r446, %r459, %r461;  @p add.u32 r0, r0, %r438;  mov.u32 %r444, r0;}
	// end inline asm
	mov.b32 	%r452, 8;
	// begin inline asm
	{  .reg .u32 r0;  .reg .pred p;  shfl.sync.up.b32 r0|p, %r444, %r452, %r459, %r461;  @p add.u32 r0, r0, %r444;  mov.u32 %r450, r0;}
	// end inline asm
	mov.b32 	%r458, 16;
	// begin inline asm
	{  .reg .u32 r0;  .reg .pred p;  shfl.sync.up.b32 r0|p, %r450, %r458, %r459, %r461;  @p add.u32 r0, r0, %r450;  mov.u32 %r456, r0;}
	// end inline asm
	setp.ne.s32 	%p41, %r431, 31;
	@%p41 bra 	$L__BB34_79;
	st.shared.u32 	[%r102], %r456;
$L__BB34_79:
	sub.s32 	%r608, %r456, %r436;
	setp.gt.u32 	%p42, %r2, 31;
	setp.eq.s32 	%p43, %r99, 7;
	setp.eq.s32 	%p44, %r99, 6;
	setp.eq.s32 	%p45, %r99, 5;
	setp.eq.s32 	%p46, %r99, 4;
	setp.eq.s32 	%p47, %r99, 3;
	setp.eq.s32 	%p48, %r99, 2;
	setp.eq.s32 	%p49, %r99, 1;
	bar.sync 	0;
	ld.shared.v4.u32 	{%r609, %r610, %r611, %r612}, [_ZZN3cub18CUB_300001_SM_10006detail10radix_sort31DeviceRadixSortSingleTileKernelINS1_5radix10policy_hubIiiyE10Policy1000ELNS0_9SortOrderE0EiiyNS1_21identity_decomposer_tEEEvPKT1_PSA_PKT2_PSE_T3_iiT4_E12temp_storage+33792];
	selp.b32 	%r613, %r609, %r898, %p49;
	add.s32 	%r614, %r610, %r609;
	selp.b32 	%r615, %r614, %r613, %p48;
	add.s32 	%r616, %r614, %r611;
	selp.b32 	%r617, %r616, %r615, %p47;
	add.s32 	%r618, %r616, %r612;
	selp.b32 	%r619, %r618, %r617, %p46;
	ld.shared.v4.u32 	{%r620, %r621, %r622, %r623}, [_ZZN3cub18CUB_300001_SM_10006detail10radix_sort31DeviceRadixSortSingleTileKernelINS1_5radix10policy_hubIiiyE10Policy1000ELNS0_9SortOrderE0EiiyNS1_21identity_decomposer_tEEEvPKT1_PSA_PKT2_PSE_T3_iiT4_E12temp_storage+33808];
	add.s32 	%r624, %r618, %r620;
	selp.b32 	%r625, %r624, %r619, %p45;
	add.s32 	%r626, %r624, %r621;
	selp.b32 	%r627, %r626, %r625, %p44;
	add.s32 	%r628, %r626, %r622;
	selp.b32 	%r898, %r628, %r627, %p43;
	add.s32 	%r202, %r628, %r623;
	setp.ne.s32 	%p50, %r431, 0;
	selp.b32 	%r629, %r608, 0, %p50;
	add.s32 	%r630, %r898, %r629;
	or.pred  	%p51, %p42, %p50;
	selp.b32 	%r899, %r630, %r608, %p42;
	@%p51 bra 	$L__BB34_81;
	shl.b32 	%r899, %r202, 16;
	st.shared.u32 	[_ZZN3cub18CUB_300001_SM_10006detail10radix_sort31DeviceRadixSortSingleTileKernelINS1_5radix10policy_hubIiiyE10Policy1000ELNS0_9SortOrderE0EiiyNS1_21identity_decomposer_tEEEvPKT1_PSA_PKT2_PSE_T3_iiT4_E12temp_storage+33832], %r899;
$L__BB34_81:
	setp.eq.s32 	%p52, %r2, 0;
	bar.sync 	0;
	ld.shared.u32 	%r631, [_ZZN3cub18CUB_300001_SM_10006detail10radix_sort31DeviceRadixSortSingleTileKernelINS1_5radix10policy_hubIiiyE10Policy1000ELNS0_9SortOrderE0EiiyNS1_21identity_decomposer_tEEEvPKT1_PSA_PKT2_PSE_T3_iiT4_E12temp_storage+33832];
	selp.b32 	%r632, 0, %r631, %p52;
	add.s32 	%r633, %r899, %r632;
	add.s32 	%r634, %r166, %r633;
	add.s32 	%r635, %r167, %r633;
	add.s32 	%r636, %r168, %r633;
	add.s32 	%r637, %r169, %r633;
	add.s32 	%r638, %r170, %r633;
	add.s32 	%r639, %r171, %r633;
	add.s32 	%r640, %r172, %r633;
	add.s32 	%r641, %r173, %r633;
	add.s32 	%r642, %r174, %r633;
	add.s32 	%r643, %r175, %r633;
	add.s32 	%r644, %r176, %r633;
	add.s32 	%r645, %r177, %r633;
	add.s32 	%r646, %r178, %r633;
	add.s32 	%r647, %r179, %r633;
	add.s32 	%r648, %r180, %r633;
	add.s32 	%r649, %r181, %r633;
	add.s32 	%r650, %r182, %r633;
	add.s32 	%r651, %r183, %r633;
	add.s32 	%r652, %r184, %r633;
	add.s32 	%r653, %r185, %r633;
	add.s32 	%r654, %r186, %r633;
	add.s32 	%r655, %r187, %r633;
	add.s32 	%r656, %r188, %r633;
	add.s32 	%r657, %r189, %r633;
	add.s32 	%r658, %r190, %r633;
	add.s32 	%r659, %r191, %r633;
	add.s32 	%r660, %r192, %r633;
	add.s32 	%r661, %r193, %r633;
	add.s32 	%r662, %r194, %r633;
	add.s32 	%r663, %r195, %r633;
	add.s32 	%r664, %r196, %r633;
	add.s32 	%r665, %r197, %r633;
	st.shared.u32 	[%r101], %r633;
	st.shared.u32 	[%r101+4], %r634;
	st.shared.u32 	[%r101+8], %r635;
	st.shared.u32 	[%r101+12], %r636;
	st.shared.u32 	[%r101+16], %r637;
	st.shared.u32 	[%r101+20], %r638;
	st.shared.u32 	[%r101+24], %r639;
	st.shared.u32 	[%r101+28], %r640;
	st.shared.u32 	[%r101+32], %r641;
	st.shared.u32 	[%r101+36], %r642;
	st.shared.u32 	[%r101+40], %r643;
	st.shared.u32 	[%r101+44], %r644;
	st.shared.u32 	[%r101+48], %r645;
	st.shared.u32 	[%r101+52], %r646;
	st.shared.u32 	[%r101+56], %r647;
	st.shared.u32 	[%r101+60], %r648;
	st.shared.u32 	[%r101+64], %r649;
	st.shared.u32 	[%r101+68], %r650;
	st.shared.u32 	[%r101+72], %r651;
	st.shared.u32 	[%r101+76], %r652;
	st.shared.u32 	[%r101+80], %r653;
	st.shared.u32 	[%r101+84], %r654;
	st.shared.u32 	[%r101+88], %r655;
	st.shared.u32 	[%r101+92], %r656;
	st.shared.u32 	[%r101+96], %r657;
	st.shared.u32 	[%r101+100], %r658;
	st.shared.u32 	[%r101+104], %r659;
	st.shared.u32 	[%r101+108], %r660;
	st.shared.u32 	[%r101+112], %r661;
	st.shared.u32 	[%r101+116], %r662;
	st.shared.u32 	[%r101+120], %r663;
	st.shared.u32 	[%r101+124], %r664;
	st.shared.u32 	[%r101+128], %r665;
	bar.sync 	0;
	cvt.u32.u16 	%r666, %rs1;
	ld.shared.u16 	%r667, [%r147];
	add.s32 	%r206, %r667, %r666;
	cvt.u32.u16 	%r668, %rs2;
	ld.shared.u16 	%r669, [%r148];
	add.s32 	%r207, %r669, %r668;
	cvt.u32.u16 	%r670, %rs3;
	ld.shared.u16 	%r671, [%r149];
	add.s32 	%r208, %r671, %r670;
	cvt.u32.u16 	%r672, %rs4;
	ld.shared.u16 	%r673, [%r150];
	add.s32 	%r209, %r673, %r672;
	cvt.u32.u16 	%r674, %rs5;
	ld.shared.u16 	%r675, [%r151];
	add.s32 	%r210, %r675, %r674;
	cvt.u32.u16 	%r676, %rs6;
	ld.shared.u16 	%r677, [%r152];
	add.s32 	%r211, %r677, %r676;
	cvt.u32.u16 	%r678, %rs7;
	ld.shared.u16 	%r679, [%r153];
	add.s32 	%r212, %r679, %r678;
	cvt.u32.u16 	%r680, %rs8;
	ld.shared.u16 	%r681, [%r154];
	add.s32 	%r213, %r681, %r680;
	cvt.u32.u16 	%r682, %rs9;
	ld.shared.u16 	%r683, [%r155];
	add.s32 	%r214, %r683, %r682;
	cvt.u32.u16 	%r684, %rs10;
	ld.shared.u16 	%r685, [%r156];
	add.s32 	%r215, %r685, %r684;
	cvt.u32.u16 	%r686, %rs11;
	ld.shared.u16 	%r687, [%r157];
	add.s32 	%r216, %r687, %r686;
	cvt.u32.u16 	%r688, %rs12;
	ld.shared.u16 	%r689, [%r158];
	add.s32 	%r217, %r689, %r688;
	cvt.u32.u16 	%r690, %rs13;
	ld.shared.u16 	%r691, [%r159];
	add.s32 	%r218, %r691, %r690;
	cvt.u32.u16 	%r692, %rs14;
	ld.shared.u16 	%r693, [%r160];
	add.s32 	%r219, %r693, %r692;
	cvt.u32.u16 	%r694, %rs15;
	ld.shared.u16 	%r695, [%r161];
	add.s32 	%r220, %r695, %r694;
	cvt.u32.u16 	%r696, %rs16;
	ld.shared.u16 	%r697, [%r162];
	add.s32 	%r221, %r697, %r696;
	cvt.u32.u16 	%r698, %rs17;
	ld.shared.u16 	%r699, [%r163];
	add.s32 	%r222, %r699, %r698;
	cvt.u32.u16 	%r700, %rs18;
	ld.shared.u16 	%r701, [%r164];
	add.s32 	%r223, %r701, %r700;
	cvt.u32.u16 	%r702, %rs19;
	ld.shared.u16 	%r703, [%r165];
	add.s32 	%r224, %r703, %r702;
	bar.sync 	0;
	setp.lt.s32 	%p53, %r859, %r304;
	@%p53 bra 	$L__BB34_121;
	cvt.u64.u32 	%rd15, %r2;
	shl.b32 	%r704, %r206, 2;
	mov.u32 	%r705, _ZZN3cub18CUB_300001_SM_10006detail10radix_sort31DeviceRadixSortSingleTileKernelINS1_5radix10policy_hubIiiyE10Policy1000ELNS0_9SortOrderE0EiiyNS1_21identity_decomposer_tEEEvPKT1_PSA_PKT2_PSE_T3_iiT4_E12temp_storage;
	add.s32 	%r706, %r705, %r704;
	st.shared.u32 	[%r706], %r878;
	shl.b32 	%r707, %r207, 2;
	add.s32 	%r708, %r705, %r707;
	st.shared.u32 	[%r708], %r877;
	shl.b32 	%r709, %r208, 2;
	add.s32 	%r710, %r705, %r709;
	st.shared.u32 	[%r710], %r876;
	shl.b32 	%r711, %r209, 2;
	add.s32 	%r712, %r705, %r711;
	st.shared.u32 	[%r712], %r875;
	shl.b32 	%r713, %r210, 2;
	add.s32 	%r714, %r705, %r713;
	st.shared.u32 	[%r714], %r874;
	shl.b32 	%r715, %r211, 2;
	add.s32 	%r716, %r705, %r715;
	st.shared.u32 	[%r716], %r873;
	shl.b32 	%r717, %r212, 2;
	add.s32 	%r718, %r705, %r717;
	st.shared.u32 	[%r718], %r872;
	shl.b32 	%r719, %r213, 2;
	add.s32 	%r720, %r705, %r719;
	st.shared.u32 	[%r720], %r871;
	shl.b32 	%r721, %r214, 2;
	add.s32 	%r722, %r705, %r721;
	st.shared.u32 	[%r722], %r870;
	shl.b32 	%r723, %r215, 2;
	add.s32 	%r724, %r705, %r723;
	st.shared.u32 	[%r724], %r869;
	shl.b32 	%r725, %r216, 2;
	add.s32 	%r726, %r705, %r725;
	st.shared.u32 	[%r726], %r868;
	shl.b32 	%r727, %r217, 2;
	add.s32 	%r728, %r705, %r727;
	st.shared.u32 	[%r728], %r867;
	shl.b32 	%r729, %r218, 2;
	add.s32 	%r730, %r705, %r729;
	st.shared.u32 	[%r730], %r866;
	shl.b32 	%r731, %r219, 2;
	add.s32 	%r732, %r705, %r731;
	st.shared.u32 	[%r732], %r865;
	shl.b32 	%r733, %r220, 2;
	add.s32 	%r734, %r705, %r733;
	st.shared.u32 	[%r734], %r864;
	shl.b32 	%r735, %r221, 2;
	add.s32 	%r736, %r705, %r735;
	st.shared.u32 	[%r736], %r863;
	shl.b32 	%r737, %r222, 2;
	add.s32 	%r738, %r705, %r737;
	st.shared.u32 	[%r738], %r862;
	shl.b32 	%r739, %r223, 2;
	add.s32 	%r740, %r705, %r739;
	st.shared.u32 	[%r740], %r861;
	shl.b32 	%r741, %r224, 2;
	add.s32 	%r742, %r705, %r741;
	st.shared.u32 	[%r742], %r860;
	bar.sync 	0;
	mad.lo.s32 	%r225, %r2, -72, %r103;
	ld.shared.u32 	%r226, [%r225];
	ld.shared.u32 	%r227, [%r225+1024];
	ld.shared.u32 	%r228, [%r225+2048];
	ld.shared.u32 	%r229, [%r225+3072];
	ld.shared.u32 	%r230, [%r225+4096];
	ld.shared.u32 	%r231, [%r225+5120];
	ld.shared.u32 	%r232, [%r225+6144];
	ld.shared.u32 	%r233, [%r225+7168];
	ld.shared.u32 	%r234, [%r225+8192];
	ld.shared.u32 	%r235, [%r225+9216];
	ld.shared.u32 	%r236, [%r225+10240];
	ld.shared.u32 	%r237, [%r225+11264];
	ld.shared.u32 	%r238, [%r225+12288];
	ld.shared.u32 	%r239, [%r225+13312];
	ld.shared.u32 	%r240, [%r225+14336];
	ld.shared.u32 	%r241, [%r225+15360];
	ld.shared.u32 	%r242, [%r225+16384];
	ld.shared.u32 	%r243, [%r225+17408];
	ld.shared.u32 	%r244, [%r225+18432];
	bar.sync 	0;
	st.shared.u32 	[%r706], %r897;
	st.shared.u32 	[%r708], %r896;
	st.shared.u32 	[%r710], %r895;
	st.shared.u32 	[%r712], %r894;
	st.shared.u32 	[%r714], %r893;
	st.shared.u32 	[%r716], %r892;
	st.shared.u32 	[%r718], %r891;
	st.shared.u32 	[%r720], %r890;
	st.shared.u32 	[%r722], %r889;
	st.shared.u32 	[%r724], %r888;
	st.shared.u32 	[%r726], %r887;
	st.shared.u32 	[%r728], %r886;
	st.shared.u32 	[%r730], %r885;
	st.shared.u32 	[%r732], %r884;
	st.shared.u32 	[%r734], %r883;
	st.shared.u32 	[%r736], %r882;
	st.shared.u32 	[%r738], %r881;
	st.shared.u32 	[%r740], %r880;
	st.shared.u32 	[%r742], %r879;
	bar.sync 	0;
	ld.shared.u32 	%r245, [%r225+1024];
	ld.shared.u32 	%r246, [%r225+2048];
	ld.shared.u32 	%r247, [%r225+3072];
	ld.shared.u32 	%r248, [%r225+4096];
	ld.shared.u32 	%r249, [%r225+5120];
	ld.shared.u32 	%r250, [%r225+6144];
	ld.shared.u32 	%r251, [%r225+7168];
	ld.shared.u32 	%r252, [%r225+8192];
	ld.shared.u32 	%r253, [%r225+9216];
	ld.shared.u32 	%r254, [%r225+10240];
	ld.shared.u32 	%r255, [%r225+11264];
	ld.shared.u32 	%r256, [%r225+12288];
	ld.shared.u32 	%r257, [%r225+13312];
	ld.shared.u32 	%r258, [%r225+14336];
	ld.shared.u32 	%r259, [%r225+15360];
	ld.shared.u32 	%r260, [%r225+16384];
	ld.shared.u32 	%r261, [%r225+17408];
	ld.shared.u32 	%r262, [%r225+18432];
	setp.gt.u64 	%p54, %rd2, %rd15;
	cvta.to.global.u64 	%rd16, %rd6;
	mul.wide.u32 	%rd17, %r2, 4;
	add.s64 	%rd4, %rd16, %rd17;
	cvta.to.global.u64 	%rd18, %rd8;
	add.s64 	%rd5, %rd18, %rd17;
	@%p54 bra 	$L__BB34_83;
	bra.uni 	$L__BB34_84;
$L__BB34_83:
	xor.b32  	%r743, %r226, -2147483648;
	ld.shared.u32 	%r744, [%r225];
	st.global.u32 	[%rd4], %r743;
	st.global.u32 	[%rd5], %r744;
$L__BB34_84:
	add.s32 	%r745, %r2, 256;
	cvt.u64.u32 	%rd19, %r745;
	setp.le.u64 	%p55, %rd2, %rd19;
	@%p55 bra 	$L__BB34_86;
	xor.b32  	%r746, %r227, -2147483648;
	st.global.u32 	[%rd4+1024], %r746;
	st.global.u32 	[%rd5+1024], %r245;
$L__BB34_86:
	add.s32 	%r747, %r2, 512;
	cvt.u64.u32 	%rd20, %r747;
	setp.le.u64 	%p56, %rd2, %rd20;
	@%p56 bra 	$L__BB34_88;
	xor.b32  	%r748, %r228, -2147483648;
	st.global.u32 	[%rd4+2048], %r748;
	st.global.u32 	[%rd5+2048], %r246;
$L__BB34_88:
	add.s32 	%r749, %r2, 768;
	cvt.u64.u32 	%rd21, %r749;
	setp.le.u64 	%p57, %rd2, %rd21;
	@%p57 bra 	$L__BB34_90;
	xor.b32  	%r750, %r229, -2147483648;
	st.global.u32 	[%rd4+3072], %r750;
	st.global.u32 	[%rd5+3072], %r247;
$L__BB34_90:
	or.b32  	%r751, %r2, 1024;
	cvt.u64.u32 	%rd22, %r751;
	setp.le.u64 	%p58, %rd2, %rd22;
	@%p58 bra 	$L__BB34_92;
	xor.b32  	%r752, %r230, -2147483648;
	st.global.u32 	[%rd4+4096], %r752;
	st.global.u32 	[%rd5+4096], %r248;
$L__BB34_92:
	add.s32 	%r753, %r2, 1280;
	cvt.u64.u32 	%rd23, %r753;
	setp.le.u64 	%p59, %rd2, %rd23;
	@%p59 bra 	$L__BB34_94;
	xor.b32  	%r754, %r231, -2147483648;
	st.global.u32 	[%rd4+5120], %r754;
	st.global.u32 	[%rd5+5120], %r249;
$L__BB34_94:
	add.s32 	%r755, %r2, 1536;
	cvt.u64.u32 	%rd24, %r755;
	setp.le.u64 	%p60, %rd2, %rd24;
	@%p60 bra 	$L__BB34_96;
	xor.b32  	%r756, %r232, -2147483648;
	st.global.u32 	[%rd4+6144], %r756;
	st.global.u32 	[%rd5+6144], %r250;
$L__BB34_96:
	add.s32 	%r757, %r2, 1792;
	cvt.u64.u32 	%rd25, %r757;
	setp.le.u64 	%p61, %rd2, %rd25;
	@%p61 bra 	$L__BB34_98;
	xor.b32  	%r758, %r233, -2147483648;
	st.global.u32 	[%rd4+7168], %r758;
	st.global.u32 	[%rd5+7168], %r251;
$L__BB34_98:
	or.b32  	%r759, %r2, 2048;
	cvt.u64.u32 	%rd26, %r759;
	setp.le.u64 	%p62, %rd2, %rd26;
	@%p62 bra 	$L__BB34_100;
	xor.b32  	%r760, %r234, -2147483648;
	st.global.u32 	[%rd4+8192], %r760;
	st.global.u32 	[%rd5+8192], %r252;
$L__BB34_100:
	add.s32 	%r761, %r2, 2304;
	cvt.u64.u32 	%rd27, %r761;
	setp.le.u64 	%p63, %rd2, %rd27;
	@%p63 bra 	$L__BB34_102;
	xor.b32  	%r762, %r235, -2147483648;
	st.global.u32 	[%rd4+9216], %r762;
	st.global.u32 	[%rd5+9216], %r253;
$L__BB34_102:
	add.s32 	%r763, %r2, 2560;
	cvt.u64.u32 	%rd28, %r763;
	setp.le.u64 	%p64, %rd2, %rd28;
	@%p64 bra 	$L__BB34_104;
	xor.b32  	%r764, %r236, -2147483648;
	st.global.u32 	[%rd4+10240], %r764;
	st.global.u32 	[%rd5+10240], %r254;
$L__BB34_104:
	add.s32 	%r765, %r2, 2816;
	cvt.u64.u32 	%rd29, %r765;
	setp.le.u64 	%p65, %rd2, %rd29;
	@%p65 bra 	$L__BB34_106;
	xor.b32  	%r766, %r237, -2147483648;
	st.global.u32 	[%rd4+11264], %r766;
	st.global.u32 	[%rd5+11264], %r255;
$L__BB34_106:
	or.b32  	%r767, %r2, 3072;
	cvt.u64.u32 	%rd30, %r767;
	setp.le.u64 	%p66, %rd2, %rd30;
	@%p66 bra 	$L__BB34_108;
	xor.b32  	%r768, %r238, -2147483648;
	st.global.u32 	[%rd4+12288], %r768;
	st.global.u32 	[%rd5+12288], %r256;
$L__BB34_108:
	add.s32 	%r769, %r2, 3328;
	cvt.u64.u32 	%rd31, %r769;
	setp.le.u64 	%p67, %rd2, %rd31;
	@%p67 bra 	$L__BB34_110;
	xor.b32  	%r770, %r239, -2147483648;
	st.global.u32 	[%rd4+13312], %r770;
	st.global.u32 	[%rd5+13312], %r257;
$L__BB34_110:
	add.s32 	%r771, %r2, 3584;
	cvt.u64.u32 	%rd32, %r771;
	setp.le.u64 	%p68, %rd2, %rd32;
	@%p68 bra 	$L__BB34_112;
	xor.b32  	%r772, %r240, -2147483648;
	st.global.u32 	[%rd4+14336], %r772;
	st.global.u32 	[%rd5+14336], %r258;
$L__BB34_112:
	add.s32 	%r773, %r2, 3840;
	cvt.u64.u32 	%rd33, %r773;
	setp.le.u64 	%p69, %rd2, %rd33;
	@%p69 bra 	$L__BB34_114;
	xor.b32  	%r774, %r241, -2147483648;
	st.global.u32 	[%rd4+15360], %r774;
	st.global.u32 	[%rd5+15360], %r259;
$L__BB34_114:
	or.b32  	%r775, %r2, 4096;
	cvt.u64.u32 	%rd34, %r775;
	setp.le.u64 	%p70, %rd2, %rd34;
	@%p70 bra 	$L__BB34_116;
	xor.b32  	%r776, %r242, -2147483648;
	st.global.u32 	[%rd4+16384], %r776;
	st.global.u32 	[%rd5+16384], %r260;
$L__BB34_116:
	add.s32 	%r777, %r2, 4352;
	cvt.u64.u32 	%rd35, %r777;
	setp.le.u64 	%p71, %rd2, %rd35;
	@%p71 bra 	$L__BB34_118;
	xor.b32  	%r778, %r243, -2147483648;
	st.global.u32 	[%rd4+17408], %r778;
	st.global.u32 	[%rd5+17408], %r261;
$L__BB34_118:
	add.s32 	%r779, %r2, 4608;
	cvt.u64.u32 	%rd36, %r779;
	setp.le.u64 	%p72, %rd2, %rd36;
	@%p72 bra 	$L__BB34_120;
	xor.b32  	%r780, %r244, -2147483648;
	st.global.u32 	[%rd4+18432], %r780;
	st.global.u32 	[%rd5+18432], %r262;
$L__BB34_120:
	ret;
$L__BB34_121:
	shl.b32 	%r781, %r206, 2;
	mov.u32 	%r782, _ZZN3cub18CUB_300001_SM_10006detail10radix_sort31DeviceRadixSortSingleTileKernelINS1_5radix10policy_hubIiiyE10Policy1000ELNS0_9SortOrderE0EiiyNS1_21identity_decomposer_tEEEvPKT1_PSA_PKT2_PSE_T3_iiT4_E12temp_storage;
	add.s32 	%r783, %r782, %r781;
	st.shared.u32 	[%r783], %r878;
	shl.b32 	%r784, %r207, 2;
	add.s32 	%r785, %r782, %r784;
	st.shared.u32 	[%r785], %r877;
	shl.b32 	%r786, %r208, 2;
	add.s32 	%r787, %r782, %r786;
	st.shared.u32 	[%r787], %r876;
	shl.b32 	%r788, %r209, 2;
	add.s32 	%r789, %r782, %r788;
	st.shared.u32 	[%r789], %r875;
	shl.b32 	%r790, %r210, 2;
	add.s32 	%r791, %r782, %r790;
	st.shared.u32 	[%r791], %r874;
	shl.b32 	%r792, %r211, 2;
	add.s32 	%r793, %r782, %r792;
	st.shared.u32 	[%r793], %r873;
	shl.b32 	%r794, %r212, 2;
	add.s32 	%r795, %r782, %r794;
	st.shared.u32 	[%r795], %r872;
	shl.b32 	%r796, %r213, 2;
	add.s32 	%r797, %r782, %r796;
	st.shared.u32 	[%r797], %r871;
	shl.b32 	%r798, %r214, 2;
	add.s32 	%r799, %r782, %r798;
	st.shared.u32 	[%r799], %r870;
	shl.b32 	%r800, %r215, 2;
	add.s32 	%r801, %r782, %r800;
	st.shared.u32 	[%r801], %r869;
	shl.b32 	%r802, %r216, 2;
	add.s32 	%r803, %r782, %r802;
	st.shared.u32 	[%r803], %r868;
	shl.b32 	%r804, %r217, 2;
	add.s32 	%r805, %r782, %r804;
	st.shared.u32 	[%r805], %r867;
	shl.b32 	%r806, %r218, 2;
	add.s32 	%r807, %r782, %r806;
	st.shared.u32 	[%r807], %r866;
	shl.b32 	%r808, %r219, 2;
	add.s32 	%r809, %r782, %r808;
	st.shared.u32 	[%r809], %r865;
	shl.b32 	%r810, %r220, 2;
	add.s32 	%r811, %r782, %r810;
	st.shared.u32 	[%r811], %r864;
	shl.b32 	%r812, %r221, 2;
	add.s32 	%r813, %r782, %r812;
	st.shared.u32 	[%r813], %r863;
	shl.b32 	%r814, %r222, 2;
	add.s32 	%r815, %r782, %r814;
	st.shared.u32 	[%r815], %r862;
	shl.b32 	%r816, %r223, 2;
	add.s32 	%r817, %r782, %r816;
	st.shared.u32 	[%r817], %r861;
	shl.b32 	%r818, %r224, 2;
	add.s32 	%r819, %r782, %r818;
	st.shared.u32 	[%r819], %r860;
	bar.sync 	0;
	ld.shared.u32 	%r878, [%r103];
	ld.shared.u32 	%r877, [%r103+4];
	ld.shared.u32 	%r876, [%r103+8];
	ld.shared.u32 	%r875, [%r103+12];
	ld.shared.u32 	%r874, [%r103+16];
	ld.shared.u32 	%r873, [%r103+20];
	ld.shared.u32 	%r872, [%r103+24];
	ld.shared.u32 	%r871, [%r103+28];
	ld.shared.u32 	%r870, [%r103+32];
	ld.shared.u32 	%r869, [%r103+36];
	ld.shared.u32 	%r868, [%r103+40];
	ld.shared.u32 	%r867, [%r103+44];
	ld.shared.u32 	%r866, [%r103+48];
	ld.shared.u32 	%r865, [%r103+52];
	ld.shared.u32 	%r864, [%r103+56];
	ld.shared.u32 	%r863, [%r103+60];
	ld.shared.u32 	%r862, [%r103+64];
	ld.shared.u32 	%r861, [%r103+68];
	ld.shared.u32 	%r860, [%r103+72];
	bar.sync 	0;
	st.shared.u32 	[%r783], %r897;
	st.shared.u32 	[%r785], %r896;
	st.shared.u32 	[%r787], %r895;
	st.shared.u32 	[%r789], %r894;
	st.shared.u32 	[%r791], %r893;
	st.shared.u32 	[%r793], %r892;
	st.shared.u32 	[%r795], %r891;
	st.shared.u32 	[%r797], %r890;
	st.shared.u32 	[%r799], %r889;
	st.shared.u32 	[%r801], %r888;
	st.shared.u32 	[%r803], %r887;
	st.shared.u32 	[%r805], %r886;
	st.shared.u32 	[%r807], %r885;
	st.shared.u32 	[%r809], %r884;
	st.shared.u32 	[%r811], %r883;
	st.shared.u32 	[%r813], %r882;
	st.shared.u32 	[%r815], %r881;
	st.shared.u32 	[%r817], %r880;
	st.shared.u32 	[%r819], %r879;
	bar.sync 	0;
	ld.shared.u32 	%r897, [%r103];
	ld.shared.u32 	%r896, [%r103+4];
	ld.shared.u32 	%r895, [%r103+8];
	ld.shared.u32 	%r894, [%r103+12];
	ld.shared.u32 	%r893, [%r103+16];
	ld.shared.u32 	%r892, [%r103+20];
	ld.shared.u32 	%r891, [%r103+24];
	ld.shared.u32 	%r890, [%r103+28];
	ld.shared.u32 	%r889, [%r103+32];
	ld.shared.u32 	%r888, [%r103+36];
	ld.shared.u32 	%r887, [%r103+40];
	ld.shared.u32 	%r886, [%r103+44];
	ld.shared.u32 	%r885, [%r103+48];
	ld.shared.u32 	%r884, [%r103+52];
	ld.shared.u32 	%r883, [%r103+56];
	ld.shared.u32 	%r882, [%r103+60];
	ld.shared.u32 	%r881, [%r103+64];
	ld.shared.u32 	%r880, [%r103+68];
	ld.shared.u32 	%r879, [%r103+72];
	bar.sync 	0;
	add.s32 	%r859, %r859, 6;
	add.s32 	%r858, %r858, -6;
	bra.uni 	$L__BB34_77;

}
	// .globl	_ZN3cub18CUB_300001_SM_10006detail10radix_sort30DeviceRadixSortHistogramKernelINS1_5radix10policy_hubIiiyE10Policy1000ELNS0_9SortOrderE0EiyNS1_21identity_decomposer_tEEEvPT2_PKT1_SA_iiT3_
.visible .entry _ZN3cub18CUB_300001_SM_10006detail10radix_sort30DeviceRadixSortHistogramKernelINS1_5radix10policy_hubIiiyE10Policy1000ELNS0_9SortOrderE0EiyNS1_21identity_decomposer_tEEEvPT2_PKT1_SA_iiT3_(
	.param .u64 .ptr .align 1 _ZN3cub18CUB_300001_SM_10006detail10radix_sort30DeviceRadixSortHistogramKernelINS1_5radix10policy_hubIiiyE10Policy1000ELNS0_9SortOrderE0EiyNS1_21identity_decomposer_tEEEvPT2_PKT1_SA_iiT3__param_0,
	.param .u64 .ptr .align 1 _ZN3cub18CUB_300001_SM_10006detail10radix_sort30DeviceRadixSortHistogramKernelINS1_5radix10policy_hubIiiyE10Policy1000ELNS0_9SortOrderE0EiyNS1_21identity_decomposer_tEEEvPT2_PKT1_SA_iiT3__param_1,
	.param .u64 _ZN3cub18CUB_300001_SM_10006detail10radix_sort30DeviceRadixSortHistogramKernelINS1_5radix10policy_hubIiiyE10Policy1000ELNS0_9SortOrderE0EiyNS1_21identity_decomposer_tEEEvPT2_PKT1_SA_iiT3__param_2,
	.param .u32 _ZN3cub18CUB_300001_SM_10006detail10radix_sort30DeviceRadixSortHistogramKernelINS1_5radix10policy_hubIiiyE10Policy1000ELNS0_9SortOrderE0EiyNS1_21identity_decomposer_tEEEvPT2_PKT1_SA_iiT3__param_3,
	.param .u32 _ZN3cub18CUB_300001_SM_10006detail10radix_sort30DeviceRadixSortHistogramKernelINS1_5radix10policy_hubIiiyE10Policy1000ELNS0_9SortOrderE0EiyNS1_21identity_decomposer_tEEEvPT2_PKT1_SA_iiT3__param_4,
	.param .align 1 .b8 _ZN3cub18CUB_300001_SM_10006detail10radix_sort30DeviceRadixSortHistogramKernelINS1_5radix10policy_hubIiiyE10Policy1000ELNS0_9SortOrderE0EiyNS1_21identity_decomposer_tEEEvPT2_PKT1_SA_iiT3__param_5[1]
)
.maxntid 128
{
	.reg .pred 	%p<91>;
	.reg .b32 	%r<486>;
	.reg .b64 	%rd<137>;
	// demoted variable
	.shared .align 4 .b8 _ZZN3cub18CUB_300001_SM_10006detail10radix_sort30DeviceRadixSortHistogramKernelINS1_5radix10policy_hubIiiyE10Policy1000ELNS0_9SortOrderE0EiyNS1_21identity_decomposer_tEEEvPT2_PKT1_SA_iiT3_E12temp_storage[4096];
	ld.param.u64 	%rd18, [_ZN3cub18CUB_300001_SM_10006detail10radix_sort30DeviceRadixSortHistogramKernelINS1_5radix10policy_hubIiiyE10Policy1000ELNS0_9SortOrderE0EiyNS1_21identity_decomposer_tEEEvPT2_PKT1_SA_iiT3__param_0];
	ld.param.u64 	%rd19, [_ZN3cub18CUB_300001_SM_10006detail10radix_sort30DeviceRadixSortHistogramKernelINS1_5radix10policy_hubIiiyE10Policy1000ELNS0_9SortOrderE0EiyNS1_21identity_decomposer_tEEEvPT2_PKT1_SA_iiT3__param_1];
	ld.param.u64 	%rd17, [_ZN3cub18CUB_300001_SM_10006detail10radix_sort30DeviceRadixSortHistogramKernelINS1_5radix10policy_hubIiiyE10Policy1000ELNS0_9SortOrderE0EiyNS1_21identity_decomposer_tEEEvPT2_PKT1_SA_iiT3__param_2];
	ld.param.u32 	%r174, [_ZN3cub18CUB_300001_SM_10006detail10radix_sort30DeviceRadixSortHistogramKernelINS1_5radix10policy_hubIiiyE10Policy1000ELNS0_9SortOrderE0EiyNS1_21identity_decomposer_tEEEvPT2_PKT1_SA_iiT3__param_3];
	ld.param.u32 	%r175, [_ZN3cub18CUB_300001_SM_10006detail10radix_sort30DeviceRadixSortHistogramKernelINS1_5radix10policy_hubIiiyE10Policy1000ELNS0_9SortOrderE0EiyNS1_21identity_decomposer_tEEEvPT2_PKT1_SA_iiT3__param_4];
	cvta.to.global.u64 	%rd1, %rd19;
	cvta.to.global.u64 	%rd2, %rd18;
	setp.eq.s64 	%p2, %rd17, 0;
	@%p2 bra 	$L__BB35_153;
	sub.s32 	%r176, %r175, %r174;
	add.s32 	%r177, %r176, 7;
	shr.s32 	%r178, %r177, 31;
	shr.u32 	%r179, %r178, 29;
	add.s32 	%r180, %r177, %r179;
	shr.s32 	%r181, %r180, 3;
	mov.u32 	%r182, %tid.x;
	setp.gt.u32 	%p3, %r182, 255;
	setp.lt.s32 	%p4, %r177, 8;
	mov.u32 	%r183, %ctaid.x;
	shl.b32 	%r184, %r183, 11;
	cvt.u64.u32 	%rd3, %r184;
	mov.u32 	%r185, %nctaid.x;
	shl.b32 	%r186, %r185, 11;
	cvt.u64.u32 	%rd4, %r186;
	add.s32 	%r1, %r181, -1;
	and.b32  	%r2, %r181, 15;
	and.b32  	%r3, %r181, 7;
	add.s32 	%r4, %r3, -1;
	and.b32  	%r5, %r181, 3;
	or.pred  	%p1, %p3, %p4;
	shl.b32 	%r187, %r182, 2;
	mov.u32 	%r188, _ZZN3cub18CUB_300001_SM_10006detail10radix_sort30DeviceRadixSortHistogramKernelINS1_5radix10policy_hubIiiyE10Policy1000ELNS0_9SortOrderE0EiyNS1_21identity_decomposer_tEEEvPT2_PKT1_SA_iiT3_E12temp_storage;
	add.s32 	%r6, %r188, %r187;
	and.b32  	%r7, %r181, 268435440;
	cvt.u64.u32 	%rd5, %r182;
	add.s32 	%r8, %r182, 128;
	add.s32 	%r9, %r182, 256;
	add.s32 	%r10, %r182, 384;
	add.s32 	%r11, %r182, 512;
	add.s32 	%r12, %r182, 640;
	add.s32 	%r13, %r182, 768;
	or.b32  	%r14, %r182, 1024;
	add.s32 	%r15, %r182, 1920;
	and.b32  	%r16, %r181, 268435448;
	and.b32  	%r17, %r181, 1;
	neg.s32 	%r18, %r7;
	add.s32 	%r19, %r6, 8192;
	add.s64 	%rd21, %rd17, -1;
	shr.u64 	%rd22, %rd21, 30;
	add.s64 	%rd23, %rd22, 1;
	min.u64 	%rd6, %rd23, %rd17;
	mov.b64 	%rd135, 0;
$L__BB35_2:
	@%p1 bra 	$L__BB35_30;
	setp.lt.u32 	%p5, %r1, 15;
	mov.b32 	%r439, 0;
	@%p5 bra 	$L__BB35_6;
	mov.u32 	%r436, %r19;
	mov.u32 	%r437, %r18;
$L__BB35_5:
	.pragma "nounroll";
	mov.b32 	%r190, 0;
	st.shared.u32 	[%r436+-8192], %r190;
	st.shared.u32 	[%r436+-7168], %r190;
	st.shared.u32 	[%r436+-6144], %r190;
	st.shared.u32 	[%r436+-5120], %r190;
	st.shared.u32 	[%r436+-4096], %r190;
	st.shared.u32 	[%r436+-3072], %r190;
	st.shared.u32 	[%r436+-2048], %r190;
	st.shared.u32 	[%r436+-1024], %r190;
	st.shared.u32 	[%r436], %r190;
	st.shared.u32 	[%r436+1024], %r190;
	st.shared.u32 	[%r436+2048], %r190;
	st.shared.u32 	[%r436+3072], %r190;
	st.shared.u32 	[%r436+4096], %r190;
	st.shared.u32 	[%r436+5120], %r190;
	st.shared.u32 	[%r436+6144], %r190;
	st.shared.u32 	[%r436+7168], %r190;
	add.s32 	%r437, %r437, 16;
	add.s32 	%r436, %r436, 16384;
	setp.ne.s32 	%p6, %r437, 0;
	mov.u32 	%r439, %r7;
	@%p6 bra 	$L__BB35_5;
$L__BB35_6:
	add.s32 	%r25, %r2, -1;
	setp.eq.s32 	%p7, %r2, 0;
	@%p7 bra 	$L__BB35_16;
	setp.lt.u32 	%p8, %r25, 7;
	@%p8 bra 	$L__BB35_9;
	shl.b32 	%r191, %r439, 10;
	add.s32 	%r192, %r6, %r191;
	mov.b32 	%r193, 0;
	st.shared.u32 	[%r192], %r193;
	st.shared.u32 	[%r192+1024], %r193;
	st.shared.u32 	[%r192+2048], %r193;
	st.shared.u32 	[%r192+3072], %r193;
	st.shared.u32 	[%r192+4096], %r193;
	st.shared.u32 	[%r192+5120], %r193;
	st.shared.u32 	[%r192+6144], %r193;
	st.shared.u32 	[%r192+7168], %r193;
	add.s32 	%r439, %r439, 8;
$L__BB35_9:
	setp.eq.s32 	%p9, %r3, 0;
	@%p9 bra 	$L__BB35_16;
	setp.lt.u32 	%p10, %r4, 3;
	@%p10 bra 	$L__BB35_12;
	shl.b32 	%r194, %r439, 10;
	add.s32 	%r195, %r6, %r194;
	mov.b32 	%r196, 0;
	st.shared.u32 	[%r195], %r196;
	st.shared.u32 	[%r195+1024], %r196;
	st.shared.u32 	[%r195+2048], %r196;
	st.shared.u32 	[%r195+3072], %r196;
	add.s32 	%r439, %r439, 4;
$L__BB35_12:
	setp.eq.s32 	%p11, %r5, 0;
	@%p11 bra 	$L__BB35_16;
	setp.eq.s32 	%p12, %r5, 1;
	shl.b32 	%r197, %r439, 10;
	add.s32 	%r30, %r6, %r197;
	mov.b32 	%r198, 0;
	st.shared.u32 	[%r30], %r198;
	@%p12 bra 	$L__BB35_16;
	setp.eq.s32 	%p13, %r5, 2;
	mov.b32 	%r199, 0;
	st.shared.u32 	[%r30+1024], %r199;
	@%p13 bra 	$L__BB35_16;
	mov.b32 	%r200, 0;
	st.shared.u32 	[%r30+2048], %r200;
$L__BB35_16:
	cvt.u32.u64 	%r201, %rd5;
	setp.gt.u32 	%p14, %r201, 127;
	@%p14 bra 	$L__BB35_30;
	setp.lt.u32 	%p15, %r1, 15;
	mov.b32 	%r443, 0;
	@%p15 bra 	$L__BB35_20;
	mov.b32 	%r441, 0;
$L__BB35_19:
	.pragma "nounroll";
	shl.b32 	%r204, %r441, 10;
	add.s32 	%r205, %r6, %r204;
	mov.b32 	%r206, 0;
	st.shared.u32 	[%r205+512], %r206;
	st.shared.u32 	[%r205+1536], %r206;
	st.shared.u32 	[%r205+2560], %r206;
	st.shared.u32 	[%r205+3584], %r206;
	st.shared.u32 	[%r205+4608], %r206;
	st.shared.u32 	[%r205+5632], %r206;
	st.shared.u32 	[%r205+6656], %r206;
	st.shared.u32 	[%r205+7680], %r206;
	st.shared.u32 	[%r205+8704], %r206;
	st.shared.u32 	[%r205+9728], %r206;
	st.shared.u32 	[%r205+10752], %r206;
	st.shared.u32 	[%r205+11776], %r206;
	st.shared.u32 	[%r205+12800], %r206;
	st.shared.u32 	[%r205+13824], %r206;
	st.shared.u32 	[%r205+14848], %r206;
	st.shared.u32 	[%r205+15872], %r206;
	add.s32 	%r441, %r441, 16;
	setp.ne.s32 	%p16, %r441, %r7;
	mov.u32 	%r443, %r7;
	@%p16 bra 	$L__BB35_19;
$L__BB35_20:
	setp.eq.s32 	%p17, %r2, 0;
	@%p17 bra 	$L__BB35_30;
	setp.lt.u32 	%p18, %r25, 7;
	@%p18 bra 	$L__BB35_23;
	shl.b32 	%r207, %r443, 10;
	add.s32 	%r208, %r6, %r207;
	mov.b32 	%r209, 0;
	st.shared.u32 	[%r208+512], %r209;
	st.shared.u32 	[%r208+1536], %r209;
	st.shared.u32 	[%r208+2560], %r209;
	st.shared.u32 	[%r208+3584], %r209;
	st.shared.u32 	[%r208+4608], %r209;
	st.shared.u32 	[%r208+5632], %r209;
	st.shared.u32 	[%r208+6656], %r209;
	st.shared.u32 	[%r208+7680], %r209;
	add.s32 	%r443, %r443, 8;
$L__BB35_23:
	setp.eq.s32 	%p19, %r3, 0;
	@%p19 bra 	$L__BB35_30;
	setp.lt.u32 	%p20, %r4, 3;
	@%p20 bra 	$L__BB35_26;
	shl.b32 	%r210, %r443, 10;
	add.s32 	%r211, %r6, %r210;
	mov.b32 	%r212, 0;
	st.shared.u32 	[%r211+512], %r212;
	st.shared.u32 	[%r211+1536], %r212;
	st.shared.u32 	[%r211+2560], %r212;
	st.shared.u32 	[%r211+3584], %r212;
	add.s32 	%r443, %r443, 4;
$L__BB35_26:
	setp.eq.s32 	%p21, %r5, 0;
	@%p21 bra 	$L__BB35_30;
	setp.eq.s32 	%p22, %r5, 1;
	shl.b32 	%r213, %r443, 10;
	add.s32 	%r38, %r6, %r213;
	mov.b32 	%r214, 0;
	st.shared.u32 	[%r38+512], %r214;
	@%p22 bra 	$L__BB35_30;
	setp.eq.s32 	%p23, %r5, 2;
	mov.b32 	%r215, 0;
	st.shared.u32 	[%r38+1536], %r215;
	@%p23 bra 	$L__BB35_30;
	mov.b32 	%r216, 0;
	st.shared.u32 	[%r38+2560], %r216;
$L__BB35_30:
	bar.sync 	0;
	bar.sync 	0;
	shl.b64 	%rd8, %rd135, 30;
	sub.s64 	%rd24, %rd17, %rd8;
	min.u64 	%rd9, %rd24, 1073741824;
	setp.le.u64 	%p24, %rd9, %rd3;
	@%p24 bra 	$L__BB35_70;
	mov.u64 	%rd136, %rd3;
$L__BB35_32:
	add.s64 	%rd11, %rd136, %rd8;
	sub.s64 	%rd12, %rd17, %rd11;
	setp.lt.u64 	%p25, %rd12, 2048;
	@%p25 bra 	$L__BB35_34;
	add.s64 	%rd27, %rd11, %rd5;
	shl.b64 	%rd28, %rd27, 2;
	add.s64 	%rd29, %rd1, %rd28;
	ld.global.u32 	%r475, [%rd29];
	ld.global.u32 	%r474, [%rd29+512];
	ld.global.u32 	%r473, [%rd29+1024];
	ld.global.u32 	%r472, [%rd29+1536];
	ld.global.u32 	%r471, [%rd29+2048];
	ld.global.u32 	%r470, [%rd29+2560];
	ld.global.u32 	%r469, [%rd29+3072];
	ld.global.u32 	%r468, [%rd29+3584];
	ld.global.u32 	%r467, [%rd29+4096];
	ld.global.u32 	%r466, [%rd29+4608];
	ld.global.u32 	%r465, [%rd29+5120];
	ld.global.u32 	%r464, [%rd29+5632];
	ld.global.u32 	%r463, [%rd29+6144];
	ld.global.u32 	%r462, [%rd29+6656];
	ld.global.u32 	%r461, [%rd29+7168];
	ld.global.u32 	%r460, [%rd29+7680];
	bra.uni 	$L__BB35_66;
$L__BB35_34:
	cvt.u32.u64 	%r218, %rd5;
	cvt.u32.u64 	%r55, %rd12;
	setp.ge.s32 	%p26, %r218, %r55;
	add.s64 	%rd25, %rd11, %rd5;
	shl.b64 	%rd26, %rd25, 2;
	add.s64 	%rd13, %rd1, %rd26;
	mov.b32 	%r475, 2147483647;
	@%p26 bra 	$L__BB35_36;
	ld.global.u32 	%r475, [%rd13];
$L__BB35_36:
	setp.ge.s32 	%p27, %r8, %r55;
	mov.b32 	%r474, 2147483647;
	@%p27 bra 	$L__BB35_38;
	ld.global.u32 	%r474, [%rd13+512];
$L__BB35_38:
	setp.ge.s32 	%p28, %r9, %r55;
	mov.b32 	%r473, 2147483647;
	@%p28 bra 	$L__BB35_40;
	ld.global.u32 	%r473, [%rd13+1024];
$L__BB35_40:
	setp.ge.s32 	%p29, %r10, %r55;
	mov.b32 	%r472, 2147483647;
	@%p29 bra 	$L__BB35_42;
	ld.global.u32 	%r472, [%rd13+1536];
$L__BB35_42:
	setp.ge.s32 	%p30, %r11, %r55;
	mov.b32 	%r471, 2147483647;
	@%p30 bra 	$L__BB35_44;
	ld.global.u32 	%r471, [%rd13+2048];
$L__BB35_44:
	setp.ge.s32 	%p31, %r12, %r55;
	mov.b32 	%r470, 2147483647;
	@%p31 bra 	$L__BB35_46;
	ld.global.u32 	%r470, [%rd13+2560];
$L__BB35_46:
	setp.ge.s32 	%p32, %r13, %r55;
	mov.b32 	%r469, 2147483647;
	@%p32 bra 	$L__BB35_48;
	ld.global.u32 	%r469, [%rd13+3072];
$L__BB35_48:
	mov.u32 	%r226, %tid.x;
	add.s32 	%r227, %r226, 896;
	setp.ge.s32 	%p33, %r227, %r55;
	mov.b32 	%r468, 2147483647;
	@%p33 bra 	$L__BB35_50;
	ld.global.u32 	%r468, [%rd13+3584];
$L__BB35_50:
	setp.ge.s32 	%p34, %r14, %r55;
	mov.b32 	%r467, 2147483647;
	@%p34 bra 	$L__BB35_52;
	ld.global.u32 	%r467, [%rd13+4096];
$L__BB35_52:
	add.s32 	%r231, %r226, 1152;
	setp.ge.s32 	%p35, %r231, %r55;
	mov.b32 	%r466, 2147483647;
	@%p35 bra 	$L__BB35_54;
	ld.global.u32 	%r466, [%rd13+4608];
$L__BB35_54:
	add.s32 	%r234, %r226, 1280;
	setp.ge.s32 	%p36, %r234, %r55;
	mov.b32 	%r465, 2147483647;
	@%p36 bra 	$L__BB35_56;
	ld.global.u32 	%r465, [%rd13+5120];
$L__BB35_56:
	add.s32 	%r237, %r226, 1408;
	setp.ge.s32 	%p37, %r237, %r55;
	mov.b32 	%r464, 2147483647;
	@%p37 bra 	$L__BB35_58;
	ld.global.u32 	%r464, [%rd13+5632];
$L__BB35_58:
	add.s32 	%r240, %r226, 1536;
	setp.ge.s32 	%p38, %r240, %r55;
	mov.b32 	%r463, 2147483647;
	@%p38 bra 	$L__BB35_60;
	ld.global.u32 	%r463, [%rd13+6144];
$L__BB35_60:
	add.s32 	%r243, %r226, 1664;
	setp.ge.s32 	%p39, %r243, %r55;
	mov.b32 	%r462, 2147483647;
	@%p39 bra 	$L__BB35_62;
	ld.global.u32 	%r462, [%rd13+6656];
$L__BB35_62:
	add.s32 	%r246, %r226, 1792;
	setp.ge.s32 	%p40, %r246, %r55;
	mov.b32 	%r461, 2147483647;
	@%p40 bra 	$L__BB35_64;
	ld.global.u32 	%r461, [%rd13+7168];
$L__BB35_64:
	setp.ge.s32 	%p41, %r15, %r55;
	mov.b32 	%r460, 2147483647;
	@%p41 bra 	$L__BB35_66;
	ld.global.u32 	%r460, [%rd13+7680];
$L__BB35_66:
	setp.le.s32 	%p42, %r175, %r174;
	@%p42 bra 	$L__BB35_69;
	xor.b32  	%r103, %r460, -2147483648;
	xor.b32  	%r104, %r461, -2147483648;
	xor.b32  	%r105, %r462, -2147483648;
	xor.b32  	%r106, %r463, -2147483648;
	xor.b32  	%r107, %r464, -2147483648;
	xor.b32  	%r108, %r465, -2147483648;
	xor.b32  	%r109, %r466, -2147483648;
	xor.b32  	%r110, %r467, -2147483648;
	xor.b32  	%r111, %r468, -2147483648;
	xor.b32  	%r112, %r469, -2147483648;
	xor.b32  	%r113, %r470, -2147483648;
	xor.b32  	%r114, %r471, -2147483648;
	xor.b32  	%r115, %r472, -2147483648;
	xor.b32  	%r116, %r473, -2147483648;
	xor.b32  	%r117, %r474, -2147483648;
	xor.b32  	%r118, %r475, -2147483648;
	mov.b32 	%r476, 0;
	mov.u32 	%r477, %r174;
$L__BB35_68:
	sub.s32 	%r249, %r175, %r477;
	shl.b32 	%r250, %r476, 10;
	mov.u32 	%r251, _ZZN3cub18CUB_300001_SM_10006detail10radix_sort30DeviceRadixSortHistogramKernelINS1_5radix10policy_hubIiiyE10Policy1000ELNS0_9SortOrderE0EiyNS1_21identity_decomposer_tEEEvPT2_PKT1_SA_iiT3_E12temp_storage;
	add.s32 	%r252, %r251, %r250;
	min.s32 	%r253, %r249, 8;
	mov.b32 	%r254, -1;
	shl.b32 	%r255, %r254, %r253;
	not.b32 	%r256, %r255;
	shr.u32 	%r257, %r118, %r477;
	and.b32  	%r258, %r257, %r256;
	shl.b32 	%r259, %r258, 2;
	add.s32 	%r260, %r252, %r259;
	atom.shared.add.u32 	%r261, [%r260], 1;
	shr.u32 	%r262, %r117, %r477;
	and.b32  	%r263, %r262, %r256;
	shl.b32 	%r264, %r263, 2;
	add.s32 	%r265, %r252, %r264;
	atom.shared.add.u32 	%r266, [%r265], 1;
	shr.u32 	%r267, %r116, %r477;
	and.b32  	%r268, %r267, %r256;
	shl.b32 	%r269, %r268, 2;
	add.s32 	%r270, %r252, %r269;
	atom.shared.add.u32 	%r271, [%r270], 1;
	shr.u32 	%r272, %r115, %r477;
	and.b32  	%r273, %r272, %r256;
	shl.b32 	%r274, %r273, 2;
	add.s32 	%r275, %r252, %r274;
	atom.shared.add.u32 	%r276, [%r275], 1;
	shr.u32 	%r277, %r114, %r477;
	and.b32  	%r278, %r277, %r256;
	shl.b32 	%r279, %r278, 2;
	add.s32 	%r280, %r252, %r279;
	atom.shared.add.u32 	%r281, [%r280], 1;
	shr.u32 	%r282, %r113, %r477;
	and.b32  	%r283, %r282, %r256;
	shl.b32 	%r284, %r283, 2;
	add.s32 	%r285, %r252, %r284;
	atom.shared.add.u32 	%r286, [%r285], 1;
	shr.u32 	%r287, %r112, %r477;
	and.b32  	%r288, %r287, %r256;
	shl.b32 	%r289, %r288, 2;
	add.s32 	%r290, %r252, %r289;
	atom.shared.add.u32 	%r291, [%r290], 1;
	shr.u32 	%r292, %r111, %r477;
	and.b32  	%r293, %r292, %r256;
	shl.b32 	%r294, %r293, 2;
	add.s32 	%r295, %r252, %r294;
	atom.shared.add.u32 	%r296, [%r295], 1;
	shr.u32 	%r297, %r110, %r477;
	and.b32  	%r298, %r297, %r256;
	shl.b32 	%r299, %r298, 2;
	add.s32 	%r300, %r252, %r299;
	atom.shared.add.u32 	%r301, [%r300], 1;
	shr.u32 	%r302, %r109, %r477;
	and.b32  	%r303, %r302, %r256;
	shl.b32 	%r304, %r303, 2;
	add.s32 	%r305, %r252, %r304;
	atom.shared.add.u32 	%r306, [%r305], 1;
	shr.u32 	%r307, %r108, %r477;
	and.b32  	%r308, %r307, %r256;
	shl.b32 	%r309, %r308, 2;
	add.s32 	%r310, %r252, %r309;
	atom.shared.add.u32 	%r311, [%r310], 1;
	shr.u32 	%r312, %r107, %r477;
	and.b32  	%r313, %r312, %r256;
	shl.b32 	%r314, %r313, 2;
	add.s32 	%r315, %r252, %r314;
	atom.shared.add.u32 	%r316, [%r315], 1;
	shr.u32 	%r317, %r106, %r477;
	and.b32  	%r318, %r317, %r256;
	shl.b32 	%r319, %r318, 2;
	add.s32 	%r320, %r252, %r319;
	atom.shared.add.u32 	%r321, [%r320], 1;
	shr.u32 	%r322, %r105, %r477;
	and.b32  	%r323, %r322, %r256;
	shl.b32 	%r324, %r323, 2;
	add.s32 	%r325, %r252, %r324;
	atom.shared.add.u32 	%r326, [%r325], 1;
	shr.u32 	%r327, %r104, %r477;
	and.b32  	%r328, %r327, %r256;
	shl.b32 	%r329, %r328, 2;
	add.s32 	%r330, %r252, %r329;
	atom.shared.add.u32 	%r331, [%r330], 1;
	shr.u32 	%r332, %r103, %r477;
	and.b32  	%r333, %r332, %r256;
	shl.b32 	%r334, %r333, 2;
	add.s32 	%r335, %r252, %r334;
	atom.shared.add.u32 	%r336, [%r335], 1;
	add.s32 	%r477, %r477, 8;
	add.s32 	%r476, %r476, 1;
	setp.lt.s32 	%p43, %r477, %r175;
	@%p43 bra 	$L__BB35_68;
$L__BB35_69:
	add.s64 	%rd136, %rd136, %rd4;
	setp.lt.u64 	%p44, %rd136, %rd9;
	@%p44 bra 	$L__BB35_32;
$L__BB35_70:
	bar.sync 	0;
	@%p1 bra 	$L__BB35_152;
	setp.lt.u32 	%p45, %r1, 7;
	mov.b32 	%r480, 0;
	@%p45 bra 	$L__BB35_90;
	mov.b32 	%r478, 0;
$L__BB35_73:
	.pragma "nounroll";
	shl.b32 	%r339, %r478, 10;
	add.s32 	%r124, %r6, %r339;
	ld.shared.u32 	%r125, [%r124];
	setp.eq.s32 	%p46, %r125, 0;
	@%p46 bra 	$L__BB35_75;
	cvt.u32.u64 	%r340, %rd5;
	shl.b32 	%r341, %r478, 8;
	add.s32 	%r342, %r341, %r340;
	mul.wide.u32 	%rd30, %r342, 8;
	add.s64 	%rd31, %rd2, %rd30;
	cvt.u64.u32 	%rd32, %r125;
	atom.global.add.u64 	%rd33, [%rd31], %rd32;
$L__BB35_75:
	ld.shared.u32 	%r126, [%r124+1024];
	setp.eq.s32 	%p47, %r126, 0;
	@%p47 bra 	$L__BB35_77;
	cvt.u32.u64 	%r343, %rd5;
	shl.b32 	%r344, %r478, 8;
	add.s32 	%r345, %r344, %r343;
	add.s32 	%r346, %r345, 256;
	mul.wide.u32 	%rd34, %r346, 8;
	add.s64 	%rd35, %rd2, %rd34;
	cvt.u64.u32 	%rd36, %r126;
	atom.global.add.u64 	%rd37, [%rd35], %rd36;
$L__BB35_77:
	ld.shared.u32 	%r127, [%r124+2048];
	setp.eq.s32 	%p48, %r127, 0;
	@%p48 bra 	$L__BB35_79;
	cvt.u32.u64 	%r347, %rd5;
	shl.b32 	%r348, %r478, 8;
	add.s32 	%r349, %r348, %r347;
	add.s32 	%r350, %r349, 512;
	mul.wide.u32 	%rd38, %r350, 8;
	add.s64 	%rd39, %rd2, %rd38;
	cvt.u64.u32 	%rd40, %r127;
	atom.global.add.u64 	%rd41, [%rd39], %rd40;
$L__BB35_79:
	ld.shared.u32 	%r128, [%r124+3072];
	setp.eq.s32 	%p49, %r128, 0;
	@%p49 bra 	$L__BB35_81;
	cvt.u32.u64 	%r351, %rd5;
	shl.b32 	%r352, %r478, 8;
	add.s32 	%r353, %r352, %r351;
	add.s32 	%r354, %r353, 768;
	mul.wide.u32 	%rd42, %r354, 8;
	add.s64 	%rd43, %rd2, %rd42;
	cvt.u64.u32 	%rd44, %r128;
	atom.global.add.u64 	%rd45, [%rd43], %rd44;
$L__BB35_81:
	ld.shared.u32 	%r129, [%r124+4096];
	setp.eq.s32 	%p50, %r129, 0;
	@%p50 bra 	$L__BB35_83;
	cvt.u32.u64 	%r355, %rd5;
	shl.b32 	%r356, %r478, 8;
	add.s32 	%r357, %r356, %r355;
	add.s32 	%r358, %r357, 1024;
	mul.wide.u32 	%rd46, %r358, 8;
	add.s64 	%rd47, %rd2, %rd46;
	cvt.u64.u32 	%rd48, %r129;
	atom.global.add.u64 	%rd49, [%rd47], %rd48;
$L__BB35_83:
	ld.shared.u32 	%r130, [%r124+5120];
	setp.eq.s32 	%p51, %r130, 0;
	@%p51 bra 	$L__BB35_85;
	cvt.u32.u64 	%r359, %rd5;
	shl.b32 	%r360, %r478, 8;
	add.s32 	%r361, %r360, %r359;
	add.s32 	%r362, %r361, 1280;
	mul.wide.u32 	%rd50, %r362, 8;
	add.s64 	%rd51, %rd2, %rd50;
	cvt.u64.u32 	%rd52, %r130;
	atom.global.add.u64 	%rd53, [%rd51], %rd52;
$L__BB35_85:
	ld.shared.u32 	%r131, [%r124+6144];
	setp.eq.s32 	%p52, %r131, 0;
	@%p52 bra 	$L__BB35_87;
	cvt.u32.u64 	%r363, %rd5;
	shl.b32 	%r364, %r478, 8;
	add.s32 	%r365, %r364, %r363;
	add.s32 	%r366, %r365, 1536;
	mul.wide.u32 	%rd54, %r366, 8;
	add.s64 	%rd55, %rd2, %rd54;
	cvt.u64.u32 	%rd56, %r131;
	atom.global.add.u64 	%rd57, [%rd55], %rd56;
$L__BB35_87:
	ld.shared.u32 	%r132, [%r124+7168];
	setp.eq.s32 	%p53, %r132, 0;
	@%p53 bra 	$L__BB35_89;
	cvt.u32.u64 	%r367, %rd5;
	shl.b32 	%r368, %r478, 8;
	add.s32 	%r369, %r368, %r367;
	add.s32 	%r370, %r369, 1792;
	mul.wide.u32 	%rd58, %r370, 8;
	add.s64 	%rd59, %rd2, %rd58;
	cvt.u64.u32 	%rd60, %r132;
	atom.global.add.u64 	%rd61, [%rd59], %rd60;
$L__BB35_89:
	add.s32 	%r478, %r478, 8;
	setp.ne.s32 	%p54, %r478, %r16;
	mov.u32 	%r480, %r16;
	@%p54 bra 	$L__BB35_73;
$L__BB35_90:
	add.s32 	%r135, %r5, -1;
	setp.eq.s32 	%p55, %r3, 0;
	@%p55 bra 	$L__BB35_111;
	setp.lt.u32 	%p56, %r4, 3;
	@%p56 bra 	$L__BB35_101;
	shl.b32 	%r371, %r480, 10;
	add.s32 	%r136, %r6, %r371;
	ld.shared.u32 	%r137, [%r136];
	setp.eq.s32 	%p57, %r137, 0;
	@%p57 bra 	$L__BB35_94;
	cvt.u32.u64 	%r372, %rd5;
	shl.b32 	%r373, %r480, 8;
	add.s32 	%r374, %r373, %r372;
	mul.wide.u32 	%rd62, %r374, 8;
	add.s64 	%rd63, %rd2, %rd62;
	cvt.u64.u32 	%rd64, %r137;
	atom.global.add.u64 	%rd65, [%rd63], %rd64;
$L__BB35_94:
	ld.shared.u32 	%r138, [%r136+1024];
	setp.eq.s32 	%p58, %r138, 0;
	@%p58 bra 	$L__BB35_96;
	cvt.u32.u64 	%r375, %rd5;
	shl.b32 	%r376, %r480, 8;
	add.s32 	%r377, %r376, %r375;
	add.s32 	%r378, %r377, 256;
	mul.wide.u32 	%rd66, %r378, 8;
	add.s64 	%rd67, %rd2, %rd66;
	cvt.u64.u32 	%rd68, %r138;
	atom.global.add.u64 	%rd69, [%rd67], %rd68;
$L__BB35_96:
	ld.shared.u32 	%r139, [%r136+2048];
	setp.eq.s32 	%p59, %r139, 0;
	@%p59 bra 	$L__BB35_98;
	cvt.u32.u64 	%r379, %rd5;
	shl.b32 	%r380, %r480, 8;
	add.s32 	%r381, %r380, %r379;
	add.s32 	%r382, %r381, 512;
	mul.wide.u32 	%rd70, %r382, 8;
	add.s64 	%rd71, %rd2, %rd70;
	cvt.u64.u32 	%rd72, %r139;
	atom.global.add.u64 	%rd73, [%rd71], %rd72;
$L__BB35_98:
	ld.shared.u32 	%r140, [%r136+3072];
	setp.eq.s32 	%p60, %r140, 0;
	@%p60 bra 	$L__BB35_100;
	cvt.u32.u64 	%r383, %rd5;
	shl.b32 	%r384, %r480, 8;
	add.s32 	%r385, %r384, %r383;
	add.s32 	%r386, %r385, 768;
	mul.wide.u32 	%rd74, %r386, 8;
	add.s64 	%rd75, %rd2, %rd74;
	cvt.u64.u32 	%rd76, %r140;
	atom.global.add.u64 	%rd77, [%rd75], %rd76;
$L__BB35_100:
	add.s32 	%r480, %r480, 4;
$L__BB35_101:
	setp.eq.s32 	%p61, %r5, 0;
	@%p61 bra 	$L__BB35_111;
	setp.eq.s32 	%p62, %r135, 0;
	@%p62 bra 	$L__BB35_108;
	shl.b32 	%r387, %r480, 10;
	add.s32 	%r143, %r6, %r387;
	ld.shared.u32 	%r144, [%r143];
	setp.eq.s32 	%p63, %r144, 0;
	@%p63 bra 	$L__BB35_105;
	cvt.u32.u64 	%r388, %rd5;
	shl.b32 	%r389, %r480, 8;
	add.s32 	%r390, %r389, %r388;
	mul.wide.u32 	%rd78, %r390, 8;
	add.s64 	%rd79, %rd2, %rd78;
	cvt.u64.u32 	%rd80, %r144;
	atom.global.add.u64 	%rd81, [%rd79], %rd80;
$L__BB35_105:
	ld.shared.u32 	%r145, [%r143+1024];
	setp.eq.s32 	%p64, %r145, 0;
	@%p64 bra 	$L__BB35_107;
	cvt.u32.u64 	%r391, %rd5;
	shl.b32 	%r392, %r480, 8;
	add.s32 	%r393, %r392, %r391;
	add.s32 	%r394, %r393, 256;
	mul.wide.u32 	%rd82, %r394, 8;
	add.s64 	%rd83, %rd2, %rd82;
	cvt.u64.u32 	%rd84, %r145;
	atom.global.add.u64 	%rd85, [%rd83], %rd84;
$L__BB35_107:
	add.s32 	%r480, %r480, 2;
$L__BB35_108:
	setp.eq.s32 	%p65, %r17, 0;
	@%p65 bra 	$L__BB35_111;
	shl.b32 	%r395, %r480, 10;
	add.s32 	%r396, %r6, %r395;
	ld.shared.u32 	%r148, [%r396];
	setp.eq.s32 	%p66, %r148, 0;
	@%p66 bra 	$L__BB35_111;
	cvt.u32.u64 	%r397, %rd5;
	shl.b32 	%r398, %r480, 8;
	add.s32 	%r399, %r398, %r397;
	mul.wide.u32 	%rd86, %r399, 8;
	add.s64 	%rd87, %rd2, %rd86;
	cvt.u64.u32 	%rd88, %r148;
	atom.global.add.u64 	%rd89, [%rd87], %rd88;
$L__BB35_111:
	cvt.u32.u64 	%r400, %rd5;
	setp.gt.u32 	%p67, %r400, 127;
	@%p67 bra 	$L__BB35_152;
	setp.lt.u32 	%p68, %r1, 7;
	mov.b32 	%r484, 0;
	@%p68 bra 	$L__BB35_131;
	mov.b32 	%r482, 0;
$L__BB35_114:
	.pragma "nounroll";
	shl.b32 	%r404, %r482, 10;
	add.s32 	%r150, %r6, %r404;
	ld.shared.u32 	%r151, [%r150+512];
	setp.eq.s32 	%p69, %r151, 0;
	shl.b32 	%r405, %r482, 8;
	add.s32 	%r406, %r405, %r400;
	mul.wide.u32 	%rd90, %r406, 8;
	add.s64 	%rd15, %rd2, %rd90;
	@%p69 bra 	$L__BB35_116;
	cvt.u64.u32 	%rd91, %r151;
	atom.global.add.u64 	%rd92, [%rd15+1024], %rd91;
$L__BB35_116:
	ld.shared.u32 	%r152, [%r150+1536];
	setp.eq.s32 	%p70, %r152, 0;
	@%p70 bra 	$L__BB35_118;
	cvt.u64.u32 	%rd93, %r152;
	atom.global.add.u64 	%rd94, [%rd15+3072], %rd93;
$L__BB35_118:
	ld.shared.u32 	%r153, [%r150+2560];
	setp.eq.s32 	%p71, %r153, 0;
	@%p71 bra 	$L__BB35_120;
	cvt.u64.u32 	%rd95, %r153;
	atom.global.add.u64 	%rd96, [%rd15+5120], %rd95;
$L__BB35_120:
	ld.shared.u32 	%r154, [%r150+3584];
	setp.eq.s32 	%p72, %r154, 0;
	@%p72 bra 	$L__BB35_122;
	cvt.u64.u32 	%rd97, %r154;
	atom.global.add.u64 	%rd98, [%rd15+7168], %rd97;
$L__BB35_122:
	ld.shared.u32 	%r155, [%r150+4608];
	setp.eq.s32 	%p73, %r155, 0;
	@%p73 bra 	$L__BB35_124;
	cvt.u64.u32 	%rd99, %r155;
	atom.global.add.u64 	%rd100, [%rd15+9216], %rd99;
$L__BB35_124:
	ld.shared.u32 	%r156, [%r150+5632];
	setp.eq.s32 	%p74, %r156, 0;
	@%p74 bra 	$L__BB35_126;
	cvt.u64.u32 	%rd101, %r156;
	atom.global.add.u64 	%rd102, [%rd15+11264], %rd101;
$L__BB35_126:
	ld.shared.u32 	%r157, [%r150+6656];
	setp.eq.s32 	%p75, %r157, 0;
	@%p75 bra 	$L__BB35_128;
	cvt.u64.u32 	%rd103, %r157;
	atom.global.add.u64 	%rd104, [%rd15+13312], %rd103;
$L__BB35_128:
	ld.shared.u32 	%r158, [%r150+7680];
	setp.eq.s32 	%p76, %r158, 0;
	@%p76 bra 	$L__BB35_130;
	cvt.u64.u32 	%rd105, %r158;
	atom.global.add.u64 	%rd106, [%rd15+15360], %rd105;
$L__BB35_130:
	add.s32 	%r482, %r482, 8;
	setp.ne.s32 	%p77, %r482, %r16;
	mov.u32 	%r484, %r16;
	@%p77 bra 	$L__BB35_114;
$L__BB35_131:
	setp.eq.s32 	%p78, %r3, 0;
	@%p78 bra 	$L__BB35_152;
	setp.lt.u32 	%p79, %r4, 3;
	@%p79 bra 	$L__BB35_142;
	shl.b32 	%r407, %r484, 10;
	add.s32 	%r161, %r6, %r407;
	ld.shared.u32 	%r162, [%r161+512];
	setp.eq.s32 	%p80, %r162, 0;
	@%p80 bra 	$L__BB35_135;
	shl.b32 	%r409, %r484, 8;
	add.s32 	%r410, %r409, %r400;
	mul.wide.u32 	%rd107, %r410, 8;
	add.s64 	%rd108, %rd2, %rd107;
	cvt.u64.u32 	%rd109, %r162;
	atom.global.add.u64 	%rd110, [%rd108+1024], %rd109;
$L__BB35_135:
	ld.shared.u32 	%r163, [%r161+1536];
	setp.eq.s32 	%p81, %r163, 0;
	@%p81 bra 	$L__BB35_137;
	shl.b32 	%r412, %r484, 8;
	add.s32 	%r413, %r412, %r400;
	add.s32 	%r414, %r413, 256;
	mul.wide.u32 	%rd111, %r414, 8;
	add.s64 	%rd112, %rd2, %rd111;
	cvt.u64.u32 	%rd113, %r163;
	atom.global.add.u64 	%rd114, [%rd112+1024], %rd113;
$L__BB35_137:
	ld.shared.u32 	%r164, [%r161+2560];
	setp.eq.s32 	%p82, %r164, 0;
	@%p82 bra 	$L__BB35_139;
	shl.b32 	%r416, %r484, 8;
	add.s32 	%r417, %r416, %r400;
	add.s32 	%r418, %r417, 512;
	mul.wide.u32 	%rd115, %r418, 8;
	add.s64 	%rd116, %rd2, %rd115;
	cvt.u64.u32 	%rd117, %r164;
	atom.global.add.u64 	%rd118, [%rd116+1024], %rd117;
$L__BB35_139:
	ld.shared.u32 	%r165, [%r161+3584];
	setp.eq.s32 	%p83, %r165, 0;
	@%p83 bra 	$L__BB35_141;
	shl.b32 	%r420, %r484, 8;
	add.s32 	%r421, %r420, %r400;
	add.s32 	%r422, %r421, 768;
	mul.wide.u32 	%rd119, %r422, 8;
	add.s64 	%rd120, %rd2, %rd119;
	cvt.u64.u32 	%rd121, %r165;
	atom.global.add.u64 	%rd122, [%rd120+1024], %rd121;
$L__BB35_141:
	add.s32 	%r484, %r484, 4;
$L__BB35_142:
	setp.eq.s32 	%p84, %r5, 0;
	@%p84 bra 	$L__BB35_152;
	setp.eq.s32 	%p85, %r135, 0;
	@%p85 bra 	$L__BB35_149;
	shl.b32 	%r423, %r484, 10;
	add.s32 	%r168, %r6, %r423;
	ld.shared.u32 	%r169, [%r168+512];
	setp.eq.s32 	%p86, %r169, 0;
	@%p86 bra 	$L__BB35_146;
	shl.b32 	%r425, %r484, 8;
	add.s32 	%r426, %r425, %r400;
	mul.wide.u32 	%rd123, %r426, 8;
	add.s64 	%rd124, %rd2, %rd123;
	cvt.u64.u32 	%rd125, %r169;
	atom.global.add.u64 	%rd126, [%rd124+1024], %rd125;
$L__BB35_146:
	ld.shared.u32 	%r170, [%r168+1536];
	setp.eq.s32 	%p87, %r170, 0;
	@%p87 bra 	$L__BB35_148;
	shl.b32 	%r428, %r484, 8;
	add.s32 	%r429, %r428, %r400;
	add.s32 	%r430, %r429, 256;
	mul.wide.u32 	%rd127, %r430, 8;
	add.s64 	%rd128, %rd2, %rd127;
	cvt.u64.u32 	%rd129, %r170;
	atom.global.add.u64 	%rd130, [%rd128+1024], %rd129;
$L__BB35_148:
	add.s32 	%r484, %r484, 2;
$L__BB35_149:
	setp.eq.s32 	%p88, %r17, 0;
	@%p88 bra 	$L__BB35_152;
	shl.b32 	%r431, %r484, 10;
	add.s32 	%r432, %r6, %r431;
	ld.shared.u32 	%r173, [%r432+512];
	setp.eq.s32 	%p89, %r173, 0;
	@%p89 bra 	$L__BB35_152;
	shl.b32 	%r434, %r484, 8;
	add.s32 	%r435, %r434, %r400;
	mul.wide.u32 	%rd131, %r435, 8;
	add.s64 	%rd132, %rd2, %rd131;
	cvt.u64.u32 	%rd133, %r173;
	atom.global.add.u64 	%rd134, [%rd132+1024], %rd133;
$L__BB35_152:
	bar.sync 	0;
	add.s64 	%rd135, %rd135, 1;
	setp.ne.s64 	%p90, %rd135, %rd6;
	@%p90 bra 	$L__BB35_2;
$L__BB35_153:
	ret;

}
	// .globl	_ZN3cub18CUB_300001_SM_10006detail10radix_sort33DeviceRadixSortExclusiveSumKernelINS1_5radix10policy_hubIiiyE10Policy1000EyEEvPT0_
.visible .entry _ZN3cub18CUB_300001_SM_10006detail10radix_sort33DeviceRadixSortExclusiveSumKernelINS1_5radix10policy_hubIiiyE10Policy1000EyEEvPT0_(
	.param .u64 .ptr .align 1 _ZN3cub18CUB_300001_SM_10006detail10radix_sort33DeviceRadixSortExclusiveSumKernelINS1_5radix10policy_hubIiiyE10Policy1000EyEEvPT0__param_0
)
{
	.reg .pred 	%p<4>;
	.reg .b32 	%r<28>;
	.reg .b64 	%rd<54>;
	// demoted variable
	.shared .align 16 .b8 _ZZN3cub18CUB_300001_SM_10006detail10radix_sort33DeviceRadixSortExclusiveSumKernelINS1_5radix10policy_hubIiiyE10Policy1000EyEEvPT0_E12temp_storage[2336];
	ld.param.u64 	%rd5, [_ZN3cub18CUB_300001_SM_10006detail10radix_sort33DeviceRadixSortExclusiveSumKernelINS1_5radix10policy_hubIiiyE10Policy1000EyEEvPT0__param_0];
	cvta.to.global.u64 	%rd6, %rd5;
	mov.u32 	%r3, %ctaid.x;
	shl.b32 	%r4, %r3, 8;
	mov.u32 	%r1, %tid.x;
	setp.gt.u32 	%p1, %r1, 255;
	add.s32 	%r5, %r4, %r1;
	mul.wide.s32 	%rd7, %r5, 8;
	add.s64 	%rd1, %rd6, %rd7;
	@%p1 bra 	$L__BB36_2;
	ld.global.u64 	%rd53, [%rd1];
$L__BB36_2:
	shr.u32 	%r6, %r1, 3;
	add.s32 	%r7, %r6, %r1;
	shl.b32 	%r8, %r7, 3;
	mov.u32 	%r9, _ZZN3cub18CUB_300001_SM_10006detail10radix_sort33DeviceRadixSortExclusiveSumKernelINS1_5radix10policy_hubIiiyE10Policy1000EyEEvPT0_E12temp_storage;
	add.s32 	%r10, %r9, %r8;
	add.s32 	%r2, %r10, 16;
	st.shared.u64 	[%r10+16], %rd53;
	bar.sync 	0;
	setp.gt.u32 	%p2, %r1, 31;
	@%p2 bra 	$L__BB36_4;
	mad.lo.s32 	%r27, %r1, 72, %r9;
	ld.shared.u64 	%rd23, [%r27+16];
	ld.shared.u64 	%rd24, [%r27+24];
	ld.shared.u64 	%rd25, [%r27+32];
	ld.shared.u64 	%rd26, [%r27+40];
	ld.shared.u64 	%rd27, [%r27+48];
	ld.shared.u64 	%rd28, [%r27+56];
	ld.shared.u64 	%rd29, [%r27+64];
	ld.shared.u64 	%rd30, [%r27+72];
	add.s64 	%rd31, %rd24, %rd23;
	add.s64 	%rd32, %rd31, %rd25;
	add.s64 	%rd33, %rd32, %rd26;
	add.s64 	%rd34, %rd33, %rd27;
	add.s64 	%rd35, %rd34, %rd28;
	add.s64 	%rd36, %rd35, %rd29;
	add.s64 	%rd10, %rd36, %rd30;
	mov.b32 	%r11, 1;
	mov.b32 	%r24, 0;
	mov.b32 	%r25, -1;
	// begin inline asm
	{  .reg .u64 r0;  .reg .u32 lo;  .reg .u32 hi;  .reg .pred p;  mov.b64 {lo, hi}, %rd10;  shfl.sync.up.b32 lo|p, lo, %r11, %r24, %r25;  shfl.sync.up.b32 hi|p, hi, %r11, %r24, %r25;  mov.b64 r0, {lo, hi};  @p add.u64 r0, r0, %rd10;  mov.u64 %rd8, r0;}
	// end inline asm
	mov.b32 	%r14, 2;
	// begin inline asm
	{  .reg .u64 r0;  .reg .u32 lo;  .reg .u32 hi;  .reg .pred p;  mov.b64 {lo, hi}, %rd8;  shfl.sync.up.b32 lo|p, lo, %r14, %r24, %r25;  shfl.sync.up.b32 hi|p, hi, %r14, %r24, %r25;  mov.b64 r0, {lo, hi};  @p add.u64 r0, r0, %rd8;  mov.u64 %rd11, r0;}
	// end inline asm
	mov.b32 	%r17, 4;
	// begin inline asm
	{  .reg .u64 r0;  .reg .u32 lo;  .reg .u32 hi;  .reg .pred p;  mov.b64 {lo, hi}, %rd11;  shfl.sync.up.b32 lo|p, lo, %r17, %r24, %r25;  shfl.sync.up.b32 hi|p, hi, %r17, %r24, %r25;  mov.b64 r0, {lo, hi};  @p add.u64 r0, r0, %rd11;  mov.u64 %rd14, r0;}
	// end inline asm
	mov.b32 	%r20, 8;
	// begin inline asm
	{  .reg .u64 r0;  .reg .u32 lo;  .reg .u32 hi;  .reg .pred p;  mov.b64 {lo, hi}, %rd14;  shfl.sync.up.b32 lo|p, lo, %r20, %r24, %r25;  shfl.sync.up.b32 hi|p, hi, %r20, %r24, %r25;  mov.b64 r0, {lo, hi};  @p add.u64 r0, r0, %rd14;  mov.u64 %rd17, r0;}
	// end inline asm
	mov.b32 	%r23, 16;
	// begin inline asm
	{  .reg .u64 r0;  .reg .u32 lo;  .reg .u32 hi;  .reg .pred p;  mov.b64 {lo, hi}, %rd17;  shfl.sync.up.b32 lo|p, lo, %r23, %r24, %r25;  shfl.sync.up.b32 hi|p, hi, %r23, %r24, %r25;  mov.b64 r0, {lo, hi};  @p add.u64 r0, r0, %rd17;  mov.u64 %rd20, r0;}
	// end inline asm
	sub.s64 	%rd37, %rd20, %rd10;
	ld.shared.u64 	%rd38, [%r27+16];
	ld.shared.u64 	%rd39, [%r27+24];
	ld.shared.u64 	%rd40, [%r27+32];
	ld.shared.u64 	%rd41, [%r27+40];
	ld.shared.u64 	%rd42, [%r27+48];
	ld.shared.u64 	%rd43, [%r27+56];
	ld.shared.u64 	%rd44, [%r27+64];
	add.s64 	%rd45, %rd38, %rd37;
	add.s64 	%rd46, %rd39, %rd45;
	add.s64 	%rd47, %rd40, %rd46;
	add.s64 	%rd48, %rd41, %rd47;
	add.s64 	%rd49, %rd42, %rd48;
	add.s64 	%rd50, %rd43, %rd49;
	add.s64 	%rd51, %rd44, %rd50;
	st.shared.u64 	[%r27+16], %rd37;
	st.shared.u64 	[%r27+24], %rd45;
	st.shared.u64 	[%r27+32], %rd46;
	st.shared.u64 	[%r27+40], %rd47;
	st.shared.u64 	[%r27+48], %rd48;
	st.shared.u64 	[%r27+56], %rd49;
	st.shared.u64 	[%r27+64], %rd50;
	st.shared.u64 	[%r27+72], %rd51;
$L__BB36_4:
	setp.gt.u32 	%p3, %r1, 255;
	bar.sync 	0;
	@%p3 bra 	$L__BB36_6;
	ld.shared.u64 	%rd52, [%r2];
	st.global.u64 	[%rd1], %rd52;
$L__BB36_6:
	ret;

}
	// .globl	_ZN3cub18CUB_300001_SM_10006detail10radix_sort29DeviceRadixSortOnesweepKernelINS1_5radix10policy_hubIiiyE10Policy1000ELNS0_9SortOrderE0EiiyiiNS1_21identity_decomposer_tEEEvPT5_SB_PT3_PKSC_PT1_PKSG_PT2_PKSK_T4_iiT6_
.visible .entry _ZN3cub18CUB_300001_SM_10006detail10radix_sort29DeviceRadixSortOnesweepKernelINS1_5radix10policy_hubIiiyE10Policy1000ELNS0_9SortOrderE0EiiyiiNS1_21identity_decomposer_tEEEvPT5_SB_PT3_PKSC_PT1_PKSG_PT2_PKSK_T4_iiT6_(
	.param .u64 .ptr .align 1 _ZN3cub18CUB_300001_SM_10006detail10radix_sort29DeviceRadixSortOnesweepKernelINS1_5radix10policy_hubIiiyE10Policy1000ELNS0_9SortOrderE0EiiyiiNS1_21identity_decomposer_tEEEvPT5_SB_PT3_PKSC_PT1_PKSG_PT2_PKSK_T4_iiT6__param_0,
	.param .u64 .ptr .align 1 _ZN3cub18CUB_300001_SM_10006detail10radix_sort29DeviceRadixSortOnesweepKernelINS1_5radix10policy_hubIiiyE10Policy1000ELNS0_9SortOrderE0EiiyiiNS1_21identity_decomposer_tEEEvPT5_SB_PT3_PKSC_PT1_PKSG_PT2_PKSK_T4_iiT6__param_1,
	.param .u64 .ptr .align 1 _ZN3cub18CUB_300001_SM_10006detail10radix_sort29DeviceRadixSortOnesweepKernelINS1_5radix10policy_hubIiiyE10Policy1000ELNS0_9SortOrderE0EiiyiiNS1_21identity_decomposer_tEEEvPT5_SB_PT3_PKSC_PT1_PKSG_PT2_PKSK_T4_iiT6__param_2,
	.param .u64 .ptr .align 1 _ZN3cub18CUB_300001_SM_10006detail10radix_sort29DeviceRadixSortOnesweepKernelINS1_5radix10policy_hubIiiyE10Policy1000ELNS0_9SortOrderE0EiiyiiNS1_21identity_decomposer_tEEEvPT5_SB_PT3_PKSC_PT1_PKSG_PT2_PKSK_T4_iiT6__param_3,
	.param .u64 .ptr .align 1 _ZN3cub18CUB_300001_SM_10006detail10radix_sort29DeviceRadixSortOnesweepKernelINS1_5radix10policy_hubIiiyE10Policy1000ELNS0_9SortOrderE0EiiyiiNS1_21identity_decomposer_tEEEvPT5_SB_PT3_PKSC_PT1_PKSG_PT2_PKSK_T4_iiT6__param_4,
	.param .u64 .ptr .align 1 _ZN3cub18CUB_300001_SM_10006detail10radix_sort29DeviceRadixSortOnesweepKernelINS1_5radix10policy_hubIiiyE10Policy1000ELNS0_9SortOrderE0EiiyiiNS1_21identity_decomposer_tEEEvPT5_SB_PT3_PKSC_PT1_PKSG_PT2_PKSK_T4_iiT6__param_5,
	.param .u64 .ptr .align 1 _ZN3cub18CUB_300001_SM_10006detail10radix_sort29DeviceRadixSortOnesweepKernelINS1_5radix10policy_hubIiiyE10Policy1000ELNS0_9SortOrderE0EiiyiiNS1_21identity_decomposer_tEEEvPT5_SB_PT3_PKSC_PT1_PKSG_PT2_PKSK_T4_iiT6__param_6,
	.param .u64 .ptr .align 1 _ZN3cub18CUB_300001_SM_10006detail10radix_sort29DeviceRadixSortOnesweepKernelINS1_5radix10policy_hubIiiyE10Policy1000ELNS0_9SortOrderE0EiiyiiNS1_21identity_decomposer_tEEEvPT5_SB_PT3_PKSC_PT1_PKSG_PT2_PKSK_T4_iiT6__param_7,
	.param .u32 _ZN3cub18CUB_300001_SM_10006detail10radix_sort29DeviceRadixSortOnesweepKernelINS1_5radix10policy_hubIiiyE10Policy1000ELNS0_9SortOrderE0EiiyiiNS1_21identity_decomposer_tEEEvPT5_SB_PT3_PKSC_PT1_PKSG_PT2_PKSK_T4_iiT6__param_8,
	.param .u32 _ZN3cub18CUB_300001_SM_10006detail10radix_sort29DeviceRadixSortOnesweepKernelINS1_5radix10policy_hubIiiyE10Policy1000ELNS0_9SortOrderE0EiiyiiNS1_21identity_decomposer_tEEEvPT5_SB_PT3_PKSC_PT1_PKSG_PT2_PKSK_T4_iiT6__param_9,
	.param .u32 _ZN3cub18CUB_300001_SM_10006detail10radix_sort29DeviceRadixSortOnesweepKernelINS1_5radix10policy_hubIiiyE10Policy1000ELNS0_9SortOrderE0EiiyiiNS1_21identity_decomposer_tEEEvPT5_SB_PT3_PKSC_PT1_PKSG_PT2_PKSK_T4_iiT6__param_10,
	.param .align 1 .b8 _ZN3cub18CUB_300001_SM_10006detail10radix_sort29DeviceRadixSortOnesweepKernelINS1_5radix10policy_hubIiiyE10Policy1000ELNS0_9SortOrderE0EiiyiiNS1_21identity_decomposer_tEEEvPT5_SB_PT3_PKSC_PT1_PKSG_PT2_PKSK_T4_iiT6__param_11[1]
)
.maxntid 384
{
	.reg .pred 	%p<205>;
	.reg .b32 	%r<2283>;
	.reg .b64 	%rd<457>;
	// demoted variable
	.shared .align 16 .b8 _ZZN3cub18CUB_300001_SM_10006detail10radix_sort29DeviceRadixSortOnesweepKernelINS1_5radix10policy_hubIiiyE10Policy1000ELNS0_9SortOrderE0EiiyiiNS1_21identity_decomposer_tEEEvPT5_SB_PT3_PKSC_PT1_PKSG_PT2_PKSK_T4_iiT6_E1s[28160];
	ld.param.u64 	%rd43, [_ZN3cub18CUB_300001_SM_10006detail10radix_sort29DeviceRadixSortOnesweepKernelINS1_5radix10policy_hubIiiyE10Policy1000ELNS0_9SortOrderE0EiiyiiNS1_21identity_decomposer_tEEEvPT5_SB_PT3_PKSC_PT1_PKSG_PT2_PKSK_T4_iiT6__param_0];
	ld.param.u64 	%rd44, [_ZN3cub18CUB_300001_SM_10006detail10radix_sort29DeviceRadixSortOnesweepKernelINS1_5radix10policy_hubIiiyE10Policy1000ELNS0_9SortOrderE0EiiyiiNS1_21identity_decomposer_tEEEvPT5_SB_PT3_PKSC_PT1_PKSG_PT2_PKSK_T4_iiT6__param_1];
	ld.param.u64 	%rd47, [_ZN3cub18CUB_300001_SM_10006detail10radix_sort29DeviceRadixSortOnesweepKernelINS1_5radix10policy_hubIiiyE10Policy1000ELNS0_9SortOrderE0EiiyiiNS1_21identity_decomposer_tEEEvPT5_SB_PT3_PKSC_PT1_PKSG_PT2_PKSK_T4_iiT6__param_4];
	ld.param.u64 	%rd50, [_ZN3cub18CUB_300001_SM_10006detail10radix_sort29DeviceRadixSortOnesweepKernelINS1_5radix10policy_hubIiiyE10Policy1000ELNS0_9SortOrderE0EiiyiiNS1_21identity_decomposer_tEEEvPT5_SB_PT3_PKSC_PT1_PKSG_PT2_PKSK_T4_iiT6__param_5];
	cvta.to.global.u64 	%rd1, %rd47;
	cvta.to.global.u64 	%rd2, %rd43;
	cvta.to.global.u64 	%rd3, %rd50;
	mov.u32 	%r1, %tid.x;
	// begin inline asm
	mov.u32 %r443, %laneid;
	// end inline asm
	setp.ne.s32 	%p1, %r1, 0;
	@%p1 bra 	$L__BB37_2;
	cvta.to.global.u64 	%rd51, %rd44;
	atom.global.add.u32 	%r444, [%rd51], 1;
	st.shared.u32 	[_ZZN3cub18CUB_300001_SM_10006detail10radix_sort29DeviceRadixSortOnesweepKernelINS1_5radix10policy_hubIiiyE10Policy1000ELNS0_9SortOrderE0EiiyiiNS1_21identity_decomposer_tEEEvPT5_SB_PT3_PKSC_PT1_PKSG_PT2_PKSK_T4_iiT6_E1s+26112], %r444;
$L__BB37_2:
	ld.param.u32 	%r2078, [_ZN3cub18CUB_300001_SM_10006detail10radix_sort29DeviceRadixSortOnesweepKernelINS1_5radix10policy_hubIiiyE10Policy1000ELNS0_9SortOrderE0EiiyiiNS1_21identity_decomposer_tEEEvPT5_SB_PT3_PKSC_PT1_PKSG_PT2_PKSK_T4_iiT6__param_8];
	bar.sync 	0;
	ld.shared.u32 	%r3, [_ZZN3cub18CUB_300001_SM_10006detail10radix_sort29DeviceRadixSortOnesweepKernelINS1_5radix10policy_hubIiiyE10Policy1000ELNS0_9SortOrderE0EiiyiiNS1_21identity_decomposer_tEEEvPT5_SB_PT3_PKSC_PT1_PKSG_PT2_PKSK_T4_iiT6_E1s+26112];
	mul.lo.s32 	%r445, %r3, 6528;
	add.s32 	%r4, %r445, 6528;
	setp.gt.s32 	%p2, %r4, %r2078;
	cvt.s64.s32 	%rd4, %r445;
	@%p2 bra 	$L__BB37_4;
	and.b32  	%r446, %r1, 31;
	and.b32  	%r447, %r1, 992;
	mul.lo.s32 	%r448, %r447, 17;
	or.b32  	%r449, %r448, %r446;
	cvt.u64.u32 	%rd52, %r449;
	add.s64 	%rd53, %rd52, %rd4;
	shl.b64 	%rd54, %rd53, 2;
	add.s64 	%rd55, %rd3, %rd54;
	ld.global.u32 	%r2165, [%rd55];
	ld.global.u32 	%r2164, [%rd55+128];
	ld.global.u32 	%r2163, [%rd55+256];
	ld.global.u32 	%r2162, [%rd55+384];
	ld.global.u32 	%r2161, [%rd55+512];
	ld.global.u32 	%r2160, [%rd55+640];
	ld.global.u32 	%r2159, [%rd55+768];
	ld.global.u32 	%r2158, [%rd55+896];
	ld.global.u32 	%r2157, [%rd55+1024];
	ld.global.u32 	%r2156, [%rd55+1152];
	ld.global.u32 	%r2155, [%rd55+1280];
	ld.global.u32 	%r2154, [%rd55+1408];
	ld.global.u32 	%r2153, [%rd55+1536];
	ld.global.u32 	%r2152, [%rd55+1664];
	ld.global.u32 	%r2151, [%rd55+1792];
	ld.global.u32 	%r2150, [%rd55+1920];
	ld.global.u32 	%r2149, [%rd55+2048];
	bra.uni 	$L__BB37_38;
$L__BB37_4:
	ld.param.u32 	%r2079, [_ZN3cub18CUB_300001_SM_10006detail10radix_sort29DeviceRadixSortOnesweepKernelINS1_5radix10policy_hubIiiyE10Policy1000ELNS0_9SortOrderE0EiiyiiNS1_21identity_decomposer_tEEEvPT5_SB_PT3_PKSC_PT1_PKSG_PT2_PKSK_T4_iiT6__param_8];
	cvt.u32.u64 	%r451, %rd4;
	sub.s32 	%r22, %r2079, %r451;
	and.b32  	%r452, %r1, 31;
	and.b32  	%r453, %r1, 992;
	mul.lo.s32 	%r454, %r453, 17;
	or.b32  	%r23, %r454, %r452;
	setp.ge.s32 	%p3, %r23, %r22;
	cvt.u64.u32 	%rd56, %r23;
	add.s64 	%rd57, %rd56, %rd4;
	shl.b64 	%rd58, %rd57, 2;
	add.s64 	%rd5, %rd3, %rd58;
	mov.b32 	%r2165, 2147483647;
	@%p3 bra 	$L__BB37_6;
	ld.global.u32 	%r2165, [%rd5];
$L__BB37_6:
	add.s32 	%r456, %r23, 32;
	setp.ge.s32 	%p4, %r456, %r22;
	mov.b32 	%r2164, 2147483647;
	@%p4 bra 	$L__BB37_8;
	ld.global.u32 	%r2164, [%rd5+128];
$L__BB37_8:
	add.s32 	%r458, %r23, 64;
	setp.ge.s32 	%p5, %r458, %r22;
	mov.b32 	%r2163, 2147483647;
	@%p5 bra 	$L__BB37_10;
	ld.global.u32 	%r2163, [%rd5+256];
$L__BB37_10:
	add.s32 	%r460, %r23, 96;
	setp.ge.s32 	%p6, %r460, %r22;
	mov.b32 	%r2162, 2147483647;
	@%p6 bra 	$L__BB37_12;
	ld.global.u32 	%r2162, [%rd5+384];
$L__BB37_12:
	add.s32 	%r462, %r23, 128;
	setp.ge.s32 	%p7, %r462, %r22;
	mov.b32 	%r2161, 2147483647;
	@%p7 bra 	$L__BB37_14;
	ld.global.u32 	%r2161, [%rd5+512];
$L__BB37_14:
	add.s32 	%r464, %r23, 160;
	setp.ge.s32 	%p8, %r464, %r22;
	mov.b32 	%r2160, 2147483647;
	@%p8 bra 	$L__BB37_16;
	ld.global.u32 	%r2160, [%rd5+640];
$L__BB37_16:
	add.s32 	%r466, %r23, 192;
	setp.ge.s32 	%p9, %r466, %r22;
	mov.b32 	%r2159, 2147483647;
	@%p9 bra 	$L__BB37_18;
	ld.global.u32 	%r2159, [%rd5+768];
$L__BB37_18:
	add.s32 	%r468, %r23, 224;
	setp.ge.s32 	%p10, %r468, %r22;
	mov.b32 	%r2158, 2147483647;
	@%p10 bra 	$L__BB37_20;
	ld.global.u32 	%r2158, [%rd5+896];
$L__BB37_20:
	add.s32 	%r470, %r23, 256;
	setp.ge.s32 	%p11, %r470, %r22;
	mov.b32 	%r2157, 2147483647;
	@%p11 bra 	$L__BB37_22;
	ld.global.u32 	%r2157, [%rd5+1024];
$L__BB37_22:
	add.s32 	%r472, %r23, 288;
	setp.ge.s32 	%p12, %r472, %r22;
	mov.b32 	%r2156, 2147483647;
	@%p12 bra 	$L__BB37_24;
	ld.global.u32 	%r2156, [%rd5+1152];
$L__BB37_24:
	add.s32 	%r474, %r23, 320;
	setp.ge.s32 	%p13, %r474, %r22;
	mov.b32 	%r2155, 2147483647;
	@%p13 bra 	$L__BB37_26;
	ld.global.u32 	%r2155, [%rd5+1280];
$L__BB37_26:
	add.s32 	%r476, %r23, 352;
	setp.ge.s32 	%p14, %r476, %r22;
	mov.b32 	%r2154, 2147483647;
	@%p14 bra 	$L__BB37_28;
	ld.global.u32 	%r2154, [%rd5+1408];
$L__BB37_28:
	add.s32 	%r478, %r23, 384;
	setp.ge.s32 	%p15, %r478, %r22;
	mov.b32 	%r2153, 2147483647;
	@%p15 bra 	$L__BB37_30;
	ld.global.u32 	%r2153, [%rd5+1536];
$L__BB37_30:
	add.s32 	%r480, %r23, 416;
	setp.ge.s32 	%p16, %r480, %r22;
	mov.b32 	%r2152, 2147483647;
	@%p16 bra 	$L__BB37_32;
	ld.global.u32 	%r2152, [%rd5+1664];
$L__BB37_32:
	add.s32 	%r482, %r23, 448;
	setp.ge.s32 	%p17, %r482, %r22;
	mov.b32 	%r2151, 2147483647;
	@%p17 bra 	$L__BB37_34;
	ld.global.u32 	%r2151, [%rd5+1792];
$L__BB37_34:
	add.s32 	%r484, %r23, 480;
	setp.ge.s32 	%p18, %r484, %r22;
	mov.b32 	%r2150, 2147483647;
	@%p18 bra 	$L__BB37_36;
	ld.global.u32 	%r2150, [%rd5+1920];
$L__BB37_36:
	add.s32 	%r486, %r23, 512;
	setp.ge.s32 	%p19, %r486, %r22;
	mov.b32 	%r2149, 2147483647;
	@%p19 bra 	$L__BB37_38;
	ld.global.u32 	%r2149, [%rd5+2048];
$L__BB37_38:
	ld.param.u32 	%r2131, [_ZN3cub18CUB_300001_SM_10006detail10radix_sort29DeviceRadixSortOnesweepKernelINS1_5radix10policy_hubIiiyE10Policy1000ELNS0_9SortOrderE0EiiyiiNS1_21identity_decomposer_tEEEvPT5_SB_PT3_PKSC_PT1_PKSG_PT2_PKSK_T4_iiT6__param_10];
	mov.b32 	%r487, -1;
	shl.b32 	%r488, %r487, %r2131;
	not.b32 	%r74, %r488;
	shr.u32 	%r75, %r1, 5;
	shl.b32 	%r489, %r75, 10;
	mov.u32 	%r490, _ZZN3cub18CUB_300001_SM_10006detail10radix_sort29DeviceRadixSortOnesweepKernelINS1_5radix10policy_hubIiiyE10Policy1000ELNS0_9SortOrderE0EiiyiiNS1_21identity_decomposer_tEEEvPT5_SB_PT3_PKSC_PT1_PKSG_PT2_PKSK_T4_iiT6_E1s;
	add.s32 	%r76, %r490, %r489;
	setp.gt.s32 	%p20, %r443, 255;
	@%p20 bra 	$L__BB37_51;
	max.s32 	%r491, %r443, 224;
	sub.s32 	%r492, %r491, %r443;
	add.s32 	%r493, %r492, 31;
	shr.u32 	%r494, %r493, 5;
	add.s32 	%r77, %r494, 1;
	and.b32  	%r78, %r77, 15;
	setp.lt.u32 	%p21, %r493, 480;
	mov.u32 	%r2169, %r443;
	@%p21 bra 	$L__BB37_42;
	and.b32  	%r495, %r77, 268435440;
	neg.s32 	%r2167, %r495;
	shl.b32 	%r497, %r443, 2;
	add.s32 	%r498, %r489, %r497;
	add.s32 	%r500, %r498, %r490;
	add.s32 	%r2166, %r500, 1024;
	mov.u32 	%r2169, %r443;
$L__BB37_41:
	.pragma "nounroll";
	mov.b32 	%r501, 0;
	st.shared.u32 	[%r2166+-1024], %r501;
	st.shared.u32 	[%r2166+-896], %r501;
	st.shared.u32 	[%r2166+-768], %r501;
	st.shared.u32 	[%r2166+-640], %r501;
	st.shared.u32 	[%r2166+-512], %r501;
	st.shared.u32 	[%r2166+-384], %r501;
	st.shared.u32 	[%r2166+-256], %r501;
	st.shared.u32 	[%r2166+-128], %r501;
	st.shared.u32 	[%r2166], %r501;
	st.shared.u32 	[%r2166+128], %r501;
	st.shared.u32 	[%r2166+256], %r501;
	st.shared.u32 	[%r2166+384], %r501;
	st.shared.u32 	[%r2166+512], %r501;
	st.shared.u32 	[%r2166+640], %r501;
	st.shared.u32 	[%r2166+768], %r501;
	st.shared.u32 	[%r2166+896], %r501;
	add.s32 	%r2169, %r2169, 512;
	add.s32 	%r2167, %r2167, 16;
	add.s32 	%r2166, %r2166, 2048;
	setp.ne.s32 	%p22, %r2167, 0;
	@%p22 bra 	$L__BB37_41;
$L__BB37_42:
	setp.eq.s32 	%p23, %r78, 0;
	@%p23 bra 	$L__BB37_51;
	and.b32  	%r88, %r77, 7;
	setp.lt.u32 	%p24, %r78, 8;
	@%p24 bra 	$L__BB37_45;
	shl.b32 	%r502, %r2169, 2;
	add.s32 	%r503, %r76, %r502;
	mov.b32 	%r504, 0;
	st.shared.u32 	[%r503], %r504;
	st.shared.u32 	[%r503+128], %r504;
	st.shared.u32 	[%r503+256], %r504;
	st.shared.u32 	[%r503+384], %r504;
	st.shared.u32 	[%r503+512], %r504;
	st.shared.u32 	[%r503+640], %r504;
	st.shared.u32 	[%r503+768], %r504;
	st.shared.u32 	[%r503+896], %r504;
	add.s32 	%r2169, %r2169, 256;
$L__BB37_45:
	setp.eq.s32 	%p25, %r88, 0;
	@%p25 bra 	$L__BB37_51;
	and.b32  	%r91, %r77, 3;
	setp.lt.u32 	%p26, %r88, 4;
	@%p26 bra 	$L__BB37_48;
	shl.b32 	%r505, %r2169, 2;
	add.s32 	%r506, %r76, %r505;
	mov.b32 	%r507, 0;
	st.shared.u32 	[%r506], %r507;
	st.shared.u32 	[%r506+128], %r507;
	st.shared.u32 	[%r506+256], %r507;
	st.shared.u32 	[%r506+384], %r507;
	add.s32 	%r2169, %r2169, 128;
$L__BB37_48:
	setp.eq.s32 	%p27, %r91, 0;
	@%p27 bra 	$L__BB37_51;
	shl.b32 	%r509, %r2169, 2;
	add.s32 	%r510, %r489, %r509;
	add.s32 	%r2173, %r490, %r510;
	neg.s32 	%r2172, %r91;
$L__BB37_50:
	.pragma "nounroll";
	mov.b32 	%r512, 0;
	st.shared.u32 	[%r2173], %r512;
	add.s32 	%r2173, %r2173, 128;
	add.s32 	%r2172, %r2172, 1;
	setp.ne.s32 	%p28, %r2172, 0;
	@%p28 bra 	$L__BB37_50;
$L__BB37_51:
	ld.param.u32 	%r2094, [_ZN3cub18CUB_300001_SM_10006detail10radix_sort29DeviceRadixSortOnesweepKernelINS1_5radix10policy_hubIiiyE10Policy1000ELNS0_9SortOrderE0EiiyiiNS1_21identity_decomposer_tEEEvPT5_SB_PT3_PKSC_PT1_PKSG_PT2_PKSK_T4_iiT6__param_9];
	bar.warp.sync 	-1;
	xor.b32  	%r514, %r2165, -2147483648;
	shr.u32 	%r515, %r514, %r2094;
	and.b32  	%r100, %r515, %r74;
	shl.b32 	%r516, %r100, 2;
	add.s32 	%r517, %r76, %r516;
	atom.shared.add.u32 	%r518, [%r517], 1;
	xor.b32  	%r2227, %r2164, -2147483648;
	shr.u32 	%r520, %r2227, %r2094;
	and.b32  	%r521, %r520, %r74;
	shl.b32 	%r522, %r521, 2;
	add.s32 	%r523, %r76, %r522;
	atom.shared.add.u32 	%r524, [%r523], 1;
	xor.b32  	%r2226, %r2163, -2147483648;
	shr.u32 	%r526, %r2226, %r2094;
	and.b32  	%r527, %r526, %r74;
	shl.b32 	%r528, %r527, 2;
	add.s32 	%r529, %r76, %r528;
	atom.shared.add.u32 	%r530, [%r529], 1;
	xor.b32  	%r2225, %r2162, -2147483648;
	shr.u32 	%r532, %r2225, %r2094;
	and.b32  	%r533, %r532, %r74;
	shl.b32 	%r534, %r533, 2;
	add.s32 	%r535, %r76, %r534;
	atom.shared.add.u32 	%r536, [%r535], 1;
	xor.b32  	%r537, %r2161, -2147483648;
	shr.u32 	%r538, %r537, %r2094;
	and.b32  	%r539, %r538, %r74;
	shl.b32 	%r540, %r539, 2;
	add.s32 	%r541, %r76, %r540;
	atom.shared.add.u32 	%r542, [%r541], 1;
	xor.b32  	%r543, %r2160, -2147483648;
	shr.u32 	%r544, %r543, %r2094;
	and.b32  	%r545, %r544, %r74;
	shl.b32 	%r546, %r545, 2;
	add.s32 	%r547, %r76, %r546;
	atom.shared.add.u32 	%r548, [%r547], 1;
	xor.b32  	%r549, %r2159, -2147483648;
	shr.u32 	%r550, %r549, %r2094;
	and.b32  	%r551, %r550, %r74;
	shl.b32 	%r552, %r551, 2;
	add.s32 	%r553, %r76, %r552;
	atom.shared.add.u32 	%r554, [%r553], 1;
	xor.b32  	%r555, %r2158, -2147483648;
	shr.u32 	%r556, %r555, %r2094;
	and.b32  	%r557, %r556, %r74;
	shl.b32 	%r558, %r557, 2;
	add.s32 	%r559, %r76, %r558;
	atom.shared.add.u32 	%r560, [%r559], 1;
	xor.b32  	%r561, %r2157, -2147483648;
	shr.u32 	%r562, %r561, %r2094;
	and.b32  	%r563, %r562, %r74;
	shl.b32 	%r564, %r563, 2;
	add.s32 	%r565, %r76, %r564;
	atom.shared.add.u32 	%r566, [%r565], 1;
	xor.b32  	%r567, %r2156, -2147483648;
	shr.u32 	%r568, %r567, %r2094;
	and.b32  	%r569, %r568, %r74;
	shl.b32 	%r570, %r569, 2;
	add.s32 	%r571, %r76, %r570;
	atom.shared.add.u32 	%r572, [%r571], 1;
	xor.b32  	%r573, %r2155, -2147483648;
	shr.u32 	%r574, %r573, %r2094;
	and.b32  	%r575, %r574, %r74;
	shl.b32 	%r576, %r575, 2;
	add.s32 	%r577, %r76, %r576;
	atom.shared.add.u32 	%r578, [%r577], 1;
	xor.b32  	%r579, %r2154, -2147483648;
	shr.u32 	%r580, %r579, %r2094;
	and.b32  	%r581, %r580, %r74;
	shl.b32 	%r582, %r581, 2;
	add.s32 	%r583, %r76, %r582;
	atom.shared.add.u32 	%r584, [%r583], 1;
	xor.b32  	%r585, %r2153, -2147483648;
	shr.u32 	%r586, %r585, %r2094;
	and.b32  	%r587, %r586, %r74;
	shl.b32 	%r588, %r587, 2;
	add.s32 	%r589, %r76, %r588;
	atom.shared.add.u32 	%r590, [%r589], 1;
	xor.b32  	%r591, %r2152, -2147483648;
	shr.u32 	%r592, %r591, %r2094;
	and.b32  	%r593, %r592, %r74;
	shl.b32 	%r594, %r593, 2;
	add.s32 	%r595, %r76, %r594;
	atom.shared.add.u32 	%r596, [%r595], 1;
	xor.b32  	%r597, %r2151, -2147483648;
	shr.u32 	%r598, %r597, %r2094;
	and.b32  	%r599, %r598, %r74;
	shl.b32 	%r600, %r599, 2;
	add.s32 	%r601, %r76, %r600;
	atom.shared.add.u32 	%r602, [%r601], 1;
	xor.b32  	%r603, %r2150, -2147483648;
	shr.u32 	%r604, %r603, %r2094;
	and.b32  	%r605, %r604, %r74;
	shl.b32 	%r606, %r605, 2;
	add.s32 	%r607, %r76, %r606;
	atom.shared.add.u32 	%r608, [%r607], 1;
	xor.b32  	%r2212, %r2149, -2147483648;
	shr.u32 	%r610, %r2212, %r2094;
	and.b32  	%r611, %r610, %r74;
	shl.b32 	%r612, %r611, 2;
	add.s32 	%r613, %r76, %r612;
	atom.shared.add.u32 	%r614, [%r613], 1;
	bar.sync 	0;
	setp.gt.u32 	%p29, %r1, 255;
	shl.b32 	%r615, %r1, 2;
	add.s32 	%r101, %r490, %r615;
	mov.b32 	%r2174, 0;
	@%p29 bra 	$L__BB37_53;
	ld.shared.u32 	%r617, [%r101];
	mov.b32 	%r618, 0;
	st.shared.u32 	[%r101], %r618;
	ld.shared.u32 	%r619, [%r101+1024];
	st.shared.u32 	[%r101+1024], %r617;
	add.s32 	%r620, %r619, %r617;
	ld.shared.u32 	%r621, [%r101+2048];
	st.shared.u32 	[%r101+2048], %r620;
	add.s32 	%r622, %r621, %r620;
	ld.shared.u32 	%r623, [%r101+3072];
	st.shared.u32 	[%r101+3072], %r622;
	add.s32 	%r624, %r623, %r622;
	ld.shared.u32 	%r625, [%r101+4096];
	st.shared.u32 	[%r101+4096], %r624;
	add.s32 	%r626, %r625, %r624;
	ld.shared.u32 	%r627, [%r101+5120];
	st.shared.u32 	[%r101+5120], %r626;
	add.s32 	%r628, %r627, %r626;
	ld.shared.u32 	%r629, [%r101+6144];
	st.shared.u32 	[%r101+6144], %r628;
	add.s32 	%r630, %r629, %r628;
	ld.shared.u32 	%r631, [%r101+7168];
	st.shared.u32 	[%r101+7168], %r630;
	add.s32 	%r632, %r631, %r630;
	ld.shared.u32 	%r633, [%r101+8192];
	st.shared.u32 	[%r101+8192], %r632;
	add.s32 	%r634, %r633, %r632;
	ld.shared.u32 	%r635, [%r101+9216];
	st.shared.u32 	[%r101+9216], %r634;
	add.s32 	%r636, %r635, %r634;
	ld.shared.u32 	%r637, [%r101+10240];
	st.shared.u32 	[%r101+10240], %r636;
	add.s32 	%r638, %r637, %r636;
	ld.shared.u32 	%r639, [%r101+11264];
	st.shared.u32 	[%r101+11264], %r638;
	add.s32 	%r2174, %r639, %r638;
$L__BB37_53:
	setp.gt.u32 	%p30, %r1, 255;
	shl.b32 	%r640, %r3, 8;
	add.s32 	%r641, %r640, %r1;
	mul.wide.s32 	%rd59, %r641, 4;
	add.s64 	%rd6, %rd2, %rd59;
	@%p30 bra 	$L__BB37_55;
	or.b32  	%r642, %r2174, 1073741824;
	st.volatile.global.u32 	[%rd6], %r642;
$L__BB37_55:
	ld.param.u64 	%rd442, [_ZN3cub18CUB_300001_SM_10006detail10radix_sort29DeviceRadixSortOnesweepKernelINS1_5radix10policy_hubIiiyE10Policy1000ELNS0_9SortOrderE0EiiyiiNS1_21identity_decomposer_tEEEvPT5_SB_PT3_PKSC_PT1_PKSG_PT2_PKSK_T4_iiT6__param_7];
	xor.b32  	%r2223, %r2160, -2147483648;
	xor.b32  	%r2224, %r2161, -2147483648;
	xor.b32  	%r2222, %r2159, -2147483648;
	xor.b32  	%r2221, %r2158, -2147483648;
	xor.b32  	%r2228, %r2165, -2147483648;
	xor.b32  	%r2218, %r2155, -2147483648;
	xor.b32  	%r2220, %r2157, -2147483648;
	xor.b32  	%r2217, %r2154, -2147483648;
	xor.b32  	%r2219, %r2156, -2147483648;
	xor.b32  	%r2215, %r2152, -2147483648;
	xor.b32  	%r2216, %r2153, -2147483648;
	xor.b32  	%r2213, %r2150, -2147483648;
	xor.b32  	%r2214, %r2151, -2147483648;
	setp.lt.u32 	%p31, %r1, 256;
	setp.eq.s32 	%p32, %r2174, 6528;
	and.pred  	%p33, %p31, %p32;
	selp.u32 	%r643, 1, 0, %p33;
	{ 
	.reg .pred 	%p1; 
	.reg .pred 	%p2; 
	setp.ne.u32 	%p1, %r643, 0; 
	bar.red.or.pred 	%p2, 0, %p1; 
	selp.u32 	%r644, 1, 0, %p2; 
	}
	setp.eq.s32 	%p34, %r644, 0;
	and.b32  	%r645, %r1, 992;
	and.b32  	%r646, %r1, 31;
	mul.lo.s32 	%r647, %r645, 17;
	or.b32  	%r648, %r647, %r646;
	cvt.u64.u32 	%rd7, %r648;
	mul.lo.s32 	%r649, %r3, 6528;
	cvt.s64.s32 	%rd60, %r649;
	add.s64 	%rd61, %rd7, %rd60;
	cvta.to.global.u64 	%rd62, %rd442;
	shl.b64 	%rd63, %rd61, 2;
	add.s64 	%rd8, %rd62, %rd63;
	cvt.u64.u32 	%rd9, %r1;
	@%p34 bra 	$L__BB37_175;
	setp.gt.u32 	%p35, %r1, 255;
	shl.b32 	%r650, %r1, 3;
	mov.u32 	%r651, _ZZN3cub18CUB_300001_SM_10006detail10radix_sort29DeviceRadixSortOnesweepKernelINS1_5radix10policy_hubIiiyE10Policy1000ELNS0_9SortOrderE0EiiyiiNS1_21identity_decomposer_tEEEvPT5_SB_PT3_PKSC_PT1_PKSG_PT2_PKSK_T4_iiT6_E1s;
	add.s32 	%r652, %r651, %r650;
	add.s32 	%r121, %r652, 26112;
	@%p35 bra 	$L__BB37_64;
	ld.param.u64 	%rd436, [_ZN3cub18CUB_300001_SM_10006detail10radix_sort29DeviceRadixSortOnesweepKernelINS1_5radix10policy_hubIiiyE10Policy1000ELNS0_9SortOrderE0EiiyiiNS1_21identity_decomposer_tEEEvPT5_SB_PT3_PKSC_PT1_PKSG_PT2_PKSK_T4_iiT6__param_3];
	cvta.to.global.u64 	%rd64, %rd436;
	shl.b64 	%rd65, %rd9, 3;
	add.s64 	%rd66, %rd64, %rd65;
	ld.global.u64 	%rd67, [%rd66];
	setp.gt.u32 	%p36, %r1, %r100;
	selp.b64 	%rd68, 6528, 0, %p36;
	sub.s64 	%rd455, %rd67, %rd68;
	st.shared.u64 	[%r121], %rd455;
	setp.lt.s32 	%p37, %r3, 1;
	mov.u32 	%r2178, %r2174;
	@%p37 bra 	$L__BB37_63;
	mov.b32 	%r2176, -1;
	mov.u32 	%r2175, %r3;
	mov.u32 	%r2178, %r2174;
$L__BB37_59:
	ld.param.u64 	%rd429, [_ZN3cub18CUB_300001_SM_10006detail10radix_sort29DeviceRadixSortOnesweepKernelINS1_5radix10policy_hubIiiyE10Policy1000ELNS0_9SortOrderE0EiiyiiNS1_21identity_decomposer_tEEEvPT5_SB_PT3_PKSC_PT1_PKSG_PT2_PKSK_T4_iiT6__param_0];
	add.s32 	%r125, %r2175, -1;
	shl.b32 	%r654, %r125, 8;
	add.s32 	%r655, %r654, %r1;
	cvta.to.global.u64 	%rd69, %rd429;
	mul.wide.s32 	%rd70, %r655, 4;
	add.s64 	%rd11, %rd69, %rd70;
$L__BB37_60:
	membar.cta;
	ld.volatile.global.u32 	%r126, [%rd11];
	setp.eq.s32 	%p38, %r126, 0;
	@%p38 bra 	$L__BB37_60;
	and.b32  	%r656, %r126, 1073741823;
	add.s32 	%r2178, %r656, %r2178;
	setp.gt.s32 	%p39, %r126, -1;
	vote.sync.ballot.b32 	%r2176, %p39, %r2176;
	setp.gt.u32 	%p41, %r2175, 1;
	and.pred  	%p42, %p39, %p41;
	mov.u32 	%r2175, %r125;
	@%p42 bra 	$L__BB37_59;
	ld.shared.u64 	%rd455, [%r121];
$L__BB37_63:
	or.b32  	%r657, %r2178, -2147483648;
	st.volatile.global.u32 	[%rd6], %r657;
	sub.s32 	%r658, %r2178, %r2174;
	cvt.s64.s32 	%rd71, %r658;
	add.s64 	%rd72, %rd455, %rd71;
	st.shared.u64 	[%r121], %rd72;
$L__BB37_64:
	ld.param.u32 	%r2080, [_ZN3cub18CUB_300001_SM_10006detail10radix_sort29DeviceRadixSortOnesweepKernelINS1_5radix10policy_hubIiiyE10Policy1000ELNS0_9SortOrderE0EiiyiiNS1_21identity_decomposer_tEEEvPT5_SB_PT3_PKSC_PT1_PKSG_PT2_PKSK_T4_iiT6__param_8];
	ld.param.u64 	%rd432, [_ZN3cub18CUB_300001_SM_10006detail10radix_sort29DeviceRadixSortOnesweepKernelINS1_5radix10policy_hubIiiyE10Policy1000ELNS0_9SortOrderE0EiiyiiNS1_21identity_decomposer_tEEEvPT5_SB_PT3_PKSC_PT1_PKSG_PT2_PKSK_T4_iiT6__param_2];
	setp.gt.u32 	%p43, %r1, 255;
	setp.lt.s32 	%p44, %r4, %r2080;
	setp.eq.s64 	%p45, %rd432, 0;
	or.pred  	%p46, %p45, %p44;
	or.pred  	%p47, %p43, %p46;
	@%p47 bra 	$L__BB37_66;
	ld.param.u64 	%rd433, [_ZN3cub18CUB_300001_SM_10006detail10radix_sort29DeviceRadixSortOnesweepKernelINS1_5radix10policy_hubIiiyE10Policy1000ELNS0_9SortOrderE0EiiyiiNS1_21identity_decomposer_tEEEvPT5_SB_PT3_PKSC_PT1_PKSG_PT2_PKSK_T4_iiT6__param_2];
	ld.shared.u64 	%rd73, [%r121];
	setp.gt.u32 	%p48, %r1, %r100;
	selp.b64 	%rd74, 6528, 0, %p48;
	cvt.s64.s32 	%rd75, %r2174;
	add.s64 	%rd76, %rd74, %rd75;
	add.s64 	%rd77, %rd76, %rd73;
	cvta.to.global.u64 	%rd78, %rd433;
	shl.b64 	%rd79, %rd9, 3;
	add.s64 	%rd80, %rd78, %rd79;
	st.global.u64 	[%rd80], %rd77;
$L__BB37_66:
	ld.param.u32 	%r2081, [_ZN3cub18CUB_300001_SM_10006detail10radix_sort29DeviceRadixSortOnesweepKernelINS1_5radix10policy_hubIiiyE10Policy1000ELNS0_9SortOrderE0EiiyiiNS1_21identity_decomposer_tEEEvPT5_SB_PT3_PKSC_PT1_PKSG_PT2_PKSK_T4_iiT6__param_8];
	setp.gt.s32 	%p49, %r4, %r2081;
	bar.sync 	0;
	shl.b32 	%r659, %r100, 3;
	add.s32 	%r661, %r651, %r659;
	ld.shared.u64 	%rd14, [%r661+26112];
	@%p49 bra 	$L__BB37_68;
	add.s64 	%rd81, %rd14, %rd7;
	shl.b64 	%rd82, %rd81, 2;
	add.s64 	%rd83, %rd1, %rd82;
	st.global.u32 	[%rd83], %r2165;
	st.global.u32 	[%rd83+128], %r2164;
	st.global.u32 	[%rd83+256], %r2163;
	st.global.u32 	[%rd83+384], %r2162;
	st.global.u32 	[%rd83+512], %r2161;
	st.global.u32 	[%rd83+640], %r2160;
	st.global.u32 	[%rd83+768], %r2159;
	st.global.u32 	[%rd83+896], %r2158;
	st.global.u32 	[%rd83+1024], %r2157;
	st.global.u32 	[%rd83+1152], %r2156;
	st.global.u32 	[%rd83+1280], %r2155;
	st.global.u32 	[%rd83+1408], %r2154;
	st.global.u32 	[%rd83+1536], %r2153;
	st.global.u32 	[%rd83+1664], %r2152;
	st.global.u32 	[%rd83+1792], %r2151;
	st.global.u32 	[%rd83+1920], %r2150;
	st.global.u32 	[%rd83+2048], %r2149;
	bra.uni 	$L__BB37_102;
$L__BB37_68:
	ld.param.u32 	%r2082, [_ZN3cub18CUB_300001_SM_10006detail10radix_sort29DeviceRadixSortOnesweepKernelINS1_5radix10policy_hubIiiyE10Policy1000ELNS0_9SortOrderE0EiiyiiNS1_21identity_decomposer_tEEEvPT5_SB_PT3_PKSC_PT1_PKSG_PT2_PKSK_T4_iiT6__param_8];
	cvt.u32.u64 	%r662, %rd7;
	mad.lo.s32 	%r130, %r3, -6528, %r2082;
	setp.ge.s32 	%p50, %r662, %r130;
	add.s64 	%rd84, %rd14, %rd7;
	shl.b64 	%rd85, %rd84, 2;
	add.s64 	%rd15, %rd1, %rd85;
	@%p50 bra 	$L__BB37_70;
	st.global.u32 	[%rd15], %r2165;
$L__BB37_70:
	add.s32 	%r664, %r662, 32;
	setp.ge.s32 	%p51, %r664, %r130;
	@%p51 bra 	$L__BB37_72;
	st.global.u32 	[%rd15+128], %r2164;
$L__BB37_72:
	add.s32 	%r666, %r662, 64;
	setp.ge.s32 	%p52, %r666, %r130;
	@%p52 bra 	$L__BB37_74;
	st.global.u32 	[%rd15+256], %r2163;
$L__BB37_74:
	add.s32 	%r668, %r662, 96;
	setp.ge.s32 	%p53, %r668, %r130;
	@%p53 bra 	$L__BB37_76;
	st.global.u32 	[%rd15+384], %r2162;
$L__BB37_76:
	add.s32 	%r670, %r662, 128;
	setp.ge.s32 	%p54, %r670, %r130;
	@%p54 bra 	$L__BB37_78;
	st.global.u32 	[%rd15+512], %r2161;
$L__BB37_78:
	add.s32 	%r672, %r662, 160;
	setp.ge.s32 	%p55, %r672, %r130;
	@%p55 bra 	$L__BB37_80;
	st.global.u32 	[%rd15+640], %r2160;
$L__BB37_80:
	add.s32 	%r674, %r662, 192;
	setp.ge.s32 	%p56, %r674, %r130;
	@%p56 bra 	$L__BB37_82;
	st.global.u32 	[%rd15+768], %r2159;
$L__BB37_82:
	add.s32 	%r676, %r662, 224;
	setp.ge.s32 	%p57, %r676, %r130;
	@%p57 bra 	$L__BB37_84;
	st.global.u32 	[%rd15+896], %r2158;
$L__BB37_84:
	add.s32 	%r678, %r662, 256;
	setp.ge.s32 	%p58, %r678, %r130;
	@%p58 bra 	$L__BB37_86;
	st.global.u32 	[%rd15+1024], %r2157;
$L__BB37_86:
	add.s32 	%r680, %r662, 288;
	setp.ge.s32 	%p59, %r680, %r130;
	@%p59 bra 	$L__BB37_88;
	st.global.u32 	[%rd15+1152], %r2156;
$L__BB37_88:
	add.s32 	%r682, %r662, 320;
	setp.ge.s32 	%p60, %r682, %r130;
	@%p60 bra 	$L__BB37_90;
	st.global.u32 	[%rd15+1280], %r2155;
$L__BB37_90:
	add.s32 	%r684, %r662, 352;
	setp.ge.s32 	%p61, %r684, %r130;
	@%p61 bra 	$L__BB37_92;
	st.global.u32 	[%rd15+1408], %r2154;
$L__BB37_92:
	add.s32 	%r686, %r662, 384;
	setp.ge.s32 	%p62, %r686, %r130;
	@%p62 bra 	$L__BB37_94;
	st.global.u32 	[%rd15+1536], %r2153;
$L__BB37_94:
	add.s32 	%r688, %r662, 416;
	setp.ge.s32 	%p63, %r688, %r130;
	@%p63 bra 	$L__BB37_96;
	st.global.u32 	[%rd15+1664], %r2152;
$L__BB37_96:
	add.s32 	%r690, %r662, 448;
	setp.ge.s32 	%p64, %r690, %r130;
	@%p64 bra 	$L__BB37_98;
	st.global.u32 	[%rd15+1792], %r2151;
$L__BB37_98:
	add.s32 	%r692, %r662, 480;
	setp.ge.s32 	%p65, %r692, %r130;
	@%p65 bra 	$L__BB37_100;
	st.global.u32 	[%rd15+1920], %r2150;
$L__BB37_100:
	add.s32 	%r694, %r662, 512;
	setp.ge.s32 	%p66, %r694, %r130;
	@%p66 bra 	$L__BB37_102;
	st.global.u32 	[%rd15+2048], %r2149;
$L__BB37_102:
	ld.param.u32 	%r2083, [_ZN3cub18CUB_300001_SM_10006detail10radix_sort29DeviceRadixSortOnesweepKernelINS1_5radix10policy_hubIiiyE10Policy1000ELNS0_9SortOrderE0EiiyiiNS1_21identity_decomposer_tEEEvPT5_SB_PT3_PKSC_PT1_PKSG_PT2_PKSK_T4_iiT6__param_8];
	setp.gt.s32 	%p67, %r4, %r2083;
	@%p67 bra 	$L__BB37_104;
	ld.global.u32 	%r2211, [%rd8];
	ld.global.u32 	%r2210, [%rd8+128];
	ld.global.u32 	%r2209, [%rd8+256];
	ld.global.u32 	%r2208, [%rd8+384];
	ld.global.u32 	%r2207, [%rd8+512];
	ld.global.u32 	%r2206, [%rd8+640];
	ld.global.u32 	%r2205, [%rd8+768];
	ld.global.u32 	%r2204, [%rd8+896];
	ld.global.u32 	%r2203, [%rd8+1024];
	ld.global.u32 	%r2202, [%rd8+1152];
	ld.global.u32 	%r2201, [%rd8+1280];
	ld.global.u32 	%r2200, [%rd8+1408];
	ld.global.u32 	%r2199, [%rd8+1536];
	ld.global.u32 	%r2198, [%rd8+1664];
	ld.global.u32 	%r2197, [%rd8+1792];
	ld.global.u32 	%r2196, [%rd8+1920];
	ld.global.u32 	%r2195, [%rd8+2048];
	bra.uni 	$L__BB37_138;
$L__BB37_104:
	ld.param.u32 	%r2084, [_ZN3cub18CUB_300001_SM_10006detail10radix_sort29DeviceRadixSortOnesweepKernelINS1_5radix10policy_hubIiiyE10Policy1000ELNS0_9SortOrderE0EiiyiiNS1_21identity_decomposer_tEEEvPT5_SB_PT3_PKSC_PT1_PKSG_PT2_PKSK_T4_iiT6__param_8];
	cvt.u32.u64 	%r696, %rd7;
	sub.s32 	%r148, %r2084, %r649;
	setp.ge.s32 	%p68, %r696, %r148;
	@%p68 bra 	$L__BB37_106;
	ld.global.u32 	%r2211, [%rd8];
$L__BB37_106:
	add.s32 	%r700, %r696, 32;
	setp.ge.s32 	%p69, %r700, %r148;
	@%p69 bra 	$L__BB37_108;
	ld.global.u32 	%r2210, [%rd8+128];
$L__BB37_108:
	add.s32 	%r703, %r696, 64;
	setp.ge.s32 	%p70, %r703, %r148;
	@%p70 bra 	$L__BB37_110;
	ld.global.u32 	%r2209, [%rd8+256];
$L__BB37_110:
	add.s32 	%r706, %r696, 96;
	setp.ge.s32 	%p71, %r706, %r148;
	@%p71 bra 	$L__BB37_112;
	ld.global.u32 	%r2208, [%rd8+384];
$L__BB37_112:
	add.s32 	%r709, %r696, 128;
	setp.ge.s32 	%p72, %r709, %r148;
	@%p72 bra 	$L__BB37_114;
	ld.global.u32 	%r2207, [%rd8+512];
$L__BB37_114:
	add.s32 	%r712, %r696, 160;
	setp.ge.s32 	%p73, %r712, %r148;
	@%p73 bra 	$L__BB37_116;
	ld.global.u32 	%r2206, [%rd8+640];
$L__BB37_116:
	add.s32 	%r715, %r696, 192;
	setp.ge.s32 	%p74, %r715, %r148;
	@%p74 bra 	$L__BB37_118;
	ld.global.u32 	%r2205, [%rd8+768];
$L__BB37_118:
	add.s32 	%r718, %r696, 224;
	setp.ge.s32 	%p75, %r718, %r148;
	@%p75 bra 	$L__BB37_120;
	ld.global.u32 	%r2204, [%rd8+896];
$L__BB37_120:
	add.s32 	%r721, %r696, 256;
	setp.ge.s32 	%p76, %r721, %r148;
	@%p76 bra 	$L__BB37_122;
	ld.global.u32 	%r2203, [%rd8+1024];
$L__BB37_122:
	add.s32 	%r724, %r696, 288;
	setp.ge.s32 	%p77, %r724, %r148;
	@%p77 bra 	$L__BB37_124;
	ld.global.u32 	%r2202, [%rd8+1152];
$L__BB37_124:
	add.s32 	%r727, %r696, 320;
	setp.ge.s32 	%p78, %r727, %r148;
	@%p78 bra 	$L__BB37_126;
	ld.global.u32 	%r2201, [%rd8+1280];
$L__BB37_126:
	add.s32 	%r730, %r696, 352;
	setp.ge.s32 	%p79, %r730, %r148;
	@%p79 bra 	$L__BB37_128;
	ld.global.u32 	%r2200, [%rd8+1408];
$L__BB37_128:
	add.s32 	%r733, %r696, 384;
	setp.ge.s32 	%p80, %r733, %r148;
	@%p80 bra 	$L__BB37_130;
	ld.global.u32 	%r2199, [%rd8+1536];
$L__BB37_130:
	add.s32 	%r736, %r696, 416;
	setp.ge.s32 	%p81, %r736, %r148;
	@%p81 bra 	$L__BB37_132;
	ld.global.u32 	%r2198, [%rd8+1664];
$L__BB37_132:
	add.s32 	%r739, %r696, 448;
	setp.ge.s32 	%p82, %r739, %r148;
	@%p82 bra 	$L__BB37_134;
	ld.global.u32 	%r2197, [%rd8+1792];
$L__BB37_134:
	add.s32 	%r742, %r696, 480;
	setp.ge.s32 	%p83, %r742, %r148;
	@%p83 bra 	$L__BB37_136;
	ld.global.u32 	%r2196, [%rd8+1920];
$L__BB37_136:
	add.s32 	%r745, %r696, 512;
	setp.ge.s32 	%p84, %r745, %r148;
	@%p84 bra 	$L__BB37_138;
	ld.global.u32 	%r2195, [%rd8+2048];
$L__BB37_138:
	ld.param.u32 	%r2085, [_ZN3cub18CUB_300001_SM_10006detail10radix_sort29DeviceRadixSortOnesweepKernelINS1_5radix10policy_hubIiiyE10Policy1000ELNS0_9SortOrderE0EiiyiiNS1_21identity_decomposer_tEEEvPT5_SB_PT3_PKSC_PT1_PKSG_PT2_PKSK_T4_iiT6__param_8];
	mad.lo.s32 	%r746, %r3, 6528, 6528;
	setp.gt.s32 	%p85, %r746, %r2085;
	@%p85 bra 	$L__BB37_140;
	ld.param.u64 	%rd439, [_ZN3cub18CUB_300001_SM_10006detail10radix_sort29DeviceRadixSortOnesweepKernelINS1_5radix10policy_hubIiiyE10Policy1000ELNS0_9SortOrderE0EiiyiiNS1_21identity_decomposer_tEEEvPT5_SB_PT3_PKSC_PT1_PKSG_PT2_PKSK_T4_iiT6__param_6];
	add.s64 	%rd86, %rd14, %rd7;
	cvta.to.global.u64 	%rd87, %rd439;
	shl.b64 	%rd88, %rd86, 2;
	add.s64 	%rd89, %rd87, %rd88;
	st.global.u32 	[%rd89], %r2211;
	st.global.u32 	[%rd89+128], %r2210;
	st.global.u32 	[%rd89+256], %r2209;
	st.global.u32 	[%rd89+384], %r2208;
	st.global.u32 	[%rd89+512], %r2207;
	st.global.u32 	[%rd89+640], %r2206;
	st.global.u32 	[%rd89+768], %r2205;
	st.global.u32 	[%rd89+896], %r2204;
	st.global.u32 	[%rd89+1024], %r2203;
	st.global.u32 	[%rd89+1152], %r2202;
	st.global.u32 	[%rd89+1280], %r2201;
	st.global.u32 	[%rd89+1408], %r2200;
	st.global.u32 	[%rd89+1536], %r2199;
	st.global.u32 	[%rd89+1664], %r2198;
	st.global.u32 	[%rd89+1792], %r2197;
	st.global.u32 	[%rd89+1920], %r2196;
	st.global.u32 	[%rd89+2048], %r2195;
	bra.uni 	$L__BB37_174;
$L__BB37_140:
	ld.param.u32 	%r2086, [_ZN3cub18CUB_300001_SM_10006detail10radix_sort29DeviceRadixSortOnesweepKernelINS1_5radix10policy_hubIiiyE10Policy1000ELNS0_9SortOrderE0EiiyiiNS1_21identity_decomposer_tEEEvPT5_SB_PT3_PKSC_PT1_PKSG_PT2_PKSK_T4_iiT6__param_8];
	ld.param.u64 	%rd440, [_ZN3cub18CUB_300001_SM_10006detail10radix_sort29DeviceRadixSortOnesweepKernelINS1_5radix10policy_hubIiiyE10Policy1000ELNS0_9SortOrderE0EiiyiiNS1_21identity_decomposer_tEEEvPT5_SB_PT3_PKSC_PT1_PKSG_PT2_PKSK_T4_iiT6__param_6];
	cvt.u32.u64 	%r747, %rd7;
	mad.lo.s32 	%r199, %r3, -6528, %r2086;
	setp.ge.s32 	%p86, %r747, %r199;
	add.s64 	%rd90, %rd14, %rd7;
	cvta.to.global.u64 	%rd91, %rd440;
	shl.b64 	%rd92, %rd90, 2;
	add.s64 	%rd16, %rd91, %rd92;
	@%p86 bra 	$L__BB37_142;
	st.global.u32 	[%rd16], %r2211;
$L__BB37_142:
	add.s32 	%r749, %r747, 32;
	setp.ge.s32 	%p87, %r749, %r199;
	@%p87 bra 	$L__BB37_144;
	st.global.u32 	[%rd16+128], %r2210;
$L__BB37_144:
	add.s32 	%r751, %r747, 64;
	setp.ge.s32 	%p88, %r751, %r199;
	@%p88 bra 	$L__BB37_146;
	st.global.u32 	[%rd16+256], %r2209;
$L__BB37_146:
	add.s32 	%r753, %r747, 96;
	setp.ge.s32 	%p89, %r753, %r199;
	@%p89 bra 	$L__BB37_148;
	st.global.u32 	[%rd16+384], %r2208;
$L__BB37_148:
	add.s32 	%r755, %r747, 128;
	setp.ge.s32 	%p90, %r755, %r199;
	@%p90 bra 	$L__BB37_150;
	st.global.u32 	[%rd16+512], %r2207;
$L__BB37_150:
	add.s32 	%r757, %r747, 160;
	setp.ge.s32 	%p91, %r757, %r199;
	@%p91 bra 	$L__BB37_152;
	st.global.u32 	[%rd16+640], %r2206;
$L__BB37_152:
	add.s32 	%r759, %r747, 192;
	setp.ge.s32 	%p92, %r759, %r199;
	@%p92 bra 	$L__BB37_154;
	st.global.u32 	[%rd16+768], %r2205;
$L__BB37_154:
	add.s32 	%r761, %r747, 224;
	setp.ge.s32 	%p93, %r761, %r199;
	@%p93 bra 	$L__BB37_156;
	st.global.u32 	[%rd16+896], %r2204;
$L__BB37_156:
	add.s32 	%r763, %r747, 256;
	setp.ge.s32 	%p94, %r763, %r199;
	@%p94 bra 	$L__BB37_158;
	st.global.u32 	[%rd16+1024], %r2203;
$L__BB37_158:
	add.s32 	%r765, %r747, 288;
	setp.ge.s32 	%p95, %r765, %r199;
	@%p95 bra 	$L__BB37_160;
	st.global.u32 	[%rd16+1152], %r2202;
$L__BB37_160:
	add.s32 	%r767, %r747, 320;
	setp.ge.s32 	%p96, %r767, %r199;
	@%p96 bra 	$L__BB37_162;
	st.global.u32 	[%rd16+1280], %r2201;
$L__BB37_162:
	add.s32 	%r769, %r747, 352;
	setp.ge.s32 	%p97, %r769, %r199;
	@%p97 bra 	$L__BB37_164;
	st.global.u32 	[%rd16+1408], %r2200;
$L__BB37_164:
	add.s32 	%r771, %r747, 384;
	setp.ge.s32 	%p98, %r771, %r199;
	@%p98 bra 	$L__BB37_166;
	st.global.u32 	[%rd16+1536], %r2199;
$L__BB37_166:
	add.s32 	%r773, %r747, 416;
	setp.ge.s32 	%p99, %r773, %r199;
	@%p99 bra 	$L__BB37_168;
	st.global.u32 	[%rd16+1664], %r2198;
$L__BB37_168:
	add.s32 	%r775, %r747, 448;
	setp.ge.s32 	%p100, %r775, %r199;
	@%p100 bra 	$L__BB37_170;
	st.global.u32 	[%rd16+1792], %r2197;
$L__BB37_170:
	add.s32 	%r777, %r747, 480;
	setp.ge.s32 	%p101, %r777, %r199;
	@%p101 bra 	$L__BB37_172;
	st.global.u32 	[%rd16+1920], %r2196;
$L__BB37_172:
	add.s32 	%r779, %r747, 512;
	setp.ge.s32 	%p102, %r779, %r199;
	@%p102 bra 	$L__BB37_174;
	st.global.u32 	[%rd16+2048], %r2195;
$L__BB37_174:
	// begin inline asm
	exit;
	// end inline asm
	mov.u32 	%r2212, %r2149;
	mov.u32 	%r2213, %r2150;
	mov.u32 	%r2214, %r2151;
	mov.u32 	%r2215, %r2152;
	mov.u32 	%r2216, %r2153;
	mov.u32 	%r2217, %r2154;
	mov.u32 	%r2218, %r2155;
	mov.u32 	%r2219, %r2156;
	mov.u32 	%r2220, %r2157;
	mov.u32 	%r2221, %r2158;
	mov.u32 	%r2222, %r2159;
	mov.u32 	%r2223, %r2160;
	mov.u32 	%r2224, %r2161;
	mov.u32 	%r2225, %r2162;
	mov.u32 	%r2226, %r2163;
	mov.u32 	%r2227, %r2164;
	mov.u32 	%r2228, %r2165;
$L__BB37_175:
	mul.hi.u32 	%r780, %r1, 357913942;
	add.s32 	%r781, %r780, %r1;
	shl.b32 	%r782, %r781, 2;
	mov.u32 	%r783, _ZZN3cub18CUB_300001_SM_10006detail10radix_sort29DeviceRadixSortOnesweepKernelINS1_5radix10policy_hubIiiyE10Policy1000ELNS0_9SortOrderE0EiiyiiNS1_21identity_decomposer_tEEEvPT5_SB_PT3_PKSC_PT1_PKSG_PT2_PKSK_T4_iiT6_E1s;
	add.s32 	%r784, %r783, %r782;
	add.s32 	%r217, %r784, 13328;
	st.shared.u32 	[%r784+13328], %r2174;
	bar.sync 	0;
	setp.gt.u32 	%p103, %r1, 31;
	@%p103 bra 	$L__BB37_177;
	mad.lo.s32 	%r816, %r1, 52, %r783;
	ld.shared.u32 	%r817, [%r816+13328];
	ld.shared.u32 	%r818, [%r816+13332];
	ld.shared.u32 	%r819, [%r816+13336];
	ld.shared.u32 	%r820, [%r816+13340];
	ld.shared.u32 	%r821, [%r816+13344];
	ld.shared.u32 	%r822, [%r816+13348];
	ld.shared.u32 	%r823, [%r816+13352];
	ld.shared.u32 	%r824, [%r816+13356];
	ld.shared.u32 	%r825, [%r816+13360];
	ld.shared.u32 	%r826, [%r816+13364];
	ld.shared.u32 	%r827, [%r816+13368];
	ld.shared.u32 	%r828, [%r816+13372];
	add.s32 	%r829, %r818, %r817;
	add.s32 	%r830, %r829, %r819;
	add.s32 	%r831, %r830, %r820;
	add.s32 	%r832, %r831, %r821;
	add.s32 	%r833, %r832, %r822;
	add.s32 	%r834, %r833, %r823;
	add.s32 	%r835, %r834, %r824;
	add.s32 	%r836, %r835, %r825;
	add.s32 	%r837, %r836, %r826;
	add.s32 	%r838, %r837, %r827;
	add.s32 	%r789, %r838, %r828;
	mov.b32 	%r787, 1;
	mov.b32 	%r812, 0;
	mov.b32 	%r814, -1;
	// begin inline asm
	{  .reg .s32 r0;  .reg .pred p;  shfl.sync.up.b32 r0|p, %r789, %r787, %r812, %r814;  @p add.s32 r0, r0, %r789;  mov.s32 %r785, r0;}
	// end inline asm
	mov.b32 	%r793, 2;
	// begin inline asm
	{  .reg .s32 r0;  .reg .pred p;  shfl.sync.up.b32 r0|p, %r785, %r793, %r812, %r814;  @p add.s32 r0, r0, %r785;  mov.s32 %r791, r0;}
	// end inline asm
	mov.b32 	%r799, 4;
	// begin inline asm
	{  .reg .s32 r0;  .reg .pred p;  shfl.sync.up.b32 r0|p, %r791, %r799, %r812, %r814;  @p add.s32 r0, r0, %r791;  mov.s32 %r797, r0;}
	// end inline asm
	mov.b32 	%r805, 8;
	// begin inline asm
	{  .reg .s32 r0;  .reg .pred p;  shfl.sync.up.b32 r0|p, %r797, %r805, %r812, %r814;  @p add.s32 r0, r0, %r797;  mov.s32 %r803, r0;}
	// end inline asm
	mov.b32 	%r811, 16;
	// begin inline asm
	{  .reg .s32 r0;  .reg .pred p;  shfl.sync.up.b32 r0|p, %r803, %r811, %r812, %r814;  @p add.s32 r0, r0, %r803;  mov.s32 %r809, r0;}
	// end inline asm
	sub.s32 	%r839, %r809, %r789;
	add.s32 	%r840, %r817, %r839;
	add.s32 	%r841, %r818, %r840;
	add.s32 	%r842, %r819, %r841;
	add.s32 	%r843, %r820, %r842;
	add.s32 	%r844, %r821, %r843;
	add.s32 	%r845, %r822, %r844;
	add.s32 	%r846, %r823, %r845;
	add.s32 	%r847, %r824, %r846;
	add.s32 	%r848, %r825, %r847;
	add.s32 	%r849, %r826, %r848;
	add.s32 	%r850, %r827, %r849;
	st.shared.u32 	[%r816+13328], %r839;
	st.shared.u32 	[%r816+13332], %r840;
	st.shared.u32 	[%r816+13336], %r841;
	st.shared.u32 	[%r816+13340], %r842;
	st.shared.u32 	[%r816+13344], %r843;
	st.shared.u32 	[%r816+13348], %r844;
	st.shared.u32 	[%r816+13352], %r845;
	st.shared.u32 	[%r816+13356], %r846;
	st.shared.u32 	[%r816+13360], %r847;
	st.shared.u32 	[%r816+13364], %r848;
	st.shared.u32 	[%r816+13368], %r849;
	st.shared.u32 	[%r816+13372], %r850;
$L__BB37_177:
	setp.gt.u32 	%p104, %r1, 255;
	bar.sync 	0;
	ld.shared.u32 	%r218, [%r217];
	@%p104 bra 	$L__BB37_179;
	shl.b32 	%r851, %r1, 2;
	add.s32 	%r853, %r783, %r851;
	ld.shared.u32 	%r854, [%r853];
	add.s32 	%r855, %r854, %r218;
	st.shared.u32 	[%r853], %r855;
	ld.shared.u32 	%r856, [%r853+1024];
	add.s32 	%r857, %r856, %r218;
	st.shared.u32 	[%r853+1024], %r857;
	ld.shared.u32 	%r858, [%r853+2048];
	add.s32 	%r859, %r858, %r218;
	st.shared.u32 	[%r853+2048], %r859;
	ld.shared.u32 	%r860, [%r853+3072];
	add.s32 	%r861, %r860, %r218;
	st.shared.u32 	[%r853+3072], %r861;
	ld.shared.u32 	%r862, [%r853+4096];
	add.s32 	%r863, %r862, %r218;
	st.shared.u32 	[%r853+4096], %r863;
	ld.shared.u32 	%r864, [%r853+5120];
	add.s32 	%r865, %r864, %r218;
	st.shared.u32 	[%r853+5120], %r865;
	ld.shared.u32 	%r866, [%r853+6144];
	add.s32 	%r867, %r866, %r218;
	st.shared.u32 	[%r853+6144], %r867;
	ld.shared.u32 	%r868, [%r853+7168];
	add.s32 	%r869, %r868, %r218;
	st.shared.u32 	[%r853+7168], %r869;
	ld.shared.u32 	%r870, [%r853+8192];
	add.s32 	%r871, %r870, %r218;
	st.shared.u32 	[%r853+8192], %r871;
	ld.shared.u32 	%r872, [%r853+9216];
	add.s32 	%r873, %r872, %r218;
	st.shared.u32 	[%r853+9216], %r873;
	ld.shared.u32 	%r874, [%r853+10240];
	add.s32 	%r875, %r874, %r218;
	st.shared.u32 	[%r853+10240], %r875;
	ld.shared.u32 	%r876, [%r853+11264];
	add.s32 	%r877, %r876, %r218;
	st.shared.u32 	[%r853+11264], %r877;
$L__BB37_179:
	ld.param.u32 	%r2132, [_ZN3cub18CUB_300001_SM_10006detail10radix_sort29DeviceRadixSortOnesweepKernelINS1_5radix10policy_hubIiiyE10Policy1000ELNS0_9SortOrderE0EiiyiiNS1_21identity_decomposer_tEEEvPT5_SB_PT3_PKSC_PT1_PKSG_PT2_PKSK_T4_iiT6__param_10];
	ld.param.u32 	%r2095, [_ZN3cub18CUB_300001_SM_10006detail10radix_sort29DeviceRadixSortOnesweepKernelINS1_5radix10policy_hubIiiyE10Policy1000ELNS0_9SortOrderE0EiiyiiNS1_21identity_decomposer_tEEEvPT5_SB_PT3_PKSC_PT1_PKSG_PT2_PKSK_T4_iiT6__param_9];
	shl.b32 	%r904, %r1, 5;
	and.b32  	%r905, %r904, 31744;
	add.s32 	%r219, %r783, %r905;
	bar.sync 	0;
	// begin inline asm
	mov.u32 %r878, %lanemask_le;
	// end inline asm
	shr.u32 	%r907, %r2228, %r2095;
	mov.b32 	%r908, -1;
	shl.b32 	%r909, %r908, %r2132;
	not.b32 	%r221, %r909;
	and.b32  	%r901, %r907, %r221;
	mov.b32 	%r881, 1;
	// begin inline asm
	{
    .reg .pred p;
    and.b32 %r879, %r901, %r881;    setp.ne.u32 p, %r879, 0;
    vote.ballot.sync.b32 %r879, p, 0xffffffff;
    @!p not.b32 %r879, %r879;
}

	// end inline asm
	mov.b32 	%r884, 2;
	// begin inline asm
	{
    .reg .pred p;
    and.b32 %r882, %r901, %r884;    setp.ne.u32 p, %r882, 0;
    vote.ballot.sync.b32 %r882, p, 0xffffffff;
    @!p not.b32 %r882, %r882;
}

	// end inline asm
	and.b32  	%r910, %r882, %r879;
	mov.b32 	%r887, 4;
	// begin inline asm
	{
    .reg .pred p;
    and.b32 %r885, %r901, %r887;    setp.ne.u32 p, %r885, 0;
    vote.ballot.sync.b32 %r885, p, 0xffffffff;
    @!p not.b32 %r885, %r885;
}

	// end inline asm
	and.b32  	%r911, %r885, %r910;
	mov.b32 	%r890, 8;
	// begin inline asm
	{
    .reg .pred p;
    and.b32 %r888, %r901, %r890;    setp.ne.u32 p, %r888, 0;
    vote.ballot.sync.b32 %r888, p, 0xffffffff;
    @!p not.b32 %r888, %r888;
}

	// end inline asm
	and.b32  	%r912, %r888, %r911;
	mov.b32 	%r893, 16;
	// begin inline asm
	{
    .reg .pred p;
    and.b32 %r891, %r901, %r893;    setp.ne.u32 p, %r891, 0;
    vote.ballot.sync.b32 %r891, p, 0xffffffff;
    @!p not.b32 %r891, %r891;
}

	// end inline asm
	and.b32  	%r913, %r891, %r912;
	mov.b32 	%r896, 32;
	// begin inline asm
	{
    .reg .pred p;
    and.b32 %r894, %r901, %r896;    setp.ne.u32 p, %r894, 0;
    vote.ballot.sync.b32 %r894, p, 0xffffffff;
    @!p not.b32 %r894, %r894;
}

	// end inline asm
	and.b32  	%r914, %r894, %r913;
	mov.b32 	%r899, 64;
	// begin inline asm
	{
    .reg .pred p;
    and.b32 %r897, %r901, %r899;    setp.ne.u32 p, %r897, 0;
    vote.ballot.sync.b32 %r897, p, 0xffffffff;
    @!p not.b32 %r897, %r897;
}

	// end inline asm
	and.b32  	%r915, %r897, %r914;
	mov.b32 	%r902, 128;
	// begin inline asm
	{
    .reg .pred p;
    and.b32 %r900, %r901, %r902;    setp.ne.u32 p, %r900, 0;
    vote.ballot.sync.b32 %r900, p, 0xffffffff;
    @!p not.b32 %r900, %r900;
}

	// end inline asm
	and.b32  	%r916, %r900, %r915;
	clz.b32 	%r917, %r916;
	sub.s32 	%r223, 31, %r917;
	and.b32  	%r918, %r878, %r916;
	popc.b32 	%r224, %r918;
	setp.ne.s32 	%p105, %r443, %r223;
	mov.b32 	%r2229, 0;
	@%p105 bra 	$L__BB37_181;
	shl.b32 	%r919, %r901, 2;
	add.s32 	%r920, %r219, %r919;
	atom.shared.add.u32 	%r2229, [%r920], %r224;
$L__BB37_181:
	ld.param.u32 	%r2096, [_ZN3cub18CUB_300001_SM_10006detail10radix_sort29DeviceRadixSortOnesweepKernelINS1_5radix10policy_hubIiiyE10Policy1000ELNS0_9SortOrderE0EiiyiiNS1_21identity_decomposer_tEEEvPT5_SB_PT3_PKSC_PT1_PKSG_PT2_PKSK_T4_iiT6__param_9];
	shfl.sync.idx.b32	%r946|%p106, %r2229, %r223, 31, -1;
	add.s32 	%r227, %r224, %r946;
	shr.u32 	%r947, %r2227, %r2096;
	and.b32  	%r943, %r947, %r221;
	mov.b32 	%r923, 1;
	// begin inline asm
	{
    .reg .pred p;
    and.b32 %r921, %r943, %r923;    setp.ne.u32 p, %r921, 0;
    vote.ballot.sync.b32 %r921, p, 0xffffffff;
    @!p not.b32 %r921, %r921;
}

	// end inline asm
	mov.b32 	%r926, 2;
	// begin inline asm
	{
    .reg .pred p;
    and.b32 %r924, %r943, %r926;    setp.ne.u32 p, %r924, 0;
    vote.ballot.sync.b32 %r924, p, 0xffffffff;
    @!p not.b32 %r924, %r924;
}

	// end inline asm
	and.b32  	%r948, %r924, %r921;
	mov.b32 	%r929, 4;
	// begin inline asm
	{
    .reg .pred p;
    and.b32 %r927, %r943, %r929;    setp.ne.u32 p, %r927, 0;
    vote.ballot.sync.b32 %r927, p, 0xffffffff;
    @!p not.b32 %r927, %r927;
}

	// end inline asm
	and.b32  	%r949, %r927, %r948;
	mov.b32 	%r932, 8;
	// begin inline asm
	{
    .reg .pred p;
    and.b32 %r930, %r943, %r932;    setp.ne.u32 p, %r930, 0;
    vote.ballot.sync.b32 %r930, p, 0xffffffff;
    @!p not.b32 %r930, %r930;
}

	// end inline asm
	and.b32  	%r950, %r930, %r949;
	mov.b32 	%r935, 16;
	// begin inline asm
	{
    .reg .pred p;
    and.b32 %r933, %r943, %r935;    setp.ne.u32 p, %r933, 0;
    vote.ballot.sync.b32 %r933, p, 0xffffffff;
    @!p not.b32 %r933, %r933;
}

	// end inline asm
	and.b32  	%r951, %r933, %r950;
	mov.b32 	%r938, 32;
	// begin inline asm
	{
    .reg .pred p;
    and.b32 %r936, %r943, %r938;    setp.ne.u32 p, %r936, 0;
    vote.ballot.sync.b32 %r936, p, 0xffffffff;
    @!p not.b32 %r936, %r936;
}

	// end inline asm
	and.b32  	%r952, %r936, %r951;
	mov.b32 	%r941, 64;
	// begin inline asm
	{
    .reg .pred p;
    and.b32 %r939, %r943, %r941;    setp.ne.u32 p, %r939, 0;
    vote.ballot.sync.b32 %r939, p, 0xffffffff;
    @!p not.b32 %r939, %r939;
}

	// end inline asm
	and.b32  	%r953, %r939, %r952;
	mov.b32 	%r944, 128;
	// begin inline asm
	{
    .reg .pred p;
    and.b32 %r942, %r943, %r944;    setp.ne.u32 p, %r942, 0;
    vote.ballot.sync.b32 %r942, p, 0xffffffff;
    @!p not.b32 %r942, %r942;
}

	// end inline asm
	and.b32  	%r954, %r942, %r953;
	clz.b32 	%r955, %r954;
	sub.s32 	%r229, 31, %r955;
	and.b32  	%r956, %r878, %r954;
	popc.b32 	%r230, %r956;
	setp.ne.s32 	%p107, %r443, %r229;
	mov.b32 	%r2230, 0;
	@%p107 bra 	$L__BB37_183;
	shl.b32 	%r957, %r943, 2;
	add.s32 	%r958, %r219, %r957;
	atom.shared.add.u32 	%r2230, [%r958], %r230;
$L__BB37_183:
	ld.param.u32 	%r2097, [_ZN3cub18CUB_300001_SM_10006detail10radix_sort29DeviceRadixSortOnesweepKernelINS1_5radix10policy_hubIiiyE10Policy1000ELNS0_9SortOrderE0EiiyiiNS1_21identity_decomposer_tEEEvPT5_SB_PT3_PKSC_PT1_PKSG_PT2_PKSK_T4_iiT6__param_9];
	shfl.sync.idx.b32	%r984|%p108, %r2230, %r229, 31, -1;
	add.s32 	%r233, %r230, %r984;
	shr.u32 	%r985, %r2226, %r2097;
	and.b32  	%r981, %r985, %r221;
	mov.b32 	%r961, 1;
	// begin inline asm
	{
    .reg .pred p;
    and.b32 %r959, %r981, %r961;    setp.ne.u32 p, %r959, 0;
    vote.ballot.sync.b32 %r959, p, 0xffffffff;
    @!p not.b32 %r959, %r959;
}

	// end inline asm
	mov.b32 	%r964, 2;
	// begin inline asm
	{
    .reg .pred p;
    and.b32 %r962, %r981, %r964;    setp.ne.u32 p, %r962, 0;
    vote.ballot.sync.b32 %r962, p, 0xffffffff;
    @!p not.b32 %r962, %r962;
}

	// end inline asm
	and.b32  	%r986, %r962, %r959;
	mov.b32 	%r967, 4;
	// begin inline asm
	{
    .reg .pred p;
    and.b32 %r965, %r981, %r967;    setp.ne.u32 p, %r965, 0;
    vote.ballot.sync.b32 %r965, p, 0xffffffff;
    @!p not.b32 %r965, %r965;
}

	// end inline asm
	and.b32  	%r987, %r965, %r986;
	mov.b32 	%r970, 8;
	// begin inline asm
	{
    .reg .pred p;
    and.b32 %r968, %r981, %r970;    setp.ne.u32 p, %r968, 0;
    vote.ballot.sync.b32 %r968, p, 0xffffffff;
    @!p not.b32 %r968, %r968;
}

	// end inline asm
	and.b32  	%r988, %r968, %r987;
	mov.b32 	%r973, 16;
	// begin inline asm
	{
    .reg .pred p;
    and.b32 %r971, %r981, %r973;    setp.ne.u32 p, %r971, 0;
    vote.ballot.sync.b32 %r971, p, 0xffffffff;
    @!p not.b32 %r971, %r971;
}

	// end inline asm
	and.b32  	%r989, %r971, %r988;
	mov.b32 	%r976, 32;
	// begin inline asm
	{
    .reg .pred p;
    and.b32 %r974, %r981, %r976;    setp.ne.u32 p, %r974, 0;
    vote.ballot.sync.b32 %r974, p, 0xffffffff;
    @!p not.b32 %r974, %r974;
}

	// end inline asm
	and.b32  	%r990, %r974, %r989;
	mov.b32 	%r979, 64;
	// begin inline asm
	{
    .reg .pred p;
    and.b32 %r977, %r981, %r979;    setp.ne.u32 p, %r977, 0;
    vote.ballot.sync.b32 %r977, p, 0xffffffff;
    @!p not.b32 %r977, %r977;
}

	// end inline asm
	and.b32  	%r991, %r977, %r990;
	mov.b32 	%r982, 128;
	// begin inline asm
	{
    .reg .pred p;
    and.b32 %r980, %r981, %r982;    setp.ne.u32 p, %r980, 0;
    vote.ballot.sync.b32 %r980, p, 0xffffffff;
    @!p not.b32 %r980, %r980;
}

	// end inline asm
	and.b32  	%r992, %r980, %r991;
	clz.b32 	%r993, %r992;
	sub.s32 	%r235, 31, %r993;
	and.b32  	%r994, %r878, %r992;
	popc.b32 	%r236, %r994;
	setp.ne.s32 	%p109, %r443, %r235;
	mov.b32 	%r2231, 0;
	@%p109 bra 	$L__BB37_185;
	shl.b32 	%r995, %r981, 2;
	add.s32 	%r996, %r219, %r995;
	atom.shared.add.u32 	%r2231, [%r996], %r236;
$L__BB37_185:
	ld.param.u32 	%r2098, [_ZN3cub18CUB_300001_SM_10006detail10radix_sort29DeviceRadixSortOnesweepKernelINS1_5radix10policy_hubIiiyE10Policy1000ELNS0_9SortOrderE0EiiyiiNS1_21identity_decomposer_tEEEvPT5_SB_PT3_PKSC_PT1_PKSG_PT2_PKSK_T4_iiT6__param_9];
	shfl.sync.idx.b32	%r1022|%p110, %r2231, %r235, 31, -1;
	add.s32 	%r239, %r236, %r1022;
	shr.u32 	%r1023, %r2225, %r2098;
	and.b32  	%r1019, %r1023, %r221;
	mov.b32 	%r999, 1;
	// begin inline asm
	{
    .reg .pred p;
    and.b32 %r997, %r1019, %r999;    setp.ne.u32 p, %r997, 0;
    vote.ballot.sync.b32 %r997, p, 0xffffffff;
    @!p not.b32 %r997, %r997;
}

	// end inline asm
	mov.b32 	%r1002, 2;
	// begin inline asm
	{
    .reg .pred p;
    and.b32 %r1000, %r1019, %r1002;    setp.ne.u32 p, %r1000, 0;
    vote.ballot.sync.b32 %r1000, p, 0xffffffff;
    @!p not.b32 %r1000, %r1000;
}

	// end inline asm
	and.b32  	%r1024, %r1000, %r997;
	mov.b32 	%r1005, 4;
	// begin inline asm
	{
    .reg .pred p;
    and.b32 %r1003, %r1019, %r1005;    setp.ne.u32 p, %r1003, 0;
    vote.ballot.sync.b32 %r1003, p, 0xffffffff;
    @!p not.b32 %r1003, %r1003;
}

	// end inline asm
	and.b32  	%r1025, %r1003, %r1024;
	mov.b32 	%r1008, 8;
	// begin inline asm
	{
    .reg .pred p;
    and.b32 %r1006, %r1019, %r1008;    setp.ne.u32 p, %r1006, 0;
    vote.ballot.sync.b32 %r1006, p, 0xffffffff;
    @!p not.b32 %r1006, %r1006;
}

	// end inline asm
	and.b32  	%r1026, %r1006, %r1025;
	mov.b32 	%r1011, 16;
	// begin inline asm
	{
    .reg .pred p;
    and.b32 %r1009, %r1019, %r1011;    setp.ne.u32 p, %r1009, 0;
    vote.ballot.sync.b32 %r1009, p, 0xffffffff;
    @!p not.b32 %r1009, %r1009;
}

	// end inline asm
	and.b32  	%r1027, %r1009, %r1026;
	mov.b32 	%r1014, 32;
	// begin inline asm
	{
    .reg .pred p;
    and.b32 %r1012, %r1019, %r1014;    setp.ne.u32 p, %r1012, 0;
    vote.ballot.sync.b32 %r1012, p, 0xffffffff;
    @!p not.b32 %r1012, %r1012;
}

	// end inline asm
	and.b32  	%r1028, %r1012, %r1027;
	mov.b32 	%r1017, 64;
	// begin inline asm
	{
    .reg .pred p;
    and.b32 %r1015, %r1019, %r1017;    setp.ne.u32 p, %r1015, 0;
    vote.ballot.sync.b32 %r1015, p, 0xffffffff;
    @!p not.b32 %r1015, %r1015;
}

	// end inline asm
	and.b32  	%r1029, %r1015, %r1028;
	mov.b32 	%r1020, 128;
	// begin inline asm
	{
    .reg .pred p;
    and.b32 %r1018, %r1019, %r1020;    setp.ne.u32 p, %r1018, 0;
    vote.ballot.sync.b32 %r1018, p, 0xffffffff;
    @!p not.b32 %r1018, %r1018;
}

	// end inline asm
	and.b32  	%r1030, %r1018, %r1029;
	clz.b32 	%r1031, %r1030;
	sub.s32 	%r241, 31, %r1031;
	and.b32  	%r1032, %r878, %r1030;
	popc.b32 	%r242, %r1032;
	setp.ne.s32 	%p111, %r443, %r241;
	mov.b32 	%r2232, 0;
	@%p111 bra 	$L__BB37_187;
	shl.b32 	%r1033, %r1019, 2;
	add.s32 	%r1034, %r219, %r1033;
	atom.shared.add.u32 	%r2232, [%r1034], %r242;
$L__BB37_187:
	ld.param.u32 	%r2099, [_ZN3cub18CUB_300001_SM_10006detail10radix_sort29DeviceRadixSortOnesweepKernelINS1_5radix10policy_hubIiiyE10Policy1000ELNS0_9SortOrderE0EiiyiiNS1_21identity_decomposer_tEEEvPT5_SB_PT3_PKSC_PT1_PKSG_PT2_PKSK_T4_iiT6__param_9];
	shfl.sync.idx.b32	%r1060|%p112, %r2232, %r241, 31, -1;
	add.s32 	%r245, %r242, %r1060;
	shr.u32 	%r1061, %r2224, %r2099;
	and.b32  	%r1057, %r1061, %r221;
	mov.b32 	%r1037, 1;
	// begin inline asm
	{
    .reg .pred p;
    and.b32 %r1035, %r1057, %r1037;    setp.ne.u32 p, %r1035, 0;
    vote.ballot.sync.b32 %r1035, p, 0xffffffff;
    @!p not.b32 %r1035, %r1035;
}

	// end inline asm
	mov.b32 	%r1040, 2;
	// begin inline asm
	{
    .reg .pred p;
    and.b32 %r1038, %r1057, %r1040;    setp.ne.u32 p, %r1038, 0;
    vote.ballot.sync.b32 %r1038, p, 0xffffffff;
    @!p not.b32 %r1038, %r1038;
}

	// end inline asm
	and.b32  	%r1062, %r1038, %r1035;
	mov.b32 	%r1043, 4;
	// begin inline asm
	{
    .reg .pred p;
    and.b32 %r1041, %r1057, %r1043;    setp.ne.u32 p, %r1041, 0;
    vote.ballot.sync.b32 %r1041, p, 0xffffffff;
    @!p not.b32 %r1041, %r1041;
}

	// end inline asm
	and.b32  	%r1063, %r1041, %r1062;
	mov.b32 	%r1046, 8;
	// begin inline asm
	{
    .reg .pred p;
    and.b32 %r1044, %r1057, %r1046;    setp.ne.u32 p, %r1044, 0;
    vote.ballot.sync.b32 %r1044, p, 0xffffffff;
    @!p not.b32 %r1044, %r1044;
}

	// end inline asm
	and.b32  	%r1064, %r1044, %r1063;
	mov.b32 	%r1049, 16;
	// begin inline asm
	{
    .reg .pred p;
    and.b32 %r1047, %r1057, %r1049;    setp.ne.u32 p, %r1047, 0;
    vote.ballot.sync.b32 %r1047, p, 0xffffffff;
    @!p not.b32 %r1047, %r1047;
}

	// end inline asm
	and.b32  	%r1065, %r1047, %r1064;
	mov.b32 	%r1052, 32;
	// begin inline asm
	{
    .reg .pred p;
    and.b32 %r1050, %r1057, %r1052;    setp.ne.u32 p, %r1050, 0;
    vote.ballot.sync.b32 %r1050, p, 0xffffffff;
    @!p not.b32 %r1050, %r1050;
}

	// end inline asm
	and.b32  	%r1066, %r1050, %r1065;
	mov.b32 	%r1055, 64;
	// begin inline asm
	{
    .reg .pred p;
    and.b32 %r1053, %r1057, %r1055;    setp.ne.u32 p, %r1053, 0;
    vote.ballot.sync.b32 %r1053, p, 0xffffffff;
    @!p not.b32 %r1053, %r1053;
}

	// end inline asm
	and.b32  	%r1067, %r1053, %r1066;
	mov.b32 	%r1058, 128;
	// begin inline asm
	{
    .reg .pred p;
    and.b32 %r1056, %r1057, %r1058;    setp.ne.u32 p, %r1056, 0;
    vote.ballot.sync.b32 %r1056, p, 0xffffffff;
    @!p not.b32 %r1056, %r1056;
}

	// end inline asm
	and.b32  	%r1068, %r1056, %r1067;
	clz.b32 	%r1069, %r1068;
	sub.s32 	%r247, 31, %r1069;
	and.b32  	%r1070, %r878, %r1068;
	popc.b32 	%r248, %r1070;
	setp.ne.s32 	%p113, %r443, %r247;
	mov.b32 	%r2233, 0;
	@%p113 bra 	$L__BB37_189;
	shl.b32 	%r1071, %r1057, 2;
	add.s32 	%r1072, %r219, %r1071;
	atom.shared.add.u32 	%r2233, [%r1072], %r248;
$L__BB37_189:
	ld.param.u32 	%r2100, [_ZN3cub18CUB_300001_SM_10006detail10radix_sort29DeviceRadixSortOnesweepKernelINS1_5radix10policy_hubIiiyE10Policy1000ELNS0_9SortOrderE0EiiyiiNS1_21identity_decomposer_tEEEvPT5_SB_PT3_PKSC_PT1_PKSG_PT2_PKSK_T4_iiT6__param_9];
	shfl.sync.idx.b32	%r1098|%p114, %r2233, %r247, 31, -1;
	add.s32 	%r251, %r248, %r1098;
	shr.u32 	%r1099, %r2223, %r2100;
	and.b32  	%r1095, %r1099, %r221;
	mov.b32 	%r1075, 1;
	// begin inline asm
	{
    .reg .pred p;
    and.b32 %r1073, %r1095, %r1075;    setp.ne.u32 p, %r1073, 0;
    vote.ballot.sync.b32 %r1073, p, 0xffffffff;
    @!p not.b32 %r1073, %r1073;
}

	// end inline asm
	mov.b32 	%r1078, 2;
	// begin inline asm
	{
    .reg .pred p;
    and.b32 %r1076, %r1095, %r1078;    setp.ne.u32 p, %r1076, 0;
    vote.ballot.sync.b32 %r1076, p, 0xffffffff;
    @!p not.b32 %r1076, %r1076;
}

	// end inline asm
	and.b32  	%r1100, %r1076, %r1073;
	mov.b32 	%r1081, 4;
	// begin inline asm
	{
    .reg .pred p;
    and.b32 %r1079, %r1095, %r1081;    setp.ne.u32 p, %r1079, 0;
    vote.ballot.sync.b32 %r1079, p, 0xffffffff;
    @!p not.b32 %r1079, %r1079;
}

	// end inline asm
	and.b32  	%r1101, %r1079, %r1100;
	mov.b32 	%r1084, 8;
	// begin inline asm
	{
    .reg .pred p;
    and.b32 %r1082, %r1095, %r1084;    setp.ne.u32 p, %r1082, 0;
    vote.ballot.sync.b32 %r1082, p, 0xffffffff;
    @!p not.b32 %r1082, %r1082;
}

	// end inline asm
	and.b32  	%r1102, %r1082, %r1101;
	mov.b32 	%r1087, 16;
	// begin inline asm
	{
    .reg .pred p;
    and.b32 %r1085, %r1095, %r1087;    setp.ne.u32 p, %r1085, 0;
    vote.ballot.sync.b32 %r1085, p, 0xffffffff;
    @!p not.b32 %r1085, %r1085;
}

	// end inline asm
	and.b32  	%r1103, %r1085, %r1102;
	mov.b32 	%r1090, 32;
	// begin inline asm
	{
    .reg .pred p;
    and.b32 %r1088, %r1095, %r1090;    setp.ne.u32 p, %r1088, 0;
    vote.ballot.sync.b32 %r1088, p, 0xffffffff;
    @!p not.b32 %r1088, %r1088;
}

	// end inline asm
	and.b32  	%r1104, %r1088, %r1103;
	mov.b32 	%r1093, 64;
	// begin inline asm
	{
    .reg .pred p;
    and.b32 %r1091, %r1095, %r1093;    setp.ne.u32 p, %r1091, 0;
    vote.ballot.sync.b32 %r1091, p, 0xffffffff;
    @!p not.b32 %r1091, %r1091;
}

	// end inline asm
	and.b32  	%r1105, %r1091, %r1104;
	mov.b32 	%r1096, 128;
	// begin inline asm
	{
    .reg .pred p;
    and.b32 %r1094, %r1095, %r1096;    setp.ne.u32 p, %r1094, 0;
    vote.ballot.sync.b32 %r1094, p, 0xffffffff;
    @!p not.b32 %r1094, %r1094;
}

	// end inline asm
	and.b32  	%r1106, %r1094, %r1105;
	clz.b32 	%r1107, %r1106;
	sub.s32 	%r253, 31, %r1107;
	and.b32  	%r1108, %r878, %r1106;
	popc.b32 	%r254, %r1108;
	setp.ne.s32 	%p115, %r443, %r253;
	mov.b32 	%r2234, 0;
	@%p115 bra 	$L__BB37_191;
	shl.b32 	%r1109, %r1095, 2;
	add.s32 	%r1110, %r219, %r1109;
	atom.shared.add.u32 	%r2234, [%r1110], %r254;
$L__BB37_191:
	ld.param.u32 	%r2101, [_ZN3cub18CUB_300001_SM_10006detail10radix_sort29DeviceRadixSortOnesweepKernelINS1_5radix10policy_hubIiiyE10Policy1000ELNS0_9SortOrderE0EiiyiiNS1_21identity_decomposer_tEEEvPT5_SB_PT3_PKSC_PT1_PKSG_PT2_PKSK_T4_iiT6__param_9];
	shfl.sync.idx.b32	%r1136|%p116, %r2234, %r253, 31, -1;
	add.s32 	%r257, %r254, %r1136;
	shr.u32 	%r1137, %r2222, %r2101;
	and.b32  	%r1133, %r1137, %r221;
	mov.b32 	%r1113, 1;
	// begin inline asm
	{
    .reg .pred p;
    and.b32 %r1111, %r1133, %r1113;    setp.ne.u32 p, %r1111, 0;
    vote.ballot.sync.b32 %r1111, p, 0xffffffff;
    @!p not.b32 %r1111, %r1111;
}

	// end inline asm
	mov.b32 	%r1116, 2;
	// begin inline asm
	{
    .reg .pred p;
    and.b32 %r1114, %r1133, %r1116;    setp.ne.u32 p, %r1114, 0;
    vote.ballot.sync.b32 %r1114, p, 0xffffffff;
    @!p not.b32 %r1114, %r1114;
}

	// end inline asm
	and.b32  	%r1138, %r1114, %r1111;
	mov.b32 	%r1119, 4;
	// begin inline asm
	{
    .reg .pred p;
    and.b32 %r1117, %r1133, %r1119;    setp.ne.u32 p, %r1117, 0;
    vote.ballot.sync.b32 %r1117, p, 0xffffffff;
    @!p not.b32 %r1117, %r1117;
}

	// end inline asm
	and.b32  	%r1139, %r1117, %r1138;
	mov.b32 	%r1122, 8;
	// begin inline asm
	{
    .reg .pred p;
    and.b32 %r1120, %r1133, %r1122;    setp.ne.u32 p, %r1120, 0;
    vote.ballot.sync.b32 %r1120, p, 0xffffffff;
    @!p not.b32 %r1120, %r1120;
}

	// end inline asm
	and.b32  	%r1140, %r1120, %r1139;
	mov.b32 	%r1125, 16;
	// begin inline asm
	{
    .reg .pred p;
    and.b32 %r1123, %r1133, %r1125;    setp.ne.u32 p, %r1123, 0;
    vote.ballot.sync.b32 %r1123, p, 0xffffffff;
    @!p not.b32 %r1123, %r1123;
}

	// end inline asm
	and.b32  	%r1141, %r1123, %r1140;
	mov.b32 	%r1128, 32;
	// begin inline asm
	{
    .reg .pred p;
    and.b32 %r1126, %r1133, %r1128;    setp.ne.u32 p, %r1126, 0;
    vote.ballot.sync.b32 %r1126, p, 0xffffffff;
    @!p not.b32 %r1126, %r1126;
}

	// end inline asm
	and.b32  	%r1142, %r1126, %r1141;
	mov.b32 	%r1131, 64;
	// begin inline asm
	{
    .reg .pred p;
    and.b32 %r1129, %r1133, %r1131;    setp.ne.u32 p, %r1129, 0;
    vote.ballot.sync.b32 %r1129, p, 0xffffffff;
    @!p not.b32 %r1129, %r1129;
}

	// end inline asm
	and.b32  	%r1143, %r1129, %r1142;
	mov.b32 	%r1134, 128;
	// begin inline asm
	{
    .reg .pred p;
    and.b32 %r1132, %r1133, %r1134;    setp.ne.u32 p, %r1132, 0;
    vote.ballot.sync.b32 %r1132, p, 0xffffffff;
    @!p not.b32 %r1132, %r1132;
}

	// end inline asm
	and.b32  	%r1144, %r1132, %r1143;
	clz.b32 	%r1145, %r1144;
	sub.s32 	%r259, 31, %r1145;
	and.b32  	%r1146, %r878, %r1144;
	popc.b32 	%r260, %r1146;
	setp.ne.s32 	%p117, %r443, %r259;
	mov.b32 	%r2235, 0;
	@%p117 bra 	$L__BB37_193;
	shl.b32 	%r1147, %r1133, 2;
	add.s32 	%r1148, %r219, %r1147;
	atom.shared.add.u32 	%r2235, [%r1148], %r260;
$L__BB37_193:
	ld.param.u32 	%r2102, [_ZN3cub18CUB_300001_SM_10006detail10radix_sort29DeviceRadixSortOnesweepKernelINS1_5radix10policy_hubIiiyE10Policy1000ELNS0_9SortOrderE0EiiyiiNS1_21identity_decomposer_tEEEvPT5_SB_PT3_PKSC_PT1_PKSG_PT2_PKSK_T4_iiT6__param_9];
	shfl.sync.idx.b32	%r1174|%p118, %r2235, %r259, 31, -1;
	add.s32 	%r263, %r260, %r1174;
	shr.u32 	%r1175, %r2221, %r2102;
	and.b32  	%r1171, %r1175, %r221;
	mov.b32 	%r1151, 1;
	// begin inline asm
	{
    .reg .pred p;
    and.b32 %r1149, %r1171, %r1151;    setp.ne.u32 p, %r1149, 0;
    vote.ballot.sync.b32 %r1149, p, 0xffffffff;
    @!p not.b32 %r1149, %r1149;
}

	// end inline asm
	mov.b32 	%r1154, 2;
	// begin inline asm
	{
    .reg .pred p;
    and.b32 %r1152, %r1171, %r1154;    setp.ne.u32 p, %r1152, 0;
    vote.ballot.sync.b32 %r1152, p, 0xffffffff;
    @!p not.b32 %r1152, %r1152;
}

	// end inline asm
	and.b32  	%r1176, %r1152, %r1149;
	mov.b32 	%r1157, 4;
	// begin inline asm
	{
    .reg .pred p;
    and.b32 %r1155, %r1171, %r1157;    setp.ne.u32 p, %r1155, 0;
    vote.ballot.sync.b32 %r1155, p, 0xffffffff;
    @!p not.b32 %r1155, %r1155;
}

	// end inline asm
	and.b32  	%r1177, %r1155, %r1176;
	mov.b32 	%r1160, 8;
	// begin inline asm
	{
    .reg .pred p;
    and.b32 %r1158, %r1171, %r1160;    setp.ne.u32 p, %r1158, 0;
    vote.ballot.sync.b32 %r1158, p, 0xffffffff;
    @!p not.b32 %r1158, %r1158;
}

	// end inline asm
	and.b32  	%r1178, %r1158, %r1177;
	mov.b32 	%r1163, 16;
	// begin inline asm
	{
    .reg .pred p;
    and.b32 %r1161, %r1171, %r1163;    setp.ne.u32 p, %r1161, 0;
    vote.ballot.sync.b32 %r1161, p, 0xffffffff;
    @!p not.b32 %r1161, %r1161;
}

	// end inline asm
	and.b32  	%r1179, %r1161, %r1178;
	mov.b32 	%r1166, 32;
	// begin inline asm
	{
    .reg .pred p;
    and.b32 %r1164, %r1171, %r1166;    setp.ne.u32 p, %r1164, 0;
    vote.ballot.sync.b32 %r1164, p, 0xffffffff;
    @!p not.b32 %r1164, %r1164;
}

	// end inline asm
	and.b32  	%r1180, %r1164, %r1179;
	mov.b32 	%r1169, 64;
	// begin inline asm
	{
    .reg .pred p;
    and.b32 %r1167, %r1171, %r1169;    setp.ne.u32 p, %r1167, 0;
    vote.ballot.sync.b32 %r1167, p, 0xffffffff;
    @!p not.b32 %r1167, %r1167;
}

	// end inline asm
	and.b32  	%r1181, %r1167, %r1180;
	mov.b32 	%r1172, 128;
	// begin inline asm
	{
    .reg .pred p;
    and.b32 %r1170, %r1171, %r1172;    setp.ne.u32 p, %r1170, 0;
    vote.ballot.sync.b32 %r1170, p, 0xffffffff;
    @!p not.b32 %r1170, %r1170;
}

	// end inline asm
	and.b32  	%r1182, %r1170, %r1181;
	clz.b32 	%r1183, %r1182;
	sub.s32 	%r265, 31, %r1183;
	and.b32  	%r1184, %r878, %r1182;
	popc.b32 	%r266, %r1184;
	setp.ne.s32 	%p119, %r443, %r265;
	mov.b32 	%r2236, 0;
	@%p119 bra 	$L__BB37_195;
	shl.b32 	%r1185, %r1171, 2;
	add.s32 	%r1186, %r219, %r1185;
	atom.shared.add.u32 	%r2236, [%r1186], %r266;
$L__BB37_195:
	ld.param.u32 	%r2103, [_ZN3cub18CUB_300001_SM_10006detail10radix_sort29DeviceRadixSortOnesweepKernelINS1_5radix10policy_hubIiiyE10Policy1000ELNS0_9SortOrderE0EiiyiiNS1_21identity_decomposer_tEEEvPT5_SB_PT3_PKSC_PT1_PKSG_PT2_PKSK_T4_iiT6__param_9];
	shfl.sync.idx.b32	%r1212|%p120, %r2236, %r265, 31, -1;
	add.s32 	%r269, %r266, %r1212;
	shr.u32 	%r1213, %r2220, %r2103;
	and.b32  	%r1209, %r1213, %r221;
	mov.b32 	%r1189, 1;
	// begin inline asm
	{
    .reg .pred p;
    and.b32 %r1187, %r1209, %r1189;    setp.ne.u32 p, %r1187, 0;
    vote.ballot.sync.b32 %r1187, p, 0xffffffff;
    @!p not.b32 %r1187, %r1187;
}

	// end inline asm
	mov.b32 	%r1192, 2;
	// begin inline asm
	{
    .reg .pred p;
    and.b32 %r1190, %r1209, %r1192;    setp.ne.u32 p, %r1190, 0;
    vote.ballot.sync.b32 %r1190, p, 0xffffffff;
    @!p not.b32 %r1190, %r1190;
}

	// end inline asm
	and.b32  	%r1214, %r1190, %r1187;
	mov.b32 	%r1195, 4;
	// begin inline asm
	{
    .reg .pred p;
    and.b32 %r1193, %r1209, %r1195;    setp.ne.u32 p, %r1193, 0;
    vote.ballot.sync.b32 %r1193, p, 0xffffffff;
    @!p not.b32 %r1193, %r1193;
}

	// end inline asm
	and.b32  	%r1215, %r1193, %r1214;
	mov.b32 	%r1198, 8;
	// begin inline asm
	{
    .reg .pred p;
    and.b32 %r1196, %r1209, %r1198;    setp.ne.u32 p, %r1196, 0;
    vote.ballot.sync.b32 %r1196, p, 0xffffffff;
    @!p not.b32 %r1196, %r1196;
}

	// end inline asm
	and.b32  	%r1216, %r1196, %r1215;
	mov.b32 	%r1201, 16;
	// begin inline asm
	{
    .reg .pred p;
    and.b32 %r1199, %r1209, %r1201;    setp.ne.u32 p, %r1199, 0;
    vote.ballot.sync.b32 %r1199, p, 0xffffffff;
    @!p not.b32 %r1199, %r1199;
}

	// end inline asm
	and.b32  	%r1217, %r1199, %r1216;
	mov.b32 	%r1204, 32;
	// begin inline asm
	{
    .reg .pred p;
    and.b32 %r1202, %r1209, %r1204;    setp.ne.u32 p, %r1202, 0;
    vote.ballot.sync.b32 %r1202, p, 0xffffffff;
    @!p not.b32 %r1202, %r1202;
}

	// end inline asm
	and.b32  	%r1218, %r1202, %r1217;
	mov.b32 	%r1207, 64;
	// begin inline asm
	{
    .reg .pred p;
    and.b32 %r1205, %r1209, %r1207;    setp.ne.u32 p, %r1205, 0;
    vote.ballot.sync.b32 %r1205, p, 0xffffffff;
    @!p not.b32 %r1205, %r1205;
}

	// end inline asm
	and.b32  	%r1219, %r1205, %r1218;
	mov.b32 	%r1210, 128;
	// begin inline asm
	{
    .reg .pred p;
    and.b32 %r1208, %r1209, %r1210;    setp.ne.u32 p, %r1208, 0;
    vote.ballot.sync.b32 %r1208, p, 0xffffffff;
    @!p not.b32 %r1208, %r1208;
}

	// end inline asm
	and.b32  	%r1220, %r1208, %r1219;
	clz.b32 	%r1221, %r1220;
	sub.s32 	%r271, 31, %r1221;
	and.b32  	%r1222, %r878, %r1220;
	popc.b32 	%r272, %r1222;
	setp.ne.s32 	%p121, %r443, %r271;
	mov.b32 	%r2237, 0;
	@%p121 bra 	$L__BB37_197;
	shl.b32 	%r1223, %r1209, 2;
	add.s32 	%r1224, %r219, %r1223;
	atom.shared.add.u32 	%r2237, [%r1224], %r272;
$L__BB37_197:
	ld.param.u32 	%r2104, [_ZN3cub18CUB_300001_SM_10006detail10radix_sort29DeviceRadixSortOnesweepKernelINS1_5radix10policy_hubIiiyE10Policy1000ELNS0_9SortOrderE0EiiyiiNS1_21identity_decomposer_tEEEvPT5_SB_PT3_PKSC_PT1_PKSG_PT2_PKSK_T4_iiT6__param_9];
	shfl.sync.idx.b32	%r1250|%p122, %r2237, %r271, 31, -1;
	add.s32 	%r275, %r272, %r1250;
	shr.u32 	%r1251, %r2219, %r2104;
	and.b32  	%r1247, %r1251, %r221;
	mov.b32 	%r1227, 1;
	// begin inline asm
	{
    .reg .pred p;
    and.b32 %r1225, %r1247, %r1227;    setp.ne.u32 p, %r1225, 0;
    vote.ballot.sync.b32 %r1225, p, 0xffffffff;
    @!p not.b32 %r1225, %r1225;
}

	// end inline asm
	mov.b32 	%r1230, 2;
	// begin inline asm
	{
    .reg .pred p;
    and.b32 %r1228, %r1247, %r1230;    setp.ne.u32 p, %r1228, 0;
    vote.ballot.sync.b32 %r1228, p, 0xffffffff;
    @!p not.b32 %r1228, %r1228;
}

	// end inline asm
	and.b32  	%r1252, %r1228, %r1225;
	mov.b32 	%r1233, 4;
	// begin inline asm
	{
    .reg .pred p;
    and.b32 %r1231, %r1247, %r1233;    setp.ne.u32 p, %r1231, 0;
    vote.ballot.sync.b32 %r1231, p, 0xffffffff;
    @!p not.b32 %r1231, %r1231;
}

	// end inline asm
	and.b32  	%r1253, %r1231, %r1252;
	mov.b32 	%r1236, 8;
	// begin inline asm
	{
    .reg .pred p;
    and.b32 %r1234, %r1247, %r1236;    setp.ne.u32 p, %r1234, 0;
    vote.ballot.sync.b32 %r1234, p, 0xffffffff;
    @!p not.b32 %r1234, %r1234;
}

	// end inline asm
	and.b32  	%r1254, %r1234, %r1253;
	mov.b32 	%r1239, 16;
	// begin inline asm
	{
    .reg .pred p;
    and.b32 %r1237, %r1247, %r1239;    setp.ne.u32 p, %r1237, 0;
    vote.ballot.sync.b32 %r1237, p, 0xffffffff;
    @!p not.b32 %r1237, %r1237;
}

	// end inline asm
	and.b32  	%r1255, %r1237, %r1254;
	mov.b32 	%r1242, 32;
	// begin inline asm
	{
    .reg .pred p;
    and.b32 %r1240, %r1247, %r1242;    setp.ne.u32 p, %r1240, 0;
    vote.ballot.sync.b32 %r1240, p, 0xffffffff;
    @!p not.b32 %r1240, %r1240;
}

	// end inline asm
	and.b32  	%r1256, %r1240, %r1255;
	mov.b32 	%r1245, 64;
	// begin inline asm
	{
    .reg .pred p;
    and.b32 %r1243, %r1247, %r1245;    setp.ne.u32 p, %r1243, 0;
    vote.ballot.sync.b32 %r1243, p, 0xffffffff;
    @!p not.b32 %r1243, %r1243;
}

	// end inline asm
	and.b32  	%r1257, %r1243, %r1256;
	mov.b32 	%r1248, 128;
	// begin inline asm
	{
    .reg .pred p;
    and.b32 %r1246, %r1247, %r1248;    setp.ne.u32 p, %r1246, 0;
    vote.ballot.sync.b32 %r1246, p, 0xffffffff;
    @!p not.b32 %r1246, %r1246;
}

	// end inline asm
	and.b32  	%r1258, %r1246, %r1257;
	clz.b32 	%r1259, %r1258;
	sub.s32 	%r277, 31, %r1259;
	and.b32  	%r1260, %r878, %r1258;
	popc.b32 	%r278, %r1260;
	setp.ne.s32 	%p123, %r443, %r277;
	mov.b32 	%r2238, 0;
	@%p123 bra 	$L__BB37_199;
	shl.b32 	%r1265, %r1247, 2;
	add.s32 	%r1266, %r219, %r1265;
	atom.shared.add.u32 	%r2238, [%r1266], %r278;
$L__BB37_199:
	ld.param.u32 	%r2105, [_ZN3cub18CUB_300001_SM_10006detail10radix_sort29DeviceRadixSortOnesweepKernelINS1_5radix10policy_hubIiiyE10Policy1000ELNS0_9SortOrderE0EiiyiiNS1_21identity_decomposer_tEEEvPT5_SB_PT3_PKSC_PT1_PKSG_PT2_PKSK_T4_iiT6__param_9];
	shfl.sync.idx.b32	%r1292|%p124, %r2238, %r277, 31, -1;
	add.s32 	%r281, %r278, %r1292;
	shr.u32 	%r1293, %r2218, %r2105;
	and.b32  	%r1289, %r1293, %r221;
	mov.b32 	%r1269, 1;
	// begin inline asm
	{
    .reg .pred p;
    and.b32 %r1267, %r1289, %r1269;    setp.ne.u32 p, %r1267, 0;
    vote.ballot.sync.b32 %r1267, p, 0xffffffff;
    @!p not.b32 %r1267, %r1267;
}

	// end inline asm
	mov.b32 	%r1272, 2;
	// begin inline asm
	{
    .reg .pred p;
    and.b32 %r1270, %r1289, %r1272;    setp.ne.u32 p, %r1270, 0;
    vote.ballot.sync.b32 %r1270, p, 0xffffffff;
    @!p not.b32 %r1270, %r1270;
}

	// end inline asm
	and.b32  	%r1294, %r1270, %r1267;
	mov.b32 	%r1275, 4;
	// begin inline asm
	{
    .reg .pred p;
    and.b32 %r1273, %r1289, %r1275;    setp.ne.u32 p, %r1273, 0;
    vote.ballot.sync.b32 %r1273, p, 0xffffffff;
    @!p not.b32 %r1273, %r1273;
}

	// end inline asm
	and.b32  	%r1295, %r1273, %r1294;
	mov.b32 	%r1278, 8;
	// begin inline asm
	{
    .reg .pred p;
    and.b32 %r1276, %r1289, %r1278;    setp.ne.u32 p, %r1276, 0;
    vote.ballot.sync.b32 %r1276, p, 0xffffffff;
    @!p not.b32 %r1276, %r1276;
}

	// end inline asm
	and.b32  	%r1296, %r1276, %r1295;
	mov.b32 	%r1281, 16;
	// begin inline asm
	{
    .reg .pred p;
    and.b32 %r1279, %r1289, %r1281;    setp.ne.u32 p, %r1279, 0;
    vote.ballot.sync.b32 %r1279, p, 0xffffffff;
    @!p not.b32 %r1279, %r1279;
}

	// end inline asm
	and.b32  	%r1297, %r1279, %r1296;
	mov.b32 	%r1284, 32;
	// begin inline asm
	{
    .reg .pred p;
    and.b32 %r1282, %r1289, %r1284;    setp.ne.u32 p, %r1282, 0;
    vote.ballot.sync.b32 %r1282, p, 0xffffffff;
    @!p not.b32 %r1282, %r1282;
}

	// end inline asm
	and.b32  	%r1298, %r1282, %r1297;
	mov.b32 	%r1287, 64;
	// begin inline asm
	{
    .reg .pred p;
    and.b32 %r1285, %r1289, %r1287;    setp.ne.u32 p, %r1285, 0;
    vote.ballot.sync.b32 %r1285, p, 0xffffffff;
    @!p not.b32 %r1285, %r1285;
}

	// end inline asm
	and.b32  	%r1299, %r1285, %r1298;
	mov.b32 	%r1290, 128;
	// begin inline asm
	{
    .reg .pred p;
    and.b32 %r1288, %r1289, %r1290;    setp.ne.u32 p, %r1288, 0;
    vote.ballot.sync.b32 %r1288, p, 0xffffffff;
    @!p not.b32 %r1288, %r1288;
}

	// end inline asm
	and.b32  	%r1300, %r1288, %r1299;
	clz.b32 	%r1301, %r1300;
	sub.s32 	%r283, 31, %r1301;
	and.b32  	%r1302, %r878, %r1300;
	popc.b32 	%r284, %r1302;
	setp.ne.s32 	%p125, %r443, %r283;
	mov.b32 	%r2239, 0;
	@%p125 bra 	$L__BB37_201;
	shl.b32 	%r1307, %r1289, 2;
	add.s32 	%r1308, %r219, %r1307;
	atom.shared.add.u32 	%r2239, [%r1308], %r284;
$L__BB37_201:
	ld.param.u32 	%r2106, [_ZN3cub18CUB_300001_SM_10006detail10radix_sort29DeviceRadixSortOnesweepKernelINS1_5radix10policy_hubIiiyE10Policy1000ELNS0_9SortOrderE0EiiyiiNS1_21identity_decomposer_tEEEvPT5_SB_PT3_PKSC_PT1_PKSG_PT2_PKSK_T4_iiT6__param_9];
	shfl.sync.idx.b32	%r1334|%p126, %r2239, %r283, 31, -1;
	add.s32 	%r287, %r284, %r1334;
	shr.u32 	%r1335, %r2217, %r2106;
	and.b32  	%r1331, %r1335, %r221;
	mov.b32 	%r1311, 1;
	// begin inline asm
	{
    .reg .pred p;
    and.b32 %r1309, %r1331, %r1311;    setp.ne.u32 p, %r1309, 0;
    vote.ballot.sync.b32 %r1309, p, 0xffffffff;
    @!p not.b32 %r1309, %r1309;
}

	// end inline asm
	mov.b32 	%r1314, 2;
	// begin inline asm
	{
    .reg .pred p;
    and.b32 %r1312, %r1331, %r1314;    setp.ne.u32 p, %r1312, 0;
    vote.ballot.sync.b32 %r1312, p, 0xffffffff;
    @!p not.b32 %r1312, %r1312;
}

	// end inline asm
	and.b32  	%r1336, %r1312, %r1309;
	mov.b32 	%r1317, 4;
	// begin inline asm
	{
    .reg .pred p;
    and.b32 %r1315, %r1331, %r1317;    setp.ne.u32 p, %r1315, 0;
    vote.ballot.sync.b32 %r1315, p, 0xffffffff;
    @!p not.b32 %r1315, %r1315;
}

	// end inline asm
	and.b32  	%r1337, %r1315, %r1336;
	mov.b32 	%r1320, 8;
	// begin inline asm
	{
    .reg .pred p;
    and.b32 %r1318, %r1331, %r1320;    setp.ne.u32 p, %r1318, 0;
    vote.ballot.sync.b32 %r1318, p, 0xffffffff;
    @!p not.b32 %r1318, %r1318;
}

	// end inline asm
	and.b32  	%r1338, %r1318, %r1337;
	mov.b32 	%r1323, 16;
	// begin inline asm
	{
    .reg .pred p;
    and.b32 %r1321, %r1331, %r1323;    setp.ne.u32 p, %r1321, 0;
    vote.ballot.sync.b32 %r1321, p, 0xffffffff;
    @!p not.b32 %r1321, %r1321;
}

	// end inline asm
	and.b32  	%r1339, %r1321, %r1338;
	mov.b32 	%r1326, 32;
	// begin inline asm
	{
    .reg .pred p;
    and.b32 %r1324, %r1331, %r1326;    setp.ne.u32 p, %r1324, 0;
    vote.ballot.sync.b32 %r1324, p, 0xffffffff;
    @!p not.b32 %r1324, %r1324;
}

	// end inline asm
	and.b32  	%r1340, %r1324, %r1339;
	mov.b32 	%r1329, 64;
	// begin inline asm
	{
    .reg .pred p;
    and.b32 %r1327, %r1331, %r1329;    setp.ne.u32 p, %r1327, 0;
    vote.ballot.sync.b32 %r1327, p, 0xffffffff;
    @!p not.b32 %r1327, %r1327;
}

	// end inline asm
	and.b32  	%r1341, %r1327, %r1340;
	mov.b32 	%r1332, 128;
	// begin inline asm
	{
    .reg .pred p;
    and.b32 %r1330, %r1331, %r1332;    setp.ne.u32 p, %r1330, 0;
    vote.ballot.sync.b32 %r1330, p, 0xffffffff;
    @!p not.b32 %r1330, %r1330;
}

	// end inline asm
	and.b32  	%r1342, %r1330, %r1341;
	clz.b32 	%r1343, %r1342;
	sub.s32 	%r289, 31, %r1343;
	and.b32  	%r1344, %r878, %r1342;
	popc.b32 	%r290, %r1344;
	setp.ne.s32 	%p127, %r443, %r289;
	mov.b32 	%r2240, 0;
	@%p127 bra 	$L__BB37_203;
	shl.b32 	%r1349, %r1331, 2;
	add.s32 	%r1350, %r219, %r1349;
	atom.shared.add.u32 	%r2240, [%r1350], %r290;
$L__BB37_203:
	ld.param.u32 	%r2107, [_ZN3cub18CUB_300001_SM_10006detail10radix_sort29DeviceRadixSortOnesweepKernelINS1_5radix10policy_hubIiiyE10Policy1000ELNS0_9SortOrderE0EiiyiiNS1_21identity_decomposer_tEEEvPT5_SB_PT3_PKSC_PT1_PKSG_PT2_PKSK_T4_iiT6__param_9];
	shfl.sync.idx.b32	%r1376|%p128, %r2240, %r289, 31, -1;
	add.s32 	%r293, %r290, %r1376;
	shr.u32 	%r1377, %r2216, %r2107;
	and.b32  	%r1373, %r1377, %r221;
	mov.b32 	%r1353, 1;
	// begin inline asm
	{
    .reg .pred p;
    and.b32 %r1351, %r1373, %r1353;    setp.ne.u32 p, %r1351, 0;
    vote.ballot.sync.b32 %r1351, p, 0xffffffff;
    @!p not.b32 %r1351, %r1351;
}

	// end inline asm
	mov.b32 	%r1356, 2;
	// begin inline asm
	{
    .reg .pred p;
    and.b32 %r1354, %r1373, %r1356;    setp.ne.u32 p, %r1354, 0;
    vote.ballot.sync.b32 %r1354, p, 0xffffffff;
    @!p not.b32 %r1354, %r1354;
}

	// end inline asm
	and.b32  	%r1378, %r1354, %r1351;
	mov.b32 	%r1359, 4;
	// begin inline asm
	{
    .reg .pred p;
    and.b32 %r1357, %r1373, %r1359;    setp.ne.u32 p, %r1357, 0;
    vote.ballot.sync.b32 %r1357, p, 0xffffffff;
    @!p not.b32 %r1357, %r1357;
}

	// end inline asm
	and.b32  	%r1379, %r1357, %r1378;
	mov.b32 	%r1362, 8;
	// begin inline asm
	{
    .reg .pred p;
    and.b32 %r1360, %r1373, %r1362;    setp.ne.u32 p, %r1360, 0;
    vote.ballot.sync.b32 %r1360, p, 0xffffffff;
    @!p not.b32 %r1360, %r1360;
}

	// end inline asm
	and.b32  	%r1380, %r1360, %r1379;
	mov.b32 	%r1365, 16;
	// begin inline asm
	{
    .reg .pred p;
    and.b32 %r1363, %r1373, %r1365;    setp.ne.u32 p, %r1363, 0;
    vote.ballot.sync.b32 %r1363, p, 0xffffffff;
    @!p not.b32 %r1363, %r1363;
}

	// end inline asm
	and.b32  	%r1381, %r1363, %r1380;
	mov.b32 	%r1368, 32;
	// begin inline asm
	{
    .reg .pred p;
    and.b32 %r1366, %r1373, %r1368;    setp.ne.u32 p, %r1366, 0;
    vote.ballot.sync.b32 %r1366, p, 0xffffffff;
    @!p not.b32 %r1366, %r1366;
}

	// end inline asm
	and.b32  	%r1382, %r1366, %r1381;
	mov.b32 	%r1371, 64;
	// begin inline asm
	{
    .reg .pred p;
    and.b32 %r1369, %r1373, %r1371;    setp.ne.u32 p, %r1369, 0;
    vote.ballot.sync.b32 %r1369, p, 0xffffffff;
    @!p not.b32 %r1369, %r1369;
}

	// end inline asm
	and.b32  	%r1383, %r1369, %r1382;
	mov.b32 	%r1374, 128;
	// begin inline asm
	{
    .reg .pred p;
    and.b32 %r1372, %r1373, %r1374;    setp.ne.u32 p, %r1372, 0;
    vote.ballot.sync.b32 %r1372, p, 0xffffffff;
    @!p not.b32 %r1372, %r1372;
}

	// end inline asm
	and.b32  	%r1384, %r1372, %r1383;
	clz.b32 	%r1385, %r1384;
	sub.s32 	%r295, 31, %r1385;
	and.b32  	%r1386, %r878, %r1384;
	popc.b32 	%r296, %r1386;
	setp.ne.s32 	%p129, %r443, %r295;
	mov.b32 	%r2241, 0;
	@%p129 bra 	$L__BB37_205;
	shl.b32 	%r1391, %r1373, 2;
	add.s32 	%r1392, %r219, %r1391;
	atom.shared.add.u32 	%r2241, [%r1392], %r296;
$L__BB37_205:
	ld.param.u32 	%r2108, [_ZN3cub18CUB_300001_SM_10006detail10radix_sort29DeviceRadixSortOnesweepKernelINS1_5radix10policy_hubIiiyE10Policy1000ELNS0_9SortOrderE0EiiyiiNS1_21identity_decomposer_tEEEvPT5_SB_PT3_PKSC_PT1_PKSG_PT2_PKSK_T4_iiT6__param_9];
	shfl.sync.idx.b32	%r1418|%p130, %r2241, %r295, 31, -1;
	add.s32 	%r299, %r296, %r1418;
	shr.u32 	%r1419, %r2215, %r2108;
	and.b32  	%r1415, %r1419, %r221;
	mov.b32 	%r1395, 1;
	// begin inline asm
	{
    .reg .pred p;
    and.b32 %r1393, %r1415, %r1395;    setp.ne.u32 p, %r1393, 0;
    vote.ballot.sync.b32 %r1393, p, 0xffffffff;
    @!p not.b32 %r1393, %r1393;
}

	// end inline asm
	mov.b32 	%r1398, 2;
	// begin inline asm
	{
    .reg .pred p;
    and.b32 %r1396, %r1415, %r1398;    setp.ne.u32 p, %r1396, 0;
    vote.ballot.sync.b32 %r1396, p, 0xffffffff;
    @!p not.b32 %r1396, %r1396;
}

	// end inline asm
	and.b32  	%r1420, %r1396, %r1393;
	mov.b32 	%r1401, 4;
	// begin inline asm
	{
    .reg .pred p;
    and.b32 %r1399, %r1415, %r1401;    setp.ne.u32 p, %r1399, 0;
    vote.ballot.sync.b32 %r1399, p, 0xffffffff;
    @!p not.b32 %r1399, %r1399;
}

	// end inline asm
	and.b32  	%r1421, %r1399, %r1420;
	mov.b32 	%r1404, 8;
	// begin inline asm
	{
    .reg .pred p;
    and.b32 %r1402, %r1415, %r1404;    setp.ne.u32 p, %r1402, 0;
    vote.ballot.sync.b32 %r1402, p, 0xffffffff;
    @!p not.b32 %r1402, %r1402;
}

	// end inline asm
	and.b32  	%r1422, %r1402, %r1421;
	mov.b32 	%r1407, 16;
	// begin inline asm
	{
    .reg .pred p;
    and.b32 %r1405, %r1415, %r1407;    setp.ne.u32 p, %r1405, 0;
    vote.ballot.sync.b32 %r1405, p, 0xffffffff;
    @!p not.b32 %r1405, %r1405;
}

	// end inline asm
	and.b32  	%r1423, %r1405, %r1422;
	mov.b32 	%r1410, 32;
	// begin inline asm
	{
    .reg .pred p;
    and.b32 %r1408, %r1415, %r1410;    setp.ne.u32 p, %r1408, 0;
    vote.ballot.sync.b32 %r1408, p, 0xffffffff;
    @!p not.b32 %r1408, %r1408;
}

	// end inline asm
	and.b32  	%r1424, %r1408, %r1423;
	mov.b32 	%r1413, 64;
	// begin inline asm
	{
    .reg .pred p;
    and.b32 %r1411, %r1415, %r1413;    setp.ne.u32 p, %r1411, 0;
    vote.ballot.sync.b32 %r1411, p, 0xffffffff;
    @!p not.b32 %r1411, %r1411;
}

	// end inline asm
	and.b32  	%r1425, %r1411, %r1424;
	mov.b32 	%r1416, 128;
	// begin inline asm
	{
    .reg .pred p;
    and.b32 %r1414, %r1415, %r1416;    setp.ne.u32 p, %r1414, 0;
    vote.ballot.sync.b32 %r1414, p, 0xffffffff;
    @!p not.b32 %r1414, %r1414;
}

	// end inline asm
	and.b32  	%r1426, %r1414, %r1425;
	clz.b32 	%r1427, %r1426;
	sub.s32 	%r301, 31, %r1427;
	and.b32  	%r1428, %r878, %r1426;
	popc.b32 	%r302, %r1428;
	setp.ne.s32 	%p131, %r443, %r301;
	mov.b32 	%r2242, 0;
	@%p131 bra 	$L__BB37_207;
	shl.b32 	%r1433, %r1415, 2;
	add.s32 	%r1434, %r219, %r1433;
	atom.shared.add.u32 	%r2242, [%r1434], %r302;
$L__BB37_207:
	ld.param.u32 	%r2109, [_ZN3cub18CUB_300001_SM_10006detail10radix_sort29DeviceRadixSortOnesweepKernelINS1_5radix10policy_hubIiiyE10Policy1000ELNS0_9SortOrderE0EiiyiiNS1_21identity_decomposer_tEEEvPT5_SB_PT3_PKSC_PT1_PKSG_PT2_PKSK_T4_iiT6__param_9];
	shfl.sync.idx.b32	%r1460|%p132, %r2242, %r301, 31, -1;
	add.s32 	%r305, %r302, %r1460;
	shr.u32 	%r1461, %r2214, %r2109;
	and.b32  	%r1457, %r1461, %r221;
	mov.b32 	%r1437, 1;
	// begin inline asm
	{
    .reg .pred p;
    and.b32 %r1435, %r1457, %r1437;    setp.ne.u32 p, %r1435, 0;
    vote.ballot.sync.b32 %r1435, p, 0xffffffff;
    @!p not.b32 %r1435, %r1435;
}

	// end inline asm
	mov.b32 	%r1440, 2;
	// begin inline asm
	{
    .reg .pred p;
    and.b32 %r1438, %r1457, %r1440;    setp.ne.u32 p, %r1438, 0;
    vote.ballot.sync.b32 %r1438, p, 0xffffffff;
    @!p not.b32 %r1438, %r1438;
}

	// end inline asm
	and.b32  	%r1462, %r1438, %r1435;
	mov.b32 	%r1443, 4;
	// begin inline asm
	{
    .reg .pred p;
    and.b32 %r1441, %r1457, %r1443;    setp.ne.u32 p, %r1441, 0;
    vote.ballot.sync.b32 %r1441, p, 0xffffffff;
    @!p not.b32 %r1441, %r1441;
}

	// end inline asm
	and.b32  	%r1463, %r1441, %r1462;
	mov.b32 	%r1446, 8;
	// begin inline asm
	{
    .reg .pred p;
    and.b32 %r1444, %r1457, %r1446;    setp.ne.u32 p, %r1444, 0;
    vote.ballot.sync.b32 %r1444, p, 0xffffffff;
    @!p not.b32 %r1444, %r1444;
}

	// end inline asm
	and.b32  	%r1464, %r1444, %r1463;
	mov.b32 	%r1449, 16;
	// begin inline asm
	{
    .reg .pred p;
    and.b32 %r1447, %r1457, %r1449;    setp.ne.u32 p, %r1447, 0;
    vote.ballot.sync.b32 %r1447, p, 0xffffffff;
    @!p not.b32 %r1447, %r1447;
}

	// end inline asm
	and.b32  	%r1465, %r1447, %r1464;
	mov.b32 	%r1452, 32;
	// begin inline asm
	{
    .reg .pred p;
    and.b32 %r1450, %r1457, %r1452;    setp.ne.u32 p, %r1450, 0;
    vote.ballot.sync.b32 %r1450, p, 0xffffffff;
    @!p not.b32 %r1450, %r1450;
}

	// end inline asm
	and.b32  	%r1466, %r1450, %r1465;
	mov.b32 	%r1455, 64;
	// begin inline asm
	{
    .reg .pred p;
    and.b32 %r1453, %r1457, %r1455;    setp.ne.u32 p, %r1453, 0;
    vote.ballot.sync.b32 %r1453, p, 0xffffffff;
    @!p not.b32 %r1453, %r1453;
}

	// end inline asm
	and.b32  	%r1467, %r1453, %r1466;
	mov.b32 	%r1458, 128;
	// begin inline asm
	{
    .reg .pred p;
    and.b32 %r1456, %r1457, %r1458;    setp.ne.u32 p, %r1456, 0;
    vote.ballot.sync.b32 %r1456, p, 0xffffffff;
    @!p not.b32 %r1456, %r1456;
}

	// end inline asm
	and.b32  	%r1468, %r1456, %r1467;
	clz.b32 	%r1469, %r1468;
	sub.s32 	%r307, 31, %r1469;
	and.b32  	%r1470, %r878, %r1468;
	popc.b32 	%r308, %r1470;
	setp.ne.s32 	%p133, %r443, %r307;
	mov.b32 	%r2243, 0;
	@%p133 bra 	$L__BB37_209;
	shl.b32 	%r1475, %r1457, 2;
	add.s32 	%r1476, %r219, %r1475;
	atom.shared.add.u32 	%r2243, [%r1476], %r308;
$L__BB37_209:
	ld.param.u32 	%r2110, [_ZN3cub18CUB_300001_SM_10006detail10radix_sort29DeviceRadixSortOnesweepKernelINS1_5radix10policy_hubIiiyE10Policy1000ELNS0_9SortOrderE0EiiyiiNS1_21identity_decomposer_tEEEvPT5_SB_PT3_PKSC_PT1_PKSG_PT2_PKSK_T4_iiT6__param_9];
	shfl.sync.idx.b32	%r1502|%p134, %r2243, %r307, 31, -1;
	add.s32 	%r311, %r308, %r1502;
	shr.u32 	%r1503, %r2213, %r2110;
	and.b32  	%r1499, %r1503, %r221;
	mov.b32 	%r1479, 1;
	// begin inline asm
	{
    .reg .pred p;
    and.b32 %r1477, %r1499, %r1479;    setp.ne.u32 p, %r1477, 0;
    vote.ballot.sync.b32 %r1477, p, 0xffffffff;
    @!p not.b32 %r1477, %r1477;
}

	// end inline asm
	mov.b32 	%r1482, 2;
	// begin inline asm
	{
    .reg .pred p;
    and.b32 %r1480, %r1499, %r1482;    setp.ne.u32 p, %r1480, 0;
    vote.ballot.sync.b32 %r1480, p, 0xffffffff;
    @!p not.b32 %r1480, %r1480;
}

	// end inline asm
	and.b32  	%r1504, %r1480, %r1477;
	mov.b32 	%r1485, 4;
	// begin inline asm
	{
    .reg .pred p;
    and.b32 %r1483, %r1499, %r1485;    setp.ne.u32 p, %r1483, 0;
    vote.ballot.sync.b32 %r1483, p, 0xffffffff;
    @!p not.b32 %r1483, %r1483;
}

	// end inline asm
	and.b32  	%r1505, %r1483, %r1504;
	mov.b32 	%r1488, 8;
	// begin inline asm
	{
    .reg .pred p;
    and.b32 %r1486, %r1499, %r1488;    setp.ne.u32 p, %r1486, 0;
    vote.ballot.sync.b32 %r1486, p, 0xffffffff;
    @!p not.b32 %r1486, %r1486;
}

	// end inline asm
	and.b32  	%r1506, %r1486, %r1505;
	mov.b32 	%r1491, 16;
	// begin inline asm
	{
    .reg .pred p;
    and.b32 %r1489, %r1499, %r1491;    setp.ne.u32 p, %r1489, 0;
    vote.ballot.sync.b32 %r1489, p, 0xffffffff;
    @!p not.b32 %r1489, %r1489;
}

	// end inline asm
	and.b32  	%r1507, %r1489, %r1506;
	mov.b32 	%r1494, 32;
	// begin inline asm
	{
    .reg .pred p;
    and.b32 %r1492, %r1499, %r1494;    setp.ne.u32 p, %r1492, 0;
    vote.ballot.sync.b32 %r1492, p, 0xffffffff;
    @!p not.b32 %r1492, %r1492;
}

	// end inline asm
	and.b32  	%r1508, %r1492, %r1507;
	mov.b32 	%r1497, 64;
	// begin inline asm
	{
    .reg .pred p;
    and.b32 %r1495, %r1499, %r1497;    setp.ne.u32 p, %r1495, 0;
    vote.ballot.sync.b32 %r1495, p, 0xffffffff;
    @!p not.b32 %r1495, %r1495;
}

	// end inline asm
	and.b32  	%r1509, %r1495, %r1508;
	mov.b32 	%r1500, 128;
	// begin inline asm
	{
    .reg .pred p;
    and.b32 %r1498, %r1499, %r1500;    setp.ne.u32 p, %r1498, 0;
    vote.ballot.sync.b32 %r1498, p, 0xffffffff;
    @!p not.b32 %r1498, %r1498;
}

	// end inline asm
	and.b32  	%r1510, %r1498, %r1509;
	clz.b32 	%r1511, %r1510;
	sub.s32 	%r313, 31, %r1511;
	and.b32  	%r1512, %r878, %r1510;
	popc.b32 	%r314, %r1512;
	setp.ne.s32 	%p135, %r443, %r313;
	mov.b32 	%r2244, 0;
	@%p135 bra 	$L__BB37_211;
	shl.b32 	%r1517, %r1499, 2;
	add.s32 	%r1518, %r219, %r1517;
	atom.shared.add.u32 	%r2244, [%r1518], %r314;
$L__BB37_211:
	ld.param.u32 	%r2111, [_ZN3cub18CUB_300001_SM_10006detail10radix_sort29DeviceRadixSortOnesweepKernelINS1_5radix10policy_hubIiiyE10Policy1000ELNS0_9SortOrderE0EiiyiiNS1_21identity_decomposer_tEEEvPT5_SB_PT3_PKSC_PT1_PKSG_PT2_PKSK_T4_iiT6__param_9];
	shfl.sync.idx.b32	%r1544|%p136, %r2244, %r313, 31, -1;
	add.s32 	%r317, %r314, %r1544;
	shr.u32 	%r1545, %r2212, %r2111;
	and.b32  	%r1541, %r1545, %r221;
	mov.b32 	%r1521, 1;
	// begin inline asm
	{
    .reg .pred p;
    and.b32 %r1519, %r1541, %r1521;    setp.ne.u32 p, %r1519, 0;
    vote.ballot.sync.b32 %r1519, p, 0xffffffff;
    @!p not.b32 %r1519, %r1519;
}

	// end inline asm
	mov.b32 	%r1524, 2;
	// begin inline asm
	{
    .reg .pred p;
    and.b32 %r1522, %r1541, %r1524;    setp.ne.u32 p, %r1522, 0;
    vote.ballot.sync.b32 %r1522, p, 0xffffffff;
    @!p not.b32 %r1522, %r1522;
}

	// end inline asm
	and.b32  	%r1546, %r1522, %r1519;
	mov.b32 	%r1527, 4;
	// begin inline asm
	{
    .reg .pred p;
    and.b32 %r1525, %r1541, %r1527;    setp.ne.u32 p, %r1525, 0;
    vote.ballot.sync.b32 %r1525, p, 0xffffffff;
    @!p not.b32 %r1525, %r1525;
}

	// end inline asm
	and.b32  	%r1547, %r1525, %r1546;
	mov.b32 	%r1530, 8;
	// begin inline asm
	{
    .reg .pred p;
    and.b32 %r1528, %r1541, %r1530;    setp.ne.u32 p, %r1528, 0;
    vote.ballot.sync.b32 %r1528, p, 0xffffffff;
    @!p not.b32 %r1528, %r1528;
}

	// end inline asm
	and.b32  	%r1548, %r1528, %r1547;
	mov.b32 	%r1533, 16;
	// begin inline asm
	{
    .reg .pred p;
    and.b32 %r1531, %r1541, %r1533;    setp.ne.u32 p, %r1531, 0;
    vote.ballot.sync.b32 %r1531, p, 0xffffffff;
    @!p not.b32 %r1531, %r1531;
}

	// end inline asm
	and.b32  	%r1549, %r1531, %r1548;
	mov.b32 	%r1536, 32;
	// begin inline asm
	{
    .reg .pred p;
    and.b32 %r1534, %r1541, %r1536;    setp.ne.u32 p, %r1534, 0;
    vote.ballot.sync.b32 %r1534, p, 0xffffffff;
    @!p not.b32 %r1534, %r1534;
}

	// end inline asm
	and.b32  	%r1550, %r1534, %r1549;
	mov.b32 	%r1539, 64;
	// begin inline asm
	{
    .reg .pred p;
    and.b32 %r1537, %r1541, %r1539;    setp.ne.u32 p, %r1537, 0;
    vote.ballot.sync.b32 %r1537, p, 0xffffffff;
    @!p not.b32 %r1537, %r1537;
}

	// end inline asm
	and.b32  	%r1551, %r1537, %r1550;
	mov.b32 	%r1542, 128;
	// begin inline asm
	{
    .reg .pred p;
    and.b32 %r1540, %r1541, %r1542;    setp.ne.u32 p, %r1540, 0;
    vote.ballot.sync.b32 %r1540, p, 0xffffffff;
    @!p not.b32 %r1540, %r1540;
}

	// end inline asm
	and.b32  	%r1552, %r1540, %r1551;
	clz.b32 	%r1553, %r1552;
	sub.s32 	%r319, 31, %r1553;
	and.b32  	%r1554, %r878, %r1552;
	popc.b32 	%r320, %r1554;
	setp.ne.s32 	%p137, %r443, %r319;
	mov.b32 	%r2245, 0;
	@%p137 bra 	$L__BB37_213;
	shl.b32 	%r1559, %r1541, 2;
	add.s32 	%r1560, %r219, %r1559;
	atom.shared.add.u32 	%r2245, [%r1560], %r320;
$L__BB37_213:
	setp.gt.u32 	%p138, %r1, 255;
	shfl.sync.idx.b32	%r1561|%p139, %r2245, %r319, 31, -1;
	add.s32 	%r1562, %r320, %r1561;
	bar.sync 	0;
	shl.b32 	%r1563, %r227, 2;
	add.s32 	%r323, %r783, %r1563;
	st.shared.u32 	[%r323+-4], %r2228;
	shl.b32 	%r1565, %r233, 2;
	add.s32 	%r324, %r783, %r1565;
	st.shared.u32 	[%r324+-4], %r2227;
	shl.b32 	%r1566, %r239, 2;
	add.s32 	%r325, %r783, %r1566;
	st.shared.u32 	[%r325+-4], %r2226;
	shl.b32 	%r1567, %r245, 2;
	add.s32 	%r326, %r783, %r1567;
	st.shared.u32 	[%r326+-4], %r2225;
	shl.b32 	%r1568, %r251, 2;
	add.s32 	%r327, %r783, %r1568;
	st.shared.u32 	[%r327+-4], %r2224;
	shl.b32 	%r1569, %r257, 2;
	add.s32 	%r328, %r783, %r1569;
	st.shared.u32 	[%r328+-4], %r2223;
	shl.b32 	%r1570, %r263, 2;
	add.s32 	%r329, %r783, %r1570;
	st.shared.u32 	[%r329+-4], %r2222;
	shl.b32 	%r1571, %r269, 2;
	add.s32 	%r330, %r783, %r1571;
	st.shared.u32 	[%r330+-4], %r2221;
	shl.b32 	%r1572, %r275, 2;
	add.s32 	%r331, %r783, %r1572;
	st.shared.u32 	[%r331+-4], %r2220;
	shl.b32 	%r1573, %r281, 2;
	add.s32 	%r332, %r783, %r1573;
	st.shared.u32 	[%r332+-4], %r2219;
	shl.b32 	%r1574, %r287, 2;
	add.s32 	%r333, %r783, %r1574;
	st.shared.u32 	[%r333+-4], %r2218;
	shl.b32 	%r1575, %r293, 2;
	add.s32 	%r334, %r783, %r1575;
	st.shared.u32 	[%r334+-4], %r2217;
	shl.b32 	%r1576, %r299, 2;
	add.s32 	%r335, %r783, %r1576;
	st.shared.u32 	[%r335+-4], %r2216;
	shl.b32 	%r1577, %r305, 2;
	add.s32 	%r336, %r783, %r1577;
	st.shared.u32 	[%r336+-4], %r2215;
	shl.b32 	%r1578, %r311, 2;
	add.s32 	%r337, %r783, %r1578;
	st.shared.u32 	[%r337+-4], %r2214;
	shl.b32 	%r1579, %r317, 2;
	add.s32 	%r338, %r783, %r1579;
	st.shared.u32 	[%r338+-4], %r2213;
	shl.b32 	%r1580, %r1562, 2;
	add.s32 	%r339, %r783, %r1580;
	st.shared.u32 	[%r339+-4], %r2212;
	shl.b32 	%r1581, %r1, 3;
	add.s32 	%r1582, %r783, %r1581;
	add.s32 	%r340, %r1582, 26112;
	@%p138 bra 	$L__BB37_221;
	ld.param.u64 	%rd437, [_ZN3cub18CUB_300001_SM_10006detail10radix_sort29DeviceRadixSortOnesweepKernelINS1_5radix10policy_hubIiiyE10Policy1000ELNS0_9SortOrderE0EiiyiiNS1_21identity_decomposer_tEEEvPT5_SB_PT3_PKSC_PT1_PKSG_PT2_PKSK_T4_iiT6__param_3];
	cvta.to.global.u64 	%rd93, %rd437;
	shl.b64 	%rd94, %rd9, 3;
	add.s64 	%rd95, %rd93, %rd94;
	ld.global.u64 	%rd96, [%rd95];
	cvt.s64.s32 	%rd97, %r218;
	sub.s64 	%rd456, %rd96, %rd97;
	st.shared.u64 	[%r340], %rd456;
	setp.lt.s32 	%p140, %r3, 1;
	mov.u32 	%r2249, %r2174;
	@%p140 bra 	$L__BB37_220;
	mov.b32 	%r2247, -1;
	mov.u32 	%r2246, %r3;
	mov.u32 	%r2249, %r2174;
$L__BB37_216:
	ld.param.u64 	%rd430, [_ZN3cub18CUB_300001_SM_10006detail10radix_sort29DeviceRadixSortOnesweepKernelINS1_5radix10policy_hubIiiyE10Policy1000ELNS0_9SortOrderE0EiiyiiNS1_21identity_decomposer_tEEEvPT5_SB_PT3_PKSC_PT1_PKSG_PT2_PKSK_T4_iiT6__param_0];
	add.s32 	%r344, %r2246, -1;
	shl.b32 	%r1584, %r344, 8;
	add.s32 	%r1585, %r1584, %r1;
	cvta.to.global.u64 	%rd98, %rd430;
	mul.wide.s32 	%rd99, %r1585, 4;
	add.s64 	%rd19, %rd98, %rd99;
$L__BB37_217:
	membar.cta;
	ld.volatile.global.u32 	%r345, [%rd19];
	setp.eq.s32 	%p141, %r345, 0;
	@%p141 bra 	$L__BB37_217;
	and.b32  	%r1586, %r345, 1073741823;
	add.s32 	%r2249, %r1586, %r2249;
	setp.gt.s32 	%p142, %r345, -1;
	vote.sync.ballot.b32 	%r2247, %p142, %r2247;
	setp.gt.u32 	%p144, %r2246, 1;
	and.pred  	%p145, %p142, %p144;
	mov.u32 	%r2246, %r344;
	@%p145 bra 	$L__BB37_216;
	ld.shared.u64 	%rd456, [%r340];
$L__BB37_220:
	ld.param.u64 	%rd431, [_ZN3cub18CUB_300001_SM_10006detail10radix_sort29DeviceRadixSortOnesweepKernelINS1_5radix10policy_hubIiiyE10Policy1000ELNS0_9SortOrderE0EiiyiiNS1_21identity_decomposer_tEEEvPT5_SB_PT3_PKSC_PT1_PKSG_PT2_PKSK_T4_iiT6__param_0];
	or.b32  	%r1587, %r2249, -2147483648;
	cvta.to.global.u64 	%rd100, %rd431;
	shl.b32 	%r1588, %r3, 8;
	add.s32 	%r1589, %r1588, %r1;
	mul.wide.s32 	%rd101, %r1589, 4;
	add.s64 	%rd102, %rd100, %rd101;
	st.volatile.global.u32 	[%rd102], %r1587;
	sub.s32 	%r1590, %r2249, %r2174;
	cvt.s64.s32 	%rd103, %r1590;
	add.s64 	%rd104, %rd456, %rd103;
	st.shared.u64 	[%r340], %rd104;
$L__BB37_221:
	ld.param.u32 	%r2087, [_ZN3cub18CUB_300001_SM_10006detail10radix_sort29DeviceRadixSortOnesweepKernelINS1_5radix10policy_hubIiiyE10Policy1000ELNS0_9SortOrderE0EiiyiiNS1_21identity_decomposer_tEEEvPT5_SB_PT3_PKSC_PT1_PKSG_PT2_PKSK_T4_iiT6__param_8];
	ld.param.u64 	%rd434, [_ZN3cub18CUB_300001_SM_10006detail10radix_sort29DeviceRadixSortOnesweepKernelINS1_5radix10policy_hubIiiyE10Policy1000ELNS0_9SortOrderE0EiiyiiNS1_21identity_decomposer_tEEEvPT5_SB_PT3_PKSC_PT1_PKSG_PT2_PKSK_T4_iiT6__param_2];
	setp.gt.u32 	%p146, %r1, 255;
	mad.lo.s32 	%r349, %r3, 6528, 6528;
	setp.lt.s32 	%p147, %r349, %r2087;
	setp.eq.s64 	%p148, %rd434, 0;
	or.pred  	%p149, %p148, %p147;
	or.pred  	%p150, %p146, %p149;
	@%p150 bra 	$L__BB37_223;
	ld.param.u64 	%rd435, [_ZN3cub18CUB_300001_SM_10006detail10radix_sort29DeviceRadixSortOnesweepKernelINS1_5radix10policy_hubIiiyE10Policy1000ELNS0_9SortOrderE0EiiyiiNS1_21identity_decomposer_tEEEvPT5_SB_PT3_PKSC_PT1_PKSG_PT2_PKSK_T4_iiT6__param_2];
	ld.shared.u64 	%rd105, [%r340];
	cvt.s64.s32 	%rd106, %r2174;
	cvt.s64.s32 	%rd107, %r218;
	add.s64 	%rd108, %rd107, %rd106;
	add.s64 	%rd109, %rd108, %rd105;
	cvta.to.global.u64 	%rd110, %rd435;
	shl.b64 	%rd111, %rd9, 3;
	add.s64 	%rd112, %rd110, %rd111;
	st.global.u64 	[%rd112], %rd109;
$L__BB37_223:
	ld.param.u32 	%r2088, [_ZN3cub18CUB_300001_SM_10006detail10radix_sort29DeviceRadixSortOnesweepKernelINS1_5radix10policy_hubIiiyE10Policy1000ELNS0_9SortOrderE0EiiyiiNS1_21identity_decomposer_tEEEvPT5_SB_PT3_PKSC_PT1_PKSG_PT2_PKSK_T4_iiT6__param_8];
	ld.param.u64 	%rd438, [_ZN3cub18CUB_300001_SM_10006detail10radix_sort29DeviceRadixSortOnesweepKernelINS1_5radix10policy_hubIiiyE10Policy1000ELNS0_9SortOrderE0EiiyiiNS1_21identity_decomposer_tEEEvPT5_SB_PT3_PKSC_PT1_PKSG_PT2_PKSK_T4_iiT6__param_4];
	cvta.to.global.u64 	%rd22, %rd438;
	shl.b32 	%r1591, %r1, 2;
	add.s32 	%r350, %r783, %r1591;
	setp.gt.s32 	%p151, %r349, %r2088;
	bar.sync 	0;
	@%p151 bra 	$L__BB37_225;
	ld.param.u32 	%r2112, [_ZN3cub18CUB_300001_SM_10006detail10radix_sort29DeviceRadixSortOnesweepKernelINS1_5radix10policy_hubIiiyE10Policy1000ELNS0_9SortOrderE0EiiyiiNS1_21identity_decomposer_tEEEvPT5_SB_PT3_PKSC_PT1_PKSG_PT2_PKSK_T4_iiT6__param_9];
	ld.shared.u32 	%r1593, [%r350];
	shr.u32 	%r1594, %r1593, %r2112;
	and.b32  	%r1595, %r1594, %r221;
	shl.b32 	%r1596, %r1595, 3;
	add.s32 	%r1598, %r783, 26112;
	add.s32 	%r1599, %r1598, %r1596;
	ld.shared.u64 	%rd113, [%r1599];
	add.s64 	%rd114, %rd113, %rd9;
	xor.b32  	%r1600, %r1593, -2147483648;
	shl.b64 	%rd115, %rd114, 2;
	add.s64 	%rd116, %rd22, %rd115;
	st.global.u32 	[%rd116], %r1600;
	bar.warp.sync 	-1;
	ld.shared.u32 	%r1601, [%r350+1536];
	shr.u32 	%r1602, %r1601, %r2112;
	and.b32  	%r1603, %r1602, %r221;
	shl.b32 	%r1604, %r1603, 3;
	add.s32 	%r1605, %r1598, %r1604;
	ld.shared.u64 	%rd117, [%r1605];
	add.s64 	%rd118, %rd117, %rd9;
	xor.b32  	%r1606, %r1601, -2147483648;
	shl.b64 	%rd119, %rd118, 2;
	add.s64 	%rd120, %rd22, %rd119;
	st.global.u32 	[%rd120+1536], %r1606;
	bar.warp.sync 	-1;
	ld.shared.u32 	%r1607, [%r350+3072];
	shr.u32 	%r1608, %r1607, %r2112;
	and.b32  	%r1609, %r1608, %r221;
	shl.b32 	%r1610, %r1609, 3;
	add.s32 	%r1611, %r1598, %r1610;
	ld.shared.u64 	%rd121, [%r1611];
	add.s64 	%rd122, %rd121, %rd9;
	xor.b32  	%r1612, %r1607, -2147483648;
	shl.b64 	%rd123, %rd122, 2;
	add.s64 	%rd124, %rd22, %rd123;
	st.global.u32 	[%rd124+3072], %r1612;
	bar.warp.sync 	-1;
	ld.shared.u32 	%r1613, [%r350+4608];
	shr.u32 	%r1614, %r1613, %r2112;
	and.b32  	%r1615, %r1614, %r221;
	shl.b32 	%r1616, %r1615, 3;
	add.s32 	%r1617, %r1598, %r1616;
	ld.shared.u64 	%rd125, [%r1617];
	add.s64 	%rd126, %rd125, %rd9;
	xor.b32  	%r1618, %r1613, -2147483648;
	shl.b64 	%rd127, %rd126, 2;
	add.s64 	%rd128, %rd22, %rd127;
	st.global.u32 	[%rd128+4608], %r1618;
	bar.warp.sync 	-1;
	ld.shared.u32 	%r1619, [%r350+6144];
	shr.u32 	%r1620, %r1619, %r2112;
	and.b32  	%r1621, %r1620, %r221;
	shl.b32 	%r1622, %r1621, 3;
	add.s32 	%r1623, %r1598, %r1622;
	ld.shared.u64 	%rd129, [%r1623];
	add.s64 	%rd130, %rd129, %rd9;
	xor.b32  	%r1624, %r1619, -2147483648;
	shl.b64 	%rd131, %rd130, 2;
	add.s64 	%rd132, %rd22, %rd131;
	st.global.u32 	[%rd132+6144], %r1624;
	bar.warp.sync 	-1;
	ld.shared.u32 	%r1625, [%r350+7680];
	shr.u32 	%r1626, %r1625, %r2112;
	and.b32  	%r1627, %r1626, %r221;
	shl.b32 	%r1628, %r1627, 3;
	add.s32 	%r1629, %r1598, %r1628;
	ld.shared.u64 	%rd133, [%r1629];
	add.s64 	%rd134, %rd133, %rd9;
	xor.b32  	%r1630, %r1625, -2147483648;
	shl.b64 	%rd135, %rd134, 2;
	add.s64 	%rd136, %rd22, %rd135;
	st.global.u32 	[%rd136+7680], %r1630;
	bar.warp.sync 	-1;
	ld.shared.u32 	%r1631, [%r350+9216];
	shr.u32 	%r1632, %r1631, %r2112;
	and.b32  	%r1633, %r1632, %r221;
	shl.b32 	%r1634, %r1633, 3;
	add.s32 	%r1635, %r1598, %r1634;
	ld.shared.u64 	%rd137, [%r1635];
	add.s64 	%rd138, %rd137, %rd9;
	xor.b32  	%r1636, %r1631, -2147483648;
	shl.b64 	%rd139, %rd138, 2;
	add.s64 	%rd140, %rd22, %rd139;
	st.global.u32 	[%rd140+9216], %r1636;
	bar.warp.sync 	-1;
	ld.shared.u32 	%r1637, [%r350+10752];
	shr.u32 	%r1638, %r1637, %r2112;
	and.b32  	%r1639, %r1638, %r221;
	shl.b32 	%r1640, %r1639, 3;
	add.s32 	%r1641, %r1598, %r1640;
	ld.shared.u64 	%rd141, [%r1641];
	add.s64 	%rd142, %rd141, %rd9;
	xor.b32  	%r1642, %r1637, -2147483648;
	shl.b64 	%rd143, %rd142, 2;
	add.s64 	%rd144, %rd22, %rd143;
	st.global.u32 	[%rd144+10752], %r1642;
	bar.warp.sync 	-1;
	ld.shared.u32 	%r1643, [%r350+12288];
	shr.u32 	%r1644, %r1643, %r2112;
	and.b32  	%r1645, %r1644, %r221;
	shl.b32 	%r1646, %r1645, 3;
	add.s32 	%r1647, %r1598, %r1646;
	ld.shared.u64 	%rd145, [%r1647];
	add.s64 	%rd146, %rd145, %rd9;
	xor.b32  	%r1648, %r1643, -2147483648;
	shl.b64 	%rd147, %rd146, 2;
	add.s64 	%rd148, %rd22, %rd147;
	st.global.u32 	[%rd148+12288], %r1648;
	bar.warp.sync 	-1;
	ld.shared.u32 	%r1649, [%r350+13824];
	shr.u32 	%r1650, %r1649, %r2112;
	and.b32  	%r1651, %r1650, %r221;
	shl.b32 	%r1652, %r1651, 3;
	add.s32 	%r1653, %r1598, %r1652;
	ld.shared.u64 	%rd149, [%r1653];
	add.s64 	%rd150, %rd149, %rd9;
	xor.b32  	%r1654, %r1649, -2147483648;
	shl.b64 	%rd151, %rd150, 2;
	add.s64 	%rd152, %rd22, %rd151;
	st.global.u32 	[%rd152+13824], %r1654;
	bar.warp.sync 	-1;
	ld.shared.u32 	%r1655, [%r350+15360];
	shr.u32 	%r1656, %r1655, %r2112;
	and.b32  	%r1657, %r1656, %r221;
	shl.b32 	%r1658, %r1657, 3;
	add.s32 	%r1659, %r1598, %r1658;
	ld.shared.u64 	%rd153, [%r1659];
	add.s64 	%rd154, %rd153, %rd9;
	xor.b32  	%r1660, %r1655, -2147483648;
	shl.b64 	%rd155, %rd154, 2;
	add.s64 	%rd156, %rd22, %rd155;
	st.global.u32 	[%rd156+15360], %r1660;
	bar.warp.sync 	-1;
	ld.shared.u32 	%r1661, [%r350+16896];
	shr.u32 	%r1662, %r1661, %r2112;
	and.b32  	%r1663, %r1662, %r221;
	shl.b32 	%r1664, %r1663, 3;
	add.s32 	%r1665, %r1598, %r1664;
	ld.shared.u64 	%rd157, [%r1665];
	add.s64 	%rd158, %rd157, %rd9;
	xor.b32  	%r1666, %r1661, -2147483648;
	shl.b64 	%rd159, %rd158, 2;
	add.s64 	%rd160, %rd22, %rd159;
	st.global.u32 	[%rd160+16896], %r1666;
	bar.warp.sync 	-1;
	ld.shared.u32 	%r1667, [%r350+18432];
	shr.u32 	%r1668, %r1667, %r2112;
	and.b32  	%r1669, %r1668, %r221;
	shl.b32 	%r1670, %r1669, 3;
	add.s32 	%r1671, %r1598, %r1670;
	ld.shared.u64 	%rd161, [%r1671];
	add.s64 	%rd162, %rd161, %rd9;
	xor.b32  	%r1672, %r1667, -2147483648;
	shl.b64 	%rd163, %rd162, 2;
	add.s64 	%rd164, %rd22, %rd163;
	st.global.u32 	[%rd164+18432], %r1672;
	bar.warp.sync 	-1;
	ld.shared.u32 	%r1673, [%r350+19968];
	shr.u32 	%r1674, %r1673, %r2112;
	and.b32  	%r1675, %r1674, %r221;
	shl.b32 	%r1676, %r1675, 3;
	add.s32 	%r1677, %r1598, %r1676;
	ld.shared.u64 	%rd165, [%r1677];
	add.s64 	%rd166, %rd165, %rd9;
	xor.b32  	%r1678, %r1673, -2147483648;
	shl.b64 	%rd167, %rd166, 2;
	add.s64 	%rd168, %rd22, %rd167;
	st.global.u32 	[%rd168+19968], %r1678;
	bar.warp.sync 	-1;
	ld.shared.u32 	%r1679, [%r350+21504];
	shr.u32 	%r1680, %r1679, %r2112;
	and.b32  	%r1681, %r1680, %r221;
	shl.b32 	%r1682, %r1681, 3;
	add.s32 	%r1683, %r1598, %r1682;
	ld.shared.u64 	%rd169, [%r1683];
	add.s64 	%rd170, %rd169, %rd9;
	xor.b32  	%r1684, %r1679, -2147483648;
	shl.b64 	%rd171, %rd170, 2;
	add.s64 	%rd172, %rd22, %rd171;
	st.global.u32 	[%rd172+21504], %r1684;
	bar.warp.sync 	-1;
	ld.shared.u32 	%r1685, [%r350+23040];
	shr.u32 	%r1686, %r1685, %r2112;
	and.b32  	%r1687, %r1686, %r221;
	shl.b32 	%r1688, %r1687, 3;
	add.s32 	%r1689, %r1598, %r1688;
	ld.shared.u64 	%rd173, [%r1689];
	add.s64 	%rd174, %rd173, %rd9;
	xor.b32  	%r1690, %r1685, -2147483648;
	shl.b64 	%rd175, %rd174, 2;
	add.s64 	%rd176, %rd22, %rd175;
	st.global.u32 	[%rd176+23040], %r1690;
	bar.warp.sync 	-1;
	ld.shared.u32 	%r1691, [%r350+24576];
	shr.u32 	%r1692, %r1691, %r2112;
	and.b32  	%r1693, %r1692, %r221;
	shl.b32 	%r1694, %r1693, 3;
	add.s32 	%r1695, %r1598, %r1694;
	ld.shared.u64 	%rd177, [%r1695];
	add.s64 	%rd178, %rd177, %rd9;
	xor.b32  	%r1696, %r1691, -2147483648;
	shl.b64 	%rd179, %rd178, 2;
	add.s64 	%rd180, %rd22, %rd179;
	st.global.u32 	[%rd180+24576], %r1696;
	bar.warp.sync 	-1;
	bra.uni 	$L__BB37_260;
$L__BB37_225:
	ld.param.u32 	%r2089, [_ZN3cub18CUB_300001_SM_10006detail10radix_sort29DeviceRadixSortOnesweepKernelINS1_5radix10policy_hubIiiyE10Policy1000ELNS0_9SortOrderE0EiiyiiNS1_21identity_decomposer_tEEEvPT5_SB_PT3_PKSC_PT1_PKSG_PT2_PKSK_T4_iiT6__param_8];
	mad.lo.s32 	%r351, %r3, -6528, %r2089;
	setp.ge.s32 	%p152, %r1, %r351;
	@%p152 bra 	$L__BB37_227;
	ld.param.u32 	%r2113, [_ZN3cub18CUB_300001_SM_10006detail10radix_sort29DeviceRadixSortOnesweepKernelINS1_5radix10policy_hubIiiyE10Policy1000ELNS0_9SortOrderE0EiiyiiNS1_21identity_decomposer_tEEEvPT5_SB_PT3_PKSC_PT1_PKSG_PT2_PKSK_T4_iiT6__param_9];
	ld.shared.u32 	%r1697, [%r350];
	shr.u32 	%r1698, %r1697, %r2113;
	and.b32  	%r1699, %r1698, %r221;
	shl.b32 	%r1700, %r1699, 3;
	add.s32 	%r1702, %r783, %r1700;
	ld.shared.u64 	%rd181, [%r1702+26112];
	xor.b32  	%r1703, %r1697, -2147483648;
	add.s64 	%rd182, %rd181, %rd9;
	shl.b64 	%rd183, %rd182, 2;
	add.s64 	%rd184, %rd22, %rd183;
	st.global.u32 	[%rd184], %r1703;
$L__BB37_227:
	bar.warp.sync 	-1;
	add.s32 	%r1704, %r1, 384;
	setp.ge.s32 	%p153, %r1704, %r351;
	@%p153 bra 	$L__BB37_229;
	ld.param.u32 	%r2114, [_ZN3cub18CUB_300001_SM_10006detail10radix_sort29DeviceRadixSortOnesweepKernelINS1_5radix10policy_hubIiiyE10Policy1000ELNS0_9SortOrderE0EiiyiiNS1_21identity_decomposer_tEEEvPT5_SB_PT3_PKSC_PT1_PKSG_PT2_PKSK_T4_iiT6__param_9];
	ld.shared.u32 	%r1705, [%r350+1536];
	shr.u32 	%r1706, %r1705, %r2114;
	and.b32  	%r1707, %r1706, %r221;
	shl.b32 	%r1708, %r1707, 3;
	add.s32 	%r1710, %r783, %r1708;
	ld.shared.u64 	%rd185, [%r1710+26112];
	xor.b32  	%r1711, %r1705, -2147483648;
	add.s64 	%rd186, %rd185, %rd9;
	shl.b64 	%rd187, %rd186, 2;
	add.s64 	%rd188, %rd22, %rd187;
	st.global.u32 	[%rd188+1536], %r1711;
$L__BB37_229:
	bar.warp.sync 	-1;
	add.s32 	%r1712, %r1, 768;
	setp.ge.s32 	%p154, %r1712, %r351;
	@%p154 bra 	$L__BB37_231;
	ld.param.u32 	%r2115, [_ZN3cub18CUB_300001_SM_10006detail10radix_sort29DeviceRadixSortOnesweepKernelINS1_5radix10policy_hubIiiyE10Policy1000ELNS0_9SortOrderE0EiiyiiNS1_21identity_decomposer_tEEEvPT5_SB_PT3_PKSC_PT1_PKSG_PT2_PKSK_T4_iiT6__param_9];
	ld.shared.u32 	%r1713, [%r350+3072];
	shr.u32 	%r1714, %r1713, %r2115;
	and.b32  	%r1715, %r1714, %r221;
	shl.b32 	%r1716, %r1715, 3;
	add.s32 	%r1718, %r783, %r1716;
	ld.shared.u64 	%rd189, [%r1718+26112];
	xor.b32  	%r1719, %r1713, -2147483648;
	add.s64 	%rd190, %rd189, %rd9;
	shl.b64 	%rd191, %rd190, 2;
	add.s64 	%rd192, %rd22, %rd191;
	st.global.u32 	[%rd192+3072], %r1719;
$L__BB37_231:
	bar.warp.sync 	-1;
	add.s32 	%r1720, %r1, 1152;
	setp.ge.s32 	%p155, %r1720, %r351;
	@%p155 bra 	$L__BB37_233;
	ld.param.u32 	%r2116, [_ZN3cub18CUB_300001_SM_10006detail10radix_sort29DeviceRadixSortOnesweepKernelINS1_5radix10policy_hubIiiyE10Policy1000ELNS0_9SortOrderE0EiiyiiNS1_21identity_decomposer_tEEEvPT5_SB_PT3_PKSC_PT1_PKSG_PT2_PKSK_T4_iiT6__param_9];
	ld.shared.u32 	%r1721, [%r350+4608];
	shr.u32 	%r1722, %r1721, %r2116;
	and.b32  	%r1723, %r1722, %r221;
	shl.b32 	%r1724, %r1723, 3;
	add.s32 	%r1726, %r783, %r1724;
	ld.shared.u64 	%rd193, [%r1726+26112];
	xor.b32  	%r1727, %r1721, -2147483648;
	add.s64 	%rd194, %rd193, %rd9;
	shl.b64 	%rd195, %rd194, 2;
	add.s64 	%rd196, %rd22, %rd195;
	st.global.u32 	[%rd196+4608], %r1727;
$L__BB37_233:
	bar.warp.sync 	-1;
	add.s32 	%r1728, %r1, 1536;
	setp.ge.s32 	%p156, %r1728, %r351;
	@%p156 bra 	$L__BB37_235;
	ld.param.u32 	%r2117, [_ZN3cub18CUB_300001_SM_10006detail10radix_sort29DeviceRadixSortOnesweepKernelINS1_5radix10policy_hubIiiyE10Policy1000ELNS0_9SortOrderE0EiiyiiNS1_21identity_decomposer_tEEEvPT5_SB_PT3_PKSC_PT1_PKSG_PT2_PKSK_T4_iiT6__param_9];
	ld.shared.u32 	%r1729, [%r350+6144];
	shr.u32 	%r1730, %r1729, %r2117;
	and.b32  	%r1731, %r1730, %r221;
	shl.b32 	%r1732, %r1731, 3;
	add.s32 	%r1734, %r783, %r1732;
	ld.shared.u64 	%rd197, [%r1734+26112];
	xor.b32  	%r1735, %r1729, -2147483648;
	add.s64 	%rd198, %rd197, %rd9;
	shl.b64 	%rd199, %rd198, 2;
	add.s64 	%rd200, %rd22, %rd199;
	st.global.u32 	[%rd200+6144], %r1735;
$L__BB37_235:
	bar.warp.sync 	-1;
	add.s32 	%r1736, %r1, 1920;
	setp.ge.s32 	%p157, %r1736, %r351;
	@%p157 bra 	$L__BB37_237;
	ld.param.u32 	%r2118, [_ZN3cub18CUB_300001_SM_10006detail10radix_sort29DeviceRadixSortOnesweepKernelINS1_5radix10policy_hubIiiyE10Policy1000ELNS0_9SortOrderE0EiiyiiNS1_21identity_decomposer_tEEEvPT5_SB_PT3_PKSC_PT1_PKSG_PT2_PKSK_T4_iiT6__param_9];
	ld.shared.u32 	%r1737, [%r350+7680];
	shr.u32 	%r1738, %r1737, %r2118;
	and.b32  	%r1739, %r1738, %r221;
	shl.b32 	%r1740, %r1739, 3;
	add.s32 	%r1742, %r783, %r1740;
	ld.shared.u64 	%rd201, [%r1742+26112];
	xor.b32  	%r1743, %r1737, -2147483648;
	add.s64 	%rd202, %rd201, %rd9;
	shl.b64 	%rd203, %rd202, 2;
	add.s64 	%rd204, %rd22, %rd203;
	st.global.u32 	[%rd204+7680], %r1743;
$L__BB37_237:
	bar.warp.sync 	-1;
	add.s32 	%r1744, %r1, 2304;
	setp.ge.s32 	%p158, %r1744, %r351;
	@%p158 bra 	$L__BB37_239;
	ld.param.u32 	%r2119, [_ZN3cub18CUB_300001_SM_10006detail10radix_sort29DeviceRadixSortOnesweepKernelINS1_5radix10policy_hubIiiyE10Policy1000ELNS0_9SortOrderE0EiiyiiNS1_21identity_decomposer_tEEEvPT5_SB_PT3_PKSC_PT1_PKSG_PT2_PKSK_T4_iiT6__param_9];
	ld.shared.u32 	%r1745, [%r350+9216];
	shr.u32 	%r1746, %r1745, %r2119;
	and.b32  	%r1747, %r1746, %r221;
	shl.b32 	%r1748, %r1747, 3;
	add.s32 	%r1750, %r783, %r1748;
	ld.shared.u64 	%rd205, [%r1750+26112];
	xor.b32  	%r1751, %r1745, -2147483648;
	add.s64 	%rd206, %rd205, %rd9;
	shl.b64 	%rd207, %rd206, 2;
	add.s64 	%rd208, %rd22, %rd207;
	st.global.u32 	[%rd208+9216], %r1751;
$L__BB37_239:
	bar.warp.sync 	-1;
	add.s32 	%r1752, %r1, 2688;
	setp.ge.s32 	%p159, %r1752, %r351;
	@%p159 bra 	$L__BB37_241;
	ld.param.u32 	%r2120, [_ZN3cub18CUB_300001_SM_10006detail10radix_sort29DeviceRadixSortOnesweepKernelINS1_5radix10policy_hubIiiyE10Policy1000ELNS0_9SortOrderE0EiiyiiNS1_21identity_decomposer_tEEEvPT5_SB_PT3_PKSC_PT1_PKSG_PT2_PKSK_T4_iiT6__param_9];
	ld.shared.u32 	%r1753, [%r350+10752];
	shr.u32 	%r1754, %r1753, %r2120;
	and.b32  	%r1755, %r1754, %r221;
	shl.b32 	%r1756, %r1755, 3;
	add.s32 	%r1758, %r783, %r1756;
	ld.shared.u64 	%rd209, [%r1758+26112];
	xor.b32  	%r1759, %r1753, -2147483648;
	add.s64 	%rd210, %rd209, %rd9;
	shl.b64 	%rd211, %rd210, 2;
	add.s64 	%rd212, %rd22, %rd211;
	st.global.u32 	[%rd212+10752], %r1759;
$L__BB37_241:
	bar.warp.sync 	-1;
	or.b32  	%r1760, %r1, 3072;
	setp.ge.s32 	%p160, %r1760, %r351;
	@%p160 bra 	$L__BB37_243;
	ld.param.u32 	%r2121, [_ZN3cub18CUB_300001_SM_10006detail10radix_sort29DeviceRadixSortOnesweepKernelINS1_5radix10policy_hubIiiyE10Policy1000ELNS0_9SortOrderE0EiiyiiNS1_21identity_decomposer_tEEEvPT5_SB_PT3_PKSC_PT1_PKSG_PT2_PKSK_T4_iiT6__param_9];
	ld.shared.u32 	%r1761, [%r350+12288];
	shr.u32 	%r1762, %r1761, %r2121;
	and.b32  	%r1763, %r1762, %r221;
	shl.b32 	%r1764, %r1763, 3;
	add.s32 	%r1766, %r783, %r1764;
	ld.shared.u64 	%rd213, [%r1766+26112];
	xor.b32  	%r1767, %r1761, -2147483648;
	add.s64 	%rd214, %rd213, %rd9;
	shl.b64 	%rd215, %rd214, 2;
	add.s64 	%rd216, %rd22, %rd215;
	st.global.u32 	[%rd216+12288], %r1767;
$L__BB37_243:
	bar.warp.sync 	-1;
	add.s32 	%r1768, %r1, 3456;
	setp.ge.s32 	%p161, %r1768, %r351;
	@%p161 bra 	$L__BB37_245;
	ld.param.u32 	%r2122, [_ZN3cub18CUB_300001_SM_10006detail10radix_sort29DeviceRadixSortOnesweepKernelINS1_5radix10policy_hubIiiyE10Policy1000ELNS0_9SortOrderE0EiiyiiNS1_21identity_decomposer_tEEEvPT5_SB_PT3_PKSC_PT1_PKSG_PT2_PKSK_T4_iiT6__param_9];
	ld.shared.u32 	%r1769, [%r350+13824];
	shr.u32 	%r1770, %r1769, %r2122;
	and.b32  	%r1771, %r1770, %r221;
	shl.b32 	%r1772, %r1771, 3;
	add.s32 	%r1774, %r783, %r1772;
	ld.shared.u64 	%rd217, [%r1774+26112];
	xor.b32  	%r1775, %r1769, -2147483648;
	add.s64 	%rd218, %rd217, %rd9;
	shl.b64 	%rd219, %rd218, 2;
	add.s64 	%rd220, %rd22, %rd219;
	st.global.u32 	[%rd220+13824], %r1775;
$L__BB37_245:
	bar.warp.sync 	-1;
	add.s32 	%r1776, %r1, 3840;
	setp.ge.s32 	%p162, %r1776, %r351;
	@%p162 bra 	$L__BB37_247;
	ld.param.u32 	%r2123, [_ZN3cub18CUB_300001_SM_10006detail10radix_sort29DeviceRadixSortOnesweepKernelINS1_5radix10policy_hubIiiyE10Policy1000ELNS0_9SortOrderE0EiiyiiNS1_21identity_decomposer_tEEEvPT5_SB_PT3_PKSC_PT1_PKSG_PT2_PKSK_T4_iiT6__param_9];
	ld.shared.u32 	%r1777, [%r350+15360];
	shr.u32 	%r1778, %r1777, %r2123;
	and.b32  	%r1779, %r1778, %r221;
	shl.b32 	%r1780, %r1779, 3;
	add.s32 	%r1782, %r783, %r1780;
	ld.shared.u64 	%rd221, [%r1782+26112];
	xor.b32  	%r1783, %r1777, -2147483648;
	add.s64 	%rd222, %rd221, %rd9;
	shl.b64 	%rd223, %rd222, 2;
	add.s64 	%rd224, %rd22, %rd223;
	st.global.u32 	[%rd224+15360], %r1783;
$L__BB37_247:
	bar.warp.sync 	-1;
	add.s32 	%r1784, %r1, 4224;
	setp.ge.s32 	%p163, %r1784, %r351;
	@%p163 bra 	$L__BB37_249;
	ld.param.u32 	%r2124, [_ZN3cub18CUB_300001_SM_10006detail10radix_sort29DeviceRadixSortOnesweepKernelINS1_5radix10policy_hubIiiyE10Policy1000ELNS0_9SortOrderE0EiiyiiNS1_21identity_decomposer_tEEEvPT5_SB_PT3_PKSC_PT1_PKSG_PT2_PKSK_T4_iiT6__param_9];
	ld.shared.u32 	%r1785, [%r350+16896];
	shr.u32 	%r1786, %r1785, %r2124;
	and.b32  	%r1787, %r1786, %r221;
	shl.b32 	%r1788, %r1787, 3;
	add.s32 	%r1790, %r783, %r1788;
	ld.shared.u64 	%rd225, [%r1790+26112];
	xor.b32  	%r1791, %r1785, -2147483648;
	add.s64 	%rd226, %rd225, %rd9;
	shl.b64 	%rd227, %rd226, 2;
	add.s64 	%rd228, %rd22, %rd227;
	st.global.u32 	[%rd228+16896], %r1791;
$L__BB37_249:
	bar.warp.sync 	-1;
	add.s32 	%r1792, %r1, 4608;
	setp.ge.s32 	%p164, %r1792, %r351;
	@%p164 bra 	$L__BB37_251;
	ld.param.u32 	%r2125, [_ZN3cub18CUB_300001_SM_10006detail10radix_sort29DeviceRadixSortOnesweepKernelINS1_5radix10policy_hubIiiyE10Policy1000ELNS0_9SortOrderE0EiiyiiNS1_21identity_decomposer_tEEEvPT5_SB_PT3_PKSC_PT1_PKSG_PT2_PKSK_T4_iiT6__param_9];
	ld.shared.u32 	%r1793, [%r350+18432];
	shr.u32 	%r1794, %r1793, %r2125;
	and.b32  	%r1795, %r1794, %r221;
	shl.b32 	%r1796, %r1795, 3;
	add.s32 	%r1798, %r783, %r1796;
	ld.shared.u64 	%rd229, [%r1798+26112];
	xor.b32  	%r1799, %r1793, -2147483648;
	add.s64 	%rd230, %rd229, %rd9;
	shl.b64 	%rd231, %rd230, 2;
	add.s64 	%rd232, %rd22, %rd231;
	st.global.u32 	[%rd232+18432], %r1799;
$L__BB37_251:
	bar.warp.sync 	-1;
	add.s32 	%r1800, %r1, 4992;
	setp.ge.s32 	%p165, %r1800, %r351;
	@%p165 bra 	$L__BB37_253;
	ld.param.u32 	%r2126, [_ZN3cub18CUB_300001_SM_10006detail10radix_sort29DeviceRadixSortOnesweepKernelINS1_5radix10policy_hubIiiyE10Policy1000ELNS0_9SortOrderE0EiiyiiNS1_21identity_decomposer_tEEEvPT5_SB_PT3_PKSC_PT1_PKSG_PT2_PKSK_T4_iiT6__param_9];
	ld.shared.u32 	%r1801, [%r350+19968];
	shr.u32 	%r1802, %r1801, %r2126;
	and.b32  	%r1803, %r1802, %r221;
	shl.b32 	%r1804, %r1803, 3;
	add.s32 	%r1806, %r783, %r1804;
	ld.shared.u64 	%rd233, [%r1806+26112];
	xor.b32  	%r1807, %r1801, -2147483648;
	add.s64 	%rd234, %rd233, %rd9;
	shl.b64 	%rd235, %rd234, 2;
	add.s64 	%rd236, %rd22, %rd235;
	st.global.u32 	[%rd236+19968], %r1807;
$L__BB37_253:
	bar.warp.sync 	-1;
	add.s32 	%r1808, %r1, 5376;
	setp.ge.s32 	%p166, %r1808, %r351;
	@%p166 bra 	$L__BB37_255;
	ld.param.u32 	%r2127, [_ZN3cub18CUB_300001_SM_10006detail10radix_sort29DeviceRadixSortOnesweepKernelINS1_5radix10policy_hubIiiyE10Policy1000ELNS0_9SortOrderE0EiiyiiNS1_21identity_decomposer_tEEEvPT5_SB_PT3_PKSC_PT1_PKSG_PT2_PKSK_T4_iiT6__param_9];
	ld.shared.u32 	%r1809, [%r350+21504];
	shr.u32 	%r1810, %r1809, %r2127;
	and.b32  	%r1811, %r1810, %r221;
	shl.b32 	%r1812, %r1811, 3;
	add.s32 	%r1814, %r783, %r1812;
	ld.shared.u64 	%rd237, [%r1814+26112];
	xor.b32  	%r1815, %r1809, -2147483648;
	add.s64 	%rd238, %rd237, %rd9;
	shl.b64 	%rd239, %rd238, 2;
	add.s64 	%rd240, %rd22, %rd239;
	st.global.u32 	[%rd240+21504], %r1815;
$L__BB37_255:
	bar.warp.sync 	-1;
	add.s32 	%r1816, %r1, 5760;
	setp.ge.s32 	%p167, %r1816, %r351;
	@%p167 bra 	$L__BB37_257;
	ld.param.u32 	%r2128, [_ZN3cub18CUB_300001_SM_10006detail10radix_sort29DeviceRadixSortOnesweepKernelINS1_5radix10policy_hubIiiyE10Policy1000ELNS0_9SortOrderE0EiiyiiNS1_21identity_decomposer_tEEEvPT5_SB_PT3_PKSC_PT1_PKSG_PT2_PKSK_T4_iiT6__param_9];
	ld.shared.u32 	%r1817, [%r350+23040];
	shr.u32 	%r1818, %r1817, %r2128;
	and.b32  	%r1819, %r1818, %r221;
	shl.b32 	%r1820, %r1819, 3;
	add.s32 	%r1822, %r783, %r1820;
	ld.shared.u64 	%rd241, [%r1822+26112];
	xor.b32  	%r1823, %r1817, -2147483648;
	add.s64 	%rd242, %rd241, %rd9;
	shl.b64 	%rd243, %rd242, 2;
	add.s64 	%rd244, %rd22, %rd243;
	st.global.u32 	[%rd244+23040], %r1823;
$L__BB37_257:
	bar.warp.sync 	-1;
	or.b32  	%r1824, %r1, 6144;
	setp.ge.s32 	%p168, %r1824, %r351;
	@%p168 bra 	$L__BB37_259;
	ld.param.u32 	%r2129, [_ZN3cub18CUB_300001_SM_10006detail10radix_sort29DeviceRadixSortOnesweepKernelINS1_5radix10policy_hubIiiyE10Policy1000ELNS0_9SortOrderE0EiiyiiNS1_21identity_decomposer_tEEEvPT5_SB_PT3_PKSC_PT1_PKSG_PT2_PKSK_T4_iiT6__param_9];
	ld.shared.u32 	%r1825, [%r350+24576];
	shr.u32 	%r1826, %r1825, %r2129;
	and.b32  	%r1827, %r1826, %r221;
	shl.b32 	%r1828, %r1827, 3;
	add.s32 	%r1830, %r783, %r1828;
	ld.shared.u64 	%rd245, [%r1830+26112];
	xor.b32  	%r1831, %r1825, -2147483648;
	add.s64 	%rd246, %rd245, %rd9;
	shl.b64 	%rd247, %rd246, 2;
	add.s64 	%rd248, %rd22, %rd247;
	st.global.u32 	[%rd248+24576], %r1831;
$L__BB37_259:
	bar.warp.sync 	-1;
$L__BB37_260:
	ld.param.u32 	%r2130, [_ZN3cub18CUB_300001_SM_10006detail10radix_sort29DeviceRadixSortOnesweepKernelINS1_5radix10policy_hubIiiyE10Policy1000ELNS0_9SortOrderE0EiiyiiNS1_21identity_decomposer_tEEEvPT5_SB_PT3_PKSC_PT1_PKSG_PT2_PKSK_T4_iiT6__param_9];
	ld.param.u32 	%r2090, [_ZN3cub18CUB_300001_SM_10006detail10radix_sort29DeviceRadixSortOnesweepKernelINS1_5radix10policy_hubIiiyE10Policy1000ELNS0_9SortOrderE0EiiyiiNS1_21identity_decomposer_tEEEvPT5_SB_PT3_PKSC_PT1_PKSG_PT2_PKSK_T4_iiT6__param_8];
	setp.gt.s32 	%p169, %r349, %r2090;
	ld.shared.u32 	%r1832, [%r350];
	shr.u32 	%r1833, %r1832, %r2130;
	and.b32  	%r352, %r1833, %r221;
	ld.shared.u32 	%r1834, [%r350+1536];
	shr.u32 	%r1835, %r1834, %r2130;
	and.b32  	%r353, %r1835, %r221;
	ld.shared.u32 	%r1836, [%r350+3072];
	shr.u32 	%r1837, %r1836, %r2130;
	and.b32  	%r354, %r1837, %r221;
	ld.shared.u32 	%r1838, [%r350+4608];
	shr.u32 	%r1839, %r1838, %r2130;
	and.b32  	%r355, %r1839, %r221;
	ld.shared.u32 	%r1840, [%r350+6144];
	shr.u32 	%r1841, %r1840, %r2130;
	and.b32  	%r356, %r1841, %r221;
	ld.shared.u32 	%r1842, [%r350+7680];
	shr.u32 	%r1843, %r1842, %r2130;
	and.b32  	%r357, %r1843, %r221;
	ld.shared.u32 	%r1844, [%r350+9216];
	shr.u32 	%r1845, %r1844, %r2130;
	and.b32  	%r358, %r1845, %r221;
	ld.shared.u32 	%r1846, [%r350+10752];
	shr.u32 	%r1847, %r1846, %r2130;
	and.b32  	%r359, %r1847, %r221;
	ld.shared.u32 	%r1848, [%r350+12288];
	shr.u32 	%r1849, %r1848, %r2130;
	and.b32  	%r360, %r1849, %r221;
	ld.shared.u32 	%r1850, [%r350+13824];
	shr.u32 	%r1851, %r1850, %r2130;
	and.b32  	%r361, %r1851, %r221;
	ld.shared.u32 	%r1852, [%r350+15360];
	shr.u32 	%r1853, %r1852, %r2130;
	and.b32  	%r362, %r1853, %r221;
	ld.shared.u32 	%r1854, [%r350+16896];
	shr.u32 	%r1855, %r1854, %r2130;
	and.b32  	%r363, %r1855, %r221;
	ld.shared.u32 	%r1856, [%r350+18432];
	shr.u32 	%r1857, %r1856, %r2130;
	and.b32  	%r364, %r1857, %r221;
	ld.shared.u32 	%r1858, [%r350+19968];
	shr.u32 	%r1859, %r1858, %r2130;
	and.b32  	%r365, %r1859, %r221;
	ld.shared.u32 	%r1860, [%r350+21504];
	shr.u32 	%r1861, %r1860, %r2130;
	and.b32  	%r366, %r1861, %r221;
	ld.shared.u32 	%r1862, [%r350+23040];
	shr.u32 	%r1863, %r1862, %r2130;
	and.b32  	%r367, %r1863, %r221;
	ld.shared.u32 	%r1864, [%r350+24576];
	shr.u32 	%r1865, %r1864, %r2130;
	and.b32  	%r368, %r1865, %r221;
	@%p169 bra 	$L__BB37_262;
	ld.param.u64 	%rd443, [_ZN3cub18CUB_300001_SM_10006detail10radix_sort29DeviceRadixSortOnesweepKernelINS1_5radix10policy_hubIiiyE10Policy1000ELNS0_9SortOrderE0EiiyiiNS1_21identity_decomposer_tEEEvPT5_SB_PT3_PKSC_PT1_PKSG_PT2_PKSK_T4_iiT6__param_7];
	cvta.to.global.u64 	%rd249, %rd443;
	and.b32  	%r1869, %r1, 31;
	or.b32  	%r1870, %r647, %r1869;
	cvt.u64.u32 	%rd250, %r1870;
	mul.lo.s32 	%r1871, %r3, 6528;
	cvt.s64.s32 	%rd251, %r1871;
	add.s64 	%rd252, %rd250, %rd251;
	shl.b64 	%rd253, %rd252, 2;
	add.s64 	%rd254, %rd249, %rd253;
	ld.global.u32 	%r2266, [%rd254];
	ld.global.u32 	%r2267, [%rd254+128];
	ld.global.u32 	%r2268, [%rd254+256];
	ld.global.u32 	%r2269, [%rd254+384];
	ld.global.u32 	%r2270, [%rd254+512];
	ld.global.u32 	%r2271, [%rd254+640];
	ld.global.u32 	%r2272, [%rd254+768];
	ld.global.u32 	%r2273, [%rd254+896];
	ld.global.u32 	%r2274, [%rd254+1024];
	ld.global.u32 	%r2275, [%rd254+1152];
	ld.global.u32 	%r2276, [%rd254+1280];
	ld.global.u32 	%r2277, [%rd254+1408];
	ld.global.u32 	%r2278, [%rd254+1536];
	ld.global.u32 	%r2279, [%rd254+1664];
	ld.global.u32 	%r2280, [%rd254+1792];
	ld.global.u32 	%r2281, [%rd254+1920];
	ld.global.u32 	%r2282, [%rd254+2048];
	bra.uni 	$L__BB37_296;
$L__BB37_262:
	ld.param.u32 	%r2091, [_ZN3cub18CUB_300001_SM_10006detail10radix_sort29DeviceRadixSortOnesweepKernelINS1_5radix10policy_hubIiiyE10Policy1000ELNS0_9SortOrderE0EiiyiiNS1_21identity_decomposer_tEEEvPT5_SB_PT3_PKSC_PT1_PKSG_PT2_PKSK_T4_iiT6__param_8];
	ld.param.u64 	%rd444, [_ZN3cub18CUB_300001_SM_10006detail10radix_sort29DeviceRadixSortOnesweepKernelINS1_5radix10policy_hubIiiyE10Policy1000ELNS0_9SortOrderE0EiiyiiNS1_21identity_decomposer_tEEEvPT5_SB_PT3_PKSC_PT1_PKSG_PT2_PKSK_T4_iiT6__param_7];
	cvta.to.global.u64 	%rd255, %rd444;
	add.s64 	%rd23, %rd255, %rd63;
	cvt.u32.u64 	%r1874, %rd7;
	sub.s32 	%r386, %r2091, %r649;
	setp.ge.s32 	%p170, %r1874, %r386;
	@%p170 bra 	$L__BB37_264;
	ld.global.u32 	%r2266, [%rd23];
$L__BB37_264:
	add.s32 	%r1877, %r1874, 32;
	setp.ge.s32 	%p171, %r1877, %r386;
	@%p171 bra 	$L__BB37_266;
	ld.global.u32 	%r2267, [%rd23+128];
$L__BB37_266:
	add.s32 	%r1880, %r1874, 64;
	setp.ge.s32 	%p172, %r1880, %r386;
	@%p172 bra 	$L__BB37_268;
	ld.global.u32 	%r2268, [%rd23+256];
$L__BB37_268:
	add.s32 	%r1883, %r1874, 96;
	setp.ge.s32 	%p173, %r1883, %r386;
	@%p173 bra 	$L__BB37_270;
	ld.global.u32 	%r2269, [%rd23+384];
$L__BB37_270:
	add.s32 	%r1886, %r1874, 128;
	setp.ge.s32 	%p174, %r1886, %r386;
	@%p174 bra 	$L__BB37_272;
	ld.global.u32 	%r2270, [%rd23+512];
$L__BB37_272:
	add.s32 	%r1889, %r1874, 160;
	setp.ge.s32 	%p175, %r1889, %r386;
	@%p175 bra 	$L__BB37_274;
	ld.global.u32 	%r2271, [%rd23+640];
$L__BB37_274:
	add.s32 	%r1892, %r1874, 192;
	setp.ge.s32 	%p176, %r1892, %r386;
	@%p176 bra 	$L__BB37_276;
	ld.global.u32 	%r2272, [%rd23+768];
$L__BB37_276:
	add.s32 	%r1895, %r1874, 224;
	setp.ge.s32 	%p177, %r1895, %r386;
	@%p177 bra 	$L__BB37_278;
	ld.param.u64 	%rd445, [_ZN3cub18CUB_300001_SM_10006detail10radix_sort29DeviceRadixSortOnesweepKernelINS1_5radix10policy_hubIiiyE10Policy1000ELNS0_9SortOrderE0EiiyiiNS1_21identity_decomposer_tEEEvPT5_SB_PT3_PKSC_PT1_PKSG_PT2_PKSK_T4_iiT6__param_7];
	cvta.to.global.u64 	%rd259, %rd445;
	cvt.s64.s32 	%rd260, %r649;
	add.s64 	%rd261, %rd7, %rd260;
	shl.b64 	%rd262, %rd261, 2;
	add.s64 	%rd263, %rd259, %rd262;
	ld.global.u32 	%r2273, [%rd263+896];
$L__BB37_278:
	add.s32 	%r1899, %r1874, 256;
	setp.ge.s32 	%p178, %r1899, %r386;
	@%p178 bra 	$L__BB37_280;
	ld.param.u64 	%rd446, [_ZN3cub18CUB_300001_SM_10006detail10radix_sort29DeviceRadixSortOnesweepKernelINS1_5radix10policy_hubIiiyE10Policy1000ELNS0_9SortOrderE0EiiyiiNS1_21identity_decomposer_tEEEvPT5_SB_PT3_PKSC_PT1_PKSG_PT2_PKSK_T4_iiT6__param_7];
	cvta.to.global.u64 	%rd264, %rd446;
	cvt.s64.s32 	%rd265, %r649;
	add.s64 	%rd266, %rd7, %rd265;
	shl.b64 	%rd267, %rd266, 2;
	add.s64 	%rd268, %rd264, %rd267;
	ld.global.u32 	%r2274, [%rd268+1024];
$L__BB37_280:
	add.s32 	%r1903, %r1874, 288;
	setp.ge.s32 	%p179, %r1903, %r386;
	@%p179 bra 	$L__BB37_282;
	ld.param.u64 	%rd447, [_ZN3cub18CUB_300001_SM_10006detail10radix_sort29DeviceRadixSortOnesweepKernelINS1_5radix10policy_hubIiiyE10Policy1000ELNS0_9SortOrderE0EiiyiiNS1_21identity_decomposer_tEEEvPT5_SB_PT3_PKSC_PT1_PKSG_PT2_PKSK_T4_iiT6__param_7];
	cvta.to.global.u64 	%rd269, %rd447;
	cvt.s64.s32 	%rd270, %r649;
	add.s64 	%rd271, %rd7, %rd270;
	shl.b64 	%rd272, %rd271, 2;
	add.s64 	%rd273, %rd269, %rd272;
	ld.global.u32 	%r2275, [%rd273+1152];
$L__BB37_282:
	add.s32 	%r1907, %r1874, 320;
	setp.ge.s32 	%p180, %r1907, %r386;
	@%p180 bra 	$L__BB37_284;
	ld.param.u64 	%rd448, [_ZN3cub18CUB_300001_SM_10006detail10radix_sort29DeviceRadixSortOnesweepKernelINS1_5radix10policy_hubIiiyE10Policy1000ELNS0_9SortOrderE0EiiyiiNS1_21identity_decomposer_tEEEvPT5_SB_PT3_PKSC_PT1_PKSG_PT2_PKSK_T4_iiT6__param_7];
	cvta.to.global.u64 	%rd274, %rd448;
	cvt.s64.s32 	%rd275, %r649;
	add.s64 	%rd276, %rd7, %rd275;
	shl.b64 	%rd277, %rd276, 2;
	add.s64 	%rd278, %rd274, %rd277;
	ld.global.u32 	%r2276, [%rd278+1280];
$L__BB37_284:
	add.s32 	%r1911, %r1874, 352;
	setp.ge.s32 	%p181, %r1911, %r386;
	@%p181 bra 	$L__BB37_286;
	ld.param.u64 	%rd449, [_ZN3cub18CUB_300001_SM_10006detail10radix_sort29DeviceRadixSortOnesweepKernelINS1_5radix10policy_hubIiiyE10Policy1000ELNS0_9SortOrderE0EiiyiiNS1_21identity_decomposer_tEEEvPT5_SB_PT3_PKSC_PT1_PKSG_PT2_PKSK_T4_iiT6__param_7];
	cvta.to.global.u64 	%rd279, %rd449;
	mul.lo.s32 	%r1912, %r3, 6528;
	cvt.s64.s32 	%rd280, %r1912;
	add.s64 	%rd281, %rd7, %rd280;
	shl.b64 	%rd282, %rd281, 2;
	add.s64 	%rd283, %rd279, %rd282;
	ld.global.u32 	%r2277, [%rd283+1408];
$L__BB37_286:
	add.s32 	%r1915, %r1874, 384;
	setp.ge.s32 	%p182, %r1915, %r386;
	@%p182 bra 	$L__BB37_288;
	ld.param.u64 	%rd450, [_ZN3cub18CUB_300001_SM_10006detail10radix_sort29DeviceRadixSortOnesweepKernelINS1_5radix10policy_hubIiiyE10Policy1000ELNS0_9SortOrderE0EiiyiiNS1_21identity_decomposer_tEEEvPT5_SB_PT3_PKSC_PT1_PKSG_PT2_PKSK_T4_iiT6__param_7];
	cvta.to.global.u64 	%rd284, %rd450;
	mul.lo.s32 	%r1916, %r3, 6528;
	cvt.s64.s32 	%rd285, %r1916;
	add.s64 	%rd286, %rd7, %rd285;
	shl.b64 	%rd287, %rd286, 2;
	add.s64 	%rd288, %rd284, %rd287;
	ld.global.u32 	%r2278, [%rd288+1536];
$L__BB37_288:
	cvt.u32.u64 	%r1918, %rd7;
	add.s32 	%r1919, %r1918, 416;
	setp.ge.s32 	%p183, %r1919, %r386;
	@%p183 bra 	$L__BB37_290;
	ld.param.u64 	%rd451, [_ZN3cub18CUB_300001_SM_10006detail10radix_sort29DeviceRadixSortOnesweepKernelINS1_5radix10policy_hubIiiyE10Policy1000ELNS0_9SortOrderE0EiiyiiNS1_21identity_decomposer_tEEEvPT5_SB_PT3_PKSC_PT1_PKSG_PT2_PKSK_T4_iiT6__param_7];
	cvta.to.global.u64 	%rd289, %rd451;
	mul.lo.s32 	%r1920, %r3, 6528;
	cvt.s64.s32 	%rd290, %r1920;
	add.s64 	%rd291, %rd7, %rd290;
	shl.b64 	%rd292, %rd291, 2;
	add.s64 	%rd293, %rd289, %rd292;
	ld.global.u32 	%r2279, [%rd293+1664];
$L__BB37_290:
	cvt.u32.u64 	%r1922, %rd7;
	add.s32 	%r1923, %r1922, 448;
	setp.ge.s32 	%p184, %r1923, %r386;
	@%p184 bra 	$L__BB37_292;
	ld.param.u64 	%rd452, [_ZN3cub18CUB_300001_SM_10006detail10radix_sort29DeviceRadixSortOnesweepKernelINS1_5radix10policy_hubIiiyE10Policy1000ELNS0_9SortOrderE0EiiyiiNS1_21identity_decomposer_tEEEvPT5_SB_PT3_PKSC_PT1_PKSG_PT2_PKSK_T4_iiT6__param_7];
	cvta.to.global.u64 	%rd294, %rd452;
	mul.lo.s32 	%r1924, %r3, 6528;
	cvt.s64.s32 	%rd295, %r1924;
	add.s64 	%rd296, %rd7, %rd295;
	shl.b64 	%rd297, %rd296, 2;
	add.s64 	%rd298, %rd294, %rd297;
	ld.global.u32 	%r2280, [%rd298+1792];
$L__BB37_292:
	cvt.u32.u64 	%r1926, %rd7;
	add.s32 	%r1927, %r1926, 480;
	setp.ge.s32 	%p185, %r1927, %r386;
	@%p185 bra 	$L__BB37_294;
	ld.param.u64 	%rd453, [_ZN3cub18CUB_300001_SM_10006detail10radix_sort29DeviceRadixSortOnesweepKernelINS1_5radix10policy_hubIiiyE10Policy1000ELNS0_9SortOrderE0EiiyiiNS1_21identity_decomposer_tEEEvPT5_SB_PT3_PKSC_PT1_PKSG_PT2_PKSK_T4_iiT6__param_7];
	cvta.to.global.u64 	%rd299, %rd453;
	mul.lo.s32 	%r1928, %r3, 6528;
	cvt.s64.s32 	%rd300, %r1928;
	add.s64 	%rd301, %rd7, %rd300;
	shl.b64 	%rd302, %rd301, 2;
	add.s64 	%rd303, %rd299, %rd302;
	ld.global.u32 	%r2281, [%rd303+1920];
$L__BB37_294:
	cvt.u32.u64 	%r1930, %rd7;
	add.s32 	%r1931, %r1930, 512;
	setp.ge.s32 	%p186, %r1931, %r386;
	@%p186 bra 	$L__BB37_296;
	ld.param.u64 	%rd454, [_ZN3cub18CUB_300001_SM_10006detail10radix_sort29DeviceRadixSortOnesweepKernelINS1_5radix10policy_hubIiiyE10Policy1000ELNS0_9SortOrderE0EiiyiiNS1_21identity_decomposer_tEEEvPT5_SB_PT3_PKSC_PT1_PKSG_PT2_PKSK_T4_iiT6__param_7];
	cvta.to.global.u64 	%rd304, %rd454;
	mov.u32 	%r1932, %tid.x;
	and.b32  	%r1933, %r1932, 992;
	mul.lo.s32 	%r1934, %r1933, 17;
	and.b32  	%r1935, %r1932, 31;
	or.b32  	%r1936, %r1934, %r1935;
	cvt.u64.u32 	%rd305, %r1936;
	mul.lo.s32 	%r1937, %r3, 6528;
	cvt.s64.s32 	%rd306, %r1937;
	add.s64 	%rd307, %rd305, %rd306;
	shl.b64 	%rd308, %rd307, 2;
	add.s64 	%rd309, %rd304, %rd308;
	ld.global.u32 	%r2282, [%rd309+2048];
$L__BB37_296:
	ld.param.u32 	%r2092, [_ZN3cub18CUB_300001_SM_10006detail10radix_sort29DeviceRadixSortOnesweepKernelINS1_5radix10policy_hubIiiyE10Policy1000ELNS0_9SortOrderE0EiiyiiNS1_21identity_decomposer_tEEEvPT5_SB_PT3_PKSC_PT1_PKSG_PT2_PKSK_T4_iiT6__param_8];
	ld.param.u64 	%rd441, [_ZN3cub18CUB_300001_SM_10006detail10radix_sort29DeviceRadixSortOnesweepKernelINS1_5radix10policy_hubIiiyE10Policy1000ELNS0_9SortOrderE0EiiyiiNS1_21identity_decomposer_tEEEvPT5_SB_PT3_PKSC_PT1_PKSG_PT2_PKSK_T4_iiT6__param_6];
	cvta.to.global.u64 	%rd24, %rd441;
	mov.u32 	%r437, %tid.x;
	cvt.u64.u32 	%rd25, %r437;
	shl.b32 	%r1938, %r437, 2;
	mov.u32 	%r1939, _ZZN3cub18CUB_300001_SM_10006detail10radix_sort29DeviceRadixSortOnesweepKernelINS1_5radix10policy_hubIiiyE10Policy1000ELNS0_9SortOrderE0EiiyiiNS1_21identity_decomposer_tEEEvPT5_SB_PT3_PKSC_PT1_PKSG_PT2_PKSK_T4_iiT6_E1s;
	add.s32 	%r438, %r1939, %r1938;
	mad.lo.s32 	%r1940, %r3, 6528, 6528;
	setp.gt.s32 	%p187, %r1940, %r2092;
	bar.sync 	0;
	st.shared.u32 	[%r323+-4], %r2266;
	st.shared.u32 	[%r324+-4], %r2267;
	st.shared.u32 	[%r325+-4], %r2268;
	st.shared.u32 	[%r326+-4], %r2269;
	st.shared.u32 	[%r327+-4], %r2270;
	st.shared.u32 	[%r328+-4], %r2271;
	st.shared.u32 	[%r329+-4], %r2272;
	st.shared.u32 	[%r330+-4], %r2273;
	st.shared.u32 	[%r331+-4], %r2274;
	st.shared.u32 	[%r332+-4], %r2275;
	st.shared.u32 	[%r333+-4], %r2276;
	st.shared.u32 	[%r334+-4], %r2277;
	st.shared.u32 	[%r335+-4], %r2278;
	st.shared.u32 	[%r336+-4], %r2279;
	st.shared.u32 	[%r337+-4], %r2280;
	st.shared.u32 	[%r338+-4], %r2281;
	st.shared.u32 	[%r339+-4], %r2282;
	bar.sync 	0;
	@%p187 bra 	$L__BB37_298;
	ld.shared.u32 	%r1941, [%r438];
	shl.b32 	%r1942, %r352, 3;
	add.s32 	%r1944, %r1939, 26112;
	add.s32 	%r1945, %r1944, %r1942;
	ld.shared.u64 	%rd310, [%r1945];
	add.s64 	%rd311, %rd310, %rd25;
	shl.b64 	%rd312, %rd311, 2;
	add.s64 	%rd313, %rd24, %rd312;
	st.global.u32 	[%rd313], %r1941;
	bar.warp.sync 	-1;
	ld.shared.u32 	%r1946, [%r438+1536];
	shl.b32 	%r1947, %r353, 3;
	add.s32 	%r1948, %r1944, %r1947;
	ld.shared.u64 	%rd314, [%r1948];
	add.s64 	%rd315, %rd314, %rd25;
	shl.b64 	%rd316, %rd315, 2;
	add.s64 	%rd317, %rd24, %rd316;
	st.global.u32 	[%rd317+1536], %r1946;
	bar.warp.sync 	-1;
	ld.shared.u32 	%r1949, [%r438+3072];
	shl.b32 	%r1950, %r354, 3;
	add.s32 	%r1951, %r1944, %r1950;
	ld.shared.u64 	%rd318, [%r1951];
	add.s64 	%rd319, %rd318, %rd25;
	shl.b64 	%rd320, %rd319, 2;
	add.s64 	%rd321, %rd24, %rd320;
	st.global.u32 	[%rd321+3072], %r1949;
	bar.warp.sync 	-1;
	ld.shared.u32 	%r1952, [%r438+4608];
	shl.b32 	%r1953, %r355, 3;
	add.s32 	%r1954, %r1944, %r1953;
	ld.shared.u64 	%rd322, [%r1954];
	add.s64 	%rd323, %rd322, %rd25;
	shl.b64 	%rd324, %rd323, 2;
	add.s64 	%rd325, %rd24, %rd324;
	st.global.u32 	[%rd325+4608], %r1952;
	bar.warp.sync 	-1;
	ld.shared.u32 	%r1955, [%r438+6144];
	shl.b32 	%r1956, %r356, 3;
	add.s32 	%r1957, %r1944, %r1956;
	ld.shared.u64 	%rd326, [%r1957];
	add.s64 	%rd327, %rd326, %rd25;
	shl.b64 	%rd328, %rd327, 2;
	add.s64 	%rd329, %rd24, %rd328;
	st.global.u32 	[%rd329+6144], %r1955;
	bar.warp.sync 	-1;
	ld.shared.u32 	%r1958, [%r438+7680];
	shl.b32 	%r1959, %r357, 3;
	add.s32 	%r1960, %r1944, %r1959;
	ld.shared.u64 	%rd330, [%r1960];
	add.s64 	%rd331, %rd330, %rd25;
	shl.b64 	%rd332, %rd331, 2;
	add.s64 	%rd333, %rd24, %rd332;
	st.global.u32 	[%rd333+7680], %r1958;
	bar.warp.sync 	-1;
	ld.shared.u32 	%r1961, [%r438+9216];
	shl.b32 	%r1962, %r358, 3;
	add.s32 	%r1963, %r1944, %r1962;
	ld.shared.u64 	%rd334, [%r1963];
	add.s64 	%rd335, %rd334, %rd25;
	shl.b64 	%rd336, %rd335, 2;
	add.s64 	%rd337, %rd24, %rd336;
	st.global.u32 	[%rd337+9216], %r1961;
	bar.warp.sync 	-1;
	ld.shared.u32 	%r1964, [%r438+10752];
	shl.b32 	%r1965, %r359, 3;
	add.s32 	%r1966, %r1944, %r1965;
	ld.shared.u64 	%rd338, [%r1966];
	add.s64 	%rd339, %rd338, %rd25;
	shl.b64 	%rd340, %rd339, 2;
	add.s64 	%rd341, %rd24, %rd340;
	st.global.u32 	[%rd341+10752], %r1964;
	bar.warp.sync 	-1;
	ld.shared.u32 	%r1967, [%r438+12288];
	shl.b32 	%r1968, %r360, 3;
	add.s32 	%r1969, %r1944, %r1968;
	ld.shared.u64 	%rd342, [%r1969];
	add.s64 	%rd343, %rd342, %rd25;
	shl.b64 	%rd344, %rd343, 2;
	add.s64 	%rd345, %rd24, %rd344;
	st.global.u32 	[%rd345+12288], %r1967;
	bar.warp.sync 	-1;
	ld.shared.u32 	%r1970, [%r438+13824];
	shl.b32 	%r1971, %r361, 3;
	add.s32 	%r1972, %r1944, %r1971;
	ld.shared.u64 	%rd346, [%r1972];
	add.s64 	%rd347, %rd346, %rd25;
	shl.b64 	%rd348, %rd347, 2;
	add.s64 	%rd349, %rd24, %rd348;
	st.global.u32 	[%rd349+13824], %r1970;
	bar.warp.sync 	-1;
	ld.shared.u32 	%r1973, [%r438+15360];
	shl.b32 	%r1974, %r362, 3;
	add.s32 	%r1975, %r1944, %r1974;
	ld.shared.u64 	%rd350, [%r1975];
	add.s64 	%rd351, %rd350, %rd25;
	shl.b64 	%rd352, %rd351, 2;
	add.s64 	%rd353, %rd24, %rd352;
	st.global.u32 	[%rd353+15360], %r1973;
	bar.warp.sync 	-1;
	ld.shared.u32 	%r1976, [%r438+16896];
	shl.b32 	%r1977, %r363, 3;
	add.s32 	%r1978, %r1944, %r1977;
	ld.shared.u64 	%rd354, [%r1978];
	add.s64 	%rd355, %rd354, %rd25;
	shl.b64 	%rd356, %rd355, 2;
	add.s64 	%rd357, %rd24, %rd356;
	st.global.u32 	[%rd357+16896], %r1976;
	bar.warp.sync 	-1;
	ld.shared.u32 	%r1979, [%r438+18432];
	shl.b32 	%r1980, %r364, 3;
	add.s32 	%r1981, %r1944, %r1980;
	ld.shared.u64 	%rd358, [%r1981];
	add.s64 	%rd359, %rd358, %rd25;
	shl.b64 	%rd360, %rd359, 2;
	add.s64 	%rd361, %rd24, %rd360;
	st.global.u32 	[%rd361+18432], %r1979;
	bar.warp.sync 	-1;
	ld.shared.u32 	%r1982, [%r438+19968];
	shl.b32 	%r1983, %r365, 3;
	add.s32 	%r1984, %r1944, %r1983;
	ld.shared.u64 	%rd362, [%r1984];
	add.s64 	%rd363, %rd362, %rd25;
	shl.b64 	%rd364, %rd363, 2;
	add.s64 	%rd365, %rd24, %rd364;
	st.global.u32 	[%rd365+19968], %r1982;
	bar.warp.sync 	-1;
	ld.shared.u32 	%r1985, [%r438+21504];
	shl.b32 	%r1986, %r366, 3;
	add.s32 	%r1987, %r1944, %r1986;
	ld.shared.u64 	%rd366, [%r1987];
	add.s64 	%rd367, %rd366, %rd25;
	shl.b64 	%rd368, %rd367, 2;
	add.s64 	%rd369, %rd24, %rd368;
	st.global.u32 	[%rd369+21504], %r1985;
	bar.warp.sync 	-1;
	ld.shared.u32 	%r1988, [%r438+23040];
	shl.b32 	%r1989, %r367, 3;
	add.s32 	%r1990, %r1944, %r1989;
	ld.shared.u64 	%rd370, [%r1990];
	add.s64 	%rd371, %rd370, %rd25;
	shl.b64 	%rd372, %rd371, 2;
	add.s64 	%rd373, %rd24, %rd372;
	st.global.u32 	[%rd373+23040], %r1988;
	bar.warp.sync 	-1;
	ld.shared.u32 	%r1991, [%r438+24576];
	shl.b32 	%r1992, %r368, 3;
	add.s32 	%r1993, %r1944, %r1992;
	ld.shared.u64 	%rd374, [%r1993];
	add.s64 	%rd375, %rd374, %rd25;
	shl.b64 	%rd376, %rd375, 2;
	add.s64 	%rd377, %rd24, %rd376;
	st.global.u32 	[%rd377+24576], %r1991;
	bar.warp.sync 	-1;
	bra.uni 	$L__BB37_333;
$L__BB37_298:
	ld.param.u32 	%r2093, [_ZN3cub18CUB_300001_SM_10006detail10radix_sort29DeviceRadixSortOnesweepKernelINS1_5radix10policy_hubIiiyE10Policy1000ELNS0_9SortOrderE0EiiyiiNS1_21identity_decomposer_tEEEvPT5_SB_PT3_PKSC_PT1_PKSG_PT2_PKSK_T4_iiT6__param_8];
	mad.lo.s32 	%r439, %r3, -6528, %r2093;
	shl.b32 	%r1994, %r352, 3;
	add.s32 	%r1996, %r1939, %r1994;
	ld.shared.u64 	%rd26, [%r1996+26112];
	setp.ge.s32 	%p188, %r437, %r439;
	@%p188 bra 	$L__BB37_300;
	ld.shared.u32 	%r1997, [%r438];
	add.s64 	%rd378, %rd26, %rd25;
	shl.b64 	%rd379, %rd378, 2;
	add.s64 	%rd380, %rd24, %rd379;
	st.global.u32 	[%rd380], %r1997;
$L__BB37_300:
	bar.warp.sync 	-1;
	shl.b32 	%r1998, %r353, 3;
	add.s32 	%r2000, %r1939, %r1998;
	ld.shared.u64 	%rd27, [%r2000+26112];
	add.s32 	%r2001, %r437, 384;
	setp.ge.s32 	%p189, %r2001, %r439;
	@%p189 bra 	$L__BB37_302;
	ld.shared.u32 	%r2002, [%r438+1536];
	add.s64 	%rd381, %rd27, %rd25;
	shl.b64 	%rd382, %rd381, 2;
	add.s64 	%rd383, %rd24, %rd382;
	st.global.u32 	[%rd383+1536], %r2002;
$L__BB37_302:
	bar.warp.sync 	-1;
	shl.b32 	%r2003, %r354, 3;
	add.s32 	%r2005, %r1939, %r2003;
	ld.shared.u64 	%rd28, [%r2005+26112];
	add.s32 	%r2006, %r437, 768;
	setp.ge.s32 	%p190, %r2006, %r439;
	@%p190 bra 	$L__BB37_304;
	ld.shared.u32 	%r2007, [%r438+3072];
	add.s64 	%rd384, %rd28, %rd25;
	shl.b64 	%rd385, %rd384, 2;
	add.s64 	%rd386, %rd24, %rd385;
	st.global.u32 	[%rd386+3072], %r2007;
$L__BB37_304:
	bar.warp.sync 	-1;
	shl.b32 	%r2008, %r355, 3;
	add.s32 	%r2010, %r1939, %r2008;
	ld.shared.u64 	%rd29, [%r2010+26112];
	add.s32 	%r2011, %r437, 1152;
	setp.ge.s32 	%p191, %r2011, %r439;
	@%p191 bra 	$L__BB37_306;
	ld.shared.u32 	%r2012, [%r438+4608];
	add.s64 	%rd387, %rd29, %rd25;
	shl.b64 	%rd388, %rd387, 2;
	add.s64 	%rd389, %rd24, %rd388;
	st.global.u32 	[%rd389+4608], %r2012;
$L__BB37_306:
	bar.warp.sync 	-1;
	shl.b32 	%r2013, %r356, 3;
	add.s32 	%r2015, %r1939, %r2013;
	ld.shared.u64 	%rd30, [%r2015+26112];
	add.s32 	%r2016, %r437, 1536;
	setp.ge.s32 	%p192, %r2016, %r439;
	@%p192 bra 	$L__BB37_308;
	ld.shared.u32 	%r2017, [%r438+6144];
	add.s64 	%rd390, %rd30, %rd25;
	shl.b64 	%rd391, %rd390, 2;
	add.s64 	%rd392, %rd24, %rd391;
	st.global.u32 	[%rd392+6144], %r2017;
$L__BB37_308:
	bar.warp.sync 	-1;
	shl.b32 	%r2018, %r357, 3;
	add.s32 	%r2020, %r1939, %r2018;
	ld.shared.u64 	%rd31, [%r2020+26112];
	add.s32 	%r2021, %r437, 1920;
	setp.ge.s32 	%p193, %r2021, %r439;
	@%p193 bra 	$L__BB37_310;
	ld.shared.u32 	%r2022, [%r438+7680];
	add.s64 	%rd393, %rd31, %rd25;
	shl.b64 	%rd394, %rd393, 2;
	add.s64 	%rd395, %rd24, %rd394;
	st.global.u32 	[%rd395+7680], %r2022;
$L__BB37_310:
	bar.warp.sync 	-1;
	shl.b32 	%r2023, %r358, 3;
	add.s32 	%r2025, %r1939, %r2023;
	ld.shared.u64 	%rd32, [%r2025+26112];
	add.s32 	%r2026, %r437, 2304;
	setp.ge.s32 	%p194, %r2026, %r439;
	@%p194 bra 	$L__BB37_312;
	ld.shared.u32 	%r2027, [%r438+9216];
	add.s64 	%rd396, %rd32, %rd25;
	shl.b64 	%rd397, %rd396, 2;
	add.s64 	%rd398, %rd24, %rd397;
	st.global.u32 	[%rd398+9216], %r2027;
$L__BB37_312:
	bar.warp.sync 	-1;
	shl.b32 	%r2028, %r359, 3;
	add.s32 	%r2030, %r1939, %r2028;
	ld.shared.u64 	%rd33, [%r2030+26112];
	add.s32 	%r2031, %r437, 2688;
	setp.ge.s32 	%p195, %r2031, %r439;
	@%p195 bra 	$L__BB37_314;
	ld.shared.u32 	%r2032, [%r438+10752];
	add.s64 	%rd399, %rd33, %rd25;
	shl.b64 	%rd400, %rd399, 2;
	add.s64 	%rd401, %rd24, %rd400;
	st.global.u32 	[%rd401+10752], %r2032;
$L__BB37_314:
	bar.warp.sync 	-1;
	shl.b32 	%r2033, %r360, 3;
	add.s32 	%r2035, %r1939, %r2033;
	ld.shared.u64 	%rd34, [%r2035+26112];
	or.b32  	%r2036, %r437, 3072;
	setp.ge.s32 	%p196, %r2036, %r439;
	@%p196 bra 	$L__BB37_316;
	ld.shared.u32 	%r2037, [%r438+12288];
	add.s64 	%rd402, %rd34, %rd25;
	shl.b64 	%rd403, %rd402, 2;
	add.s64 	%rd404, %rd24, %rd403;
	st.global.u32 	[%rd404+12288], %r2037;
$L__BB37_316:
	bar.warp.sync 	-1;
	shl.b32 	%r2038, %r361, 3;
	add.s32 	%r2040, %r1939, %r2038;
	ld.shared.u64 	%rd35, [%r2040+26112];
	add.s32 	%r2041, %r437, 3456;
	setp.ge.s32 	%p197, %r2041, %r439;
	@%p197 bra 	$L__BB37_318;
	ld.shared.u32 	%r2042, [%r438+13824];
	add.s64 	%rd405, %rd35, %rd25;
	shl.b64 	%rd406, %rd405, 2;
	add.s64 	%rd407, %rd24, %rd406;
	st.global.u32 	[%rd407+13824], %r2042;
$L__BB37_318:
	bar.warp.sync 	-1;
	shl.b32 	%r2043, %r362, 3;
	add.s32 	%r2045, %r1939, %r2043;
	ld.shared.u64 	%rd36, [%r2045+26112];
	add.s32 	%r2046, %r437, 3840;
	setp.ge.s32 	%p198, %r2046, %r439;
	@%p198 bra 	$L__BB37_320;
	ld.shared.u32 	%r2047, [%r438+15360];
	add.s64 	%rd408, %rd36, %rd25;
	shl.b64 	%rd409, %rd408, 2;
	add.s64 	%rd410, %rd24, %rd409;
	st.global.u32 	[%rd410+15360], %r2047;
$L__BB37_320:
	bar.warp.sync 	-1;
	shl.b32 	%r2048, %r363, 3;
	add.s32 	%r2050, %r1939, %r2048;
	ld.shared.u64 	%rd37, [%r2050+26112];
	add.s32 	%r2051, %r437, 4224;
	setp.ge.s32 	%p199, %r2051, %r439;
	@%p199 bra 	$L__BB37_322;
	ld.shared.u32 	%r2052, [%r438+16896];
	add.s64 	%rd411, %rd37, %rd25;
	shl.b64 	%rd412, %rd411, 2;
	add.s64 	%rd413, %rd24, %rd412;
	st.global.u32 	[%rd413+16896], %r2052;
$L__BB37_322:
	bar.warp.sync 	-1;
	shl.b32 	%r2053, %r364, 3;
	add.s32 	%r2055, %r1939, %r2053;
	ld.shared.u64 	%rd38, [%r2055+26112];
	add.s32 	%r2056, %r437, 4608;
	setp.ge.s32 	%p200, %r2056, %r439;
	@%p200 bra 	$L__BB37_324;
	ld.shared.u32 	%r2057, [%r438+18432];
	add.s64 	%rd414, %rd38, %rd25;
	shl.b64 	%rd415, %rd414, 2;
	add.s64 	%rd416, %rd24, %rd415;
	st.global.u32 	[%rd416+18432], %r2057;
$L__BB37_324:
	bar.warp.sync 	-1;
	shl.b32 	%r2058, %r365, 3;
	add.s32 	%r2060, %r1939, %r2058;
	ld.shared.u64 	%rd39, [%r2060+26112];
	add.s32 	%r2061, %r437, 4992;
	setp.ge.s32 	%p201, %r2061, %r439;
	@%p201 bra 	$L__BB37_326;
	ld.shared.u32 	%r2062, [%r438+19968];
	add.s64 	%rd417, %rd39, %rd25;
	shl.b64 	%rd418, %rd417, 2;
	add.s64 	%rd419, %rd24, %rd418;
	st.global.u32 	[%rd419+19968], %r2062;
$L__BB37_326:
	bar.warp.sync 	-1;
	shl.b32 	%r2063, %r366, 3;
	add.s32 	%r2065, %r1939, %r2063;
	ld.shared.u64 	%rd40, [%r2065+26112];
	add.s32 	%r2066, %r437, 5376;
	setp.ge.s32 	%p202, %r2066, %r439;
	@%p202 bra 	$L__BB37_328;
	ld.shared.u32 	%r2067, [%r438+21504];
	add.s64 	%rd420, %rd40, %rd25;
	shl.b64 	%rd421, %rd420, 2;
	add.s64 	%rd422, %rd24, %rd421;
	st.global.u32 	[%rd422+21504], %r2067;
$L__BB37_328:
	bar.warp.sync 	-1;
	shl.b32 	%r2068, %r367, 3;
	add.s32 	%r2070, %r1939, %r2068;
	ld.shared.u64 	%rd41, [%r2070+26112];
	add.s32 	%r2071, %r437, 5760;
	setp.ge.s32 	%p203, %r2071, %r439;
	@%p203 bra 	$L__BB37_330;
	ld.shared.u32 	%r2072, [%r438+23040];
	add.s64 	%rd423, %rd41, %rd25;
	shl.b64 	%rd424, %rd423, 2;
	add.s64 	%rd425, %rd24, %rd424;
	st.global.u32 	[%rd425+23040], %r2072;
$L__BB37_330:
	bar.warp.sync 	-1;
	shl.b32 	%r2073, %r368, 3;
	add.s32 	%r2075, %r1939, %r2073;
	ld.shared.u64 	%rd426, [%r2075+26112];
	add.s64 	%rd42, %rd426, %rd25;
	or.b32  	%r2076, %r437, 6144;
	setp.ge.s32 	%p204, %r2076, %r439;
	@%p204 bra 	$L__BB37_332;
	ld.shared.u32 	%r2077, [%r438+24576];
	shl.b64 	%rd427, %rd42, 2;
	add.s64 	%rd428, %rd24, %rd427;
	st.global.u32 	[%rd428+24576], %r2077;
$L__BB37_332:
	bar.warp.sync 	-1;
$L__BB37_333:
	ret;

}
.func  (.param .b64 func_retval0) __internal_accurate_pow(
	.param .b64 __internal_accurate_pow_param_0
)
{
	.reg .pred 	%p<8>;
	.reg .b32 	%r<49>;
	.reg .b32 	%f<3>;
	.reg .b64 	%fd<109>;

	ld.param.f64 	%fd10, [__internal_accurate_pow_param_0];
	{
	.reg .b32 %temp; 
	mov.b64 	{%temp, %r46}, %fd10;
	}
	{
	.reg .b32 %temp; 
	mov.b64 	{%r45, %temp}, %fd10;
	}
	shr.u32 	%r47, %r46, 20;
	setp.gt.u32 	%p1, %r46, 1048575;
	@%p1 bra 	$L__BB38_2;
	mul.f64 	%fd11, %fd10, 0d4350000000000000;
	{
	.reg .b32 %temp; 
	mov.b64 	{%temp, %r46}, %fd11;
	}
	{
	.reg .b32 %temp; 
	mov.b64 	{%r45, %temp}, %fd11;
	}
	shr.u32 	%r16, %r46, 20;
	add.s32 	%r47, %r16, -54;
$L__BB38_2:
	add.s32 	%r48, %r47, -1023;
	and.b32  	%r17, %r46, -2146435073;
	or.b32  	%r18, %r17, 1072693248;
	mov.b64 	%fd107, {%r45, %r18};
	setp.lt.u32 	%p2, %r18, 1073127583;
	@%p2 bra 	$L__BB38_4;
	{
	.reg .b32 %temp; 
	mov.b64 	{%r19, %temp}, %fd107;
	}
	{
	.reg .b32 %temp; 
	mov.b64 	{%temp, %r20}, %fd107;
	}
	add.s32 	%r21, %r20, -1048576;
	mov.b64 	%fd107, {%r19, %r21};
	add.s32 	%r48, %r47, -1022;
$L__BB38_4:
	add.f64 	%fd12, %fd107, 0dBFF0000000000000;
	add.f64 	%fd13, %fd107, 0d3FF0000000000000;
	rcp.approx.ftz.f64 	%fd14, %fd13;
	neg.f64 	%fd15, %fd13;
	fma.rn.f64 	%fd16, %fd15, %fd14, 0d3FF0000000000000;
	fma.rn.f64 	%fd17, %fd16, %fd16, %fd16;
	fma.rn.f64 	%fd18, %fd17, %fd14, %fd14;
	mul.f64 	%fd19, %fd12, %fd18;
	fma.rn.f64 	%fd20, %fd12, %fd18, %fd19;
	mul.f64 	%fd21, %fd20, %fd20;
	fma.rn.f64 	%fd22, %fd21, 0d3EB0F5FF7D2CAFE2, 0d3ED0F5D241AD3B5A;
	fma.rn.f64 	%fd23, %fd22, %fd21, 0d3EF3B20A75488A3F;
	fma.rn.f64 	%fd24, %fd23, %fd21, 0d3F1745CDE4FAECD5;
	fma.rn.f64 	%fd25, %fd24, %fd21, 0d3F3C71C7258A578B;
	fma.rn.f64 	%fd26, %fd25, %fd21, 0d3F6249249242B910;
	fma.rn.f64 	%fd27, %fd26, %fd21, 0d3F89999999999DFB;
	sub.f64 	%fd28, %fd12, %fd20;
	add.f64 	%fd29, %fd28, %fd28;
	neg.f64 	%fd30, %fd20;
	fma.rn.f64 	%fd31, %fd30, %fd12, %fd29;
	mul.f64 	%fd32, %fd18, %fd31;
	fma.rn.f64 	%fd33, %fd21, %fd27, 0d3FB5555555555555;
	mov.f64 	%fd34, 0d3FB5555555555555;
	sub.f64 	%fd35, %fd34, %fd33;
	fma.rn.f64 	%fd36, %fd21, %fd27, %fd35;
	add.f64 	%fd37, %fd36, 0dBC46A4CB00B9E7B0;
	add.f64 	%fd38, %fd33, %fd37;
	sub.f64 	%fd39, %fd33, %fd38;
	add.f64 	%fd40, %fd37, %fd39;
	mul.rn.f64 	%fd41, %fd20, %fd20;
	neg.f64 	%fd42, %fd41;
	fma.rn.f64 	%fd43, %fd20, %fd20, %fd42;
	{
	.reg .b32 %temp; 
	mov.b64 	{%r22, %temp}, %fd32;
	}
	{
	.reg .b32 %temp; 
	mov.b64 	{%temp, %r23}, %fd32;
	}
	add.s32 	%r24, %r23, 1048576;
	mov.b64 	%fd44, {%r22, %r24};
	fma.rn.f64 	%fd45, %fd20, %fd44, %fd43;
	mul.rn.f64 	%fd46, %fd41, %fd20;
	neg.f64 	%fd47, %fd46;
	fma.rn.f64 	%fd48, %fd41, %fd20, %fd47;
	fma.rn.f64 	%fd49, %fd41, %fd32, %fd48;
	fma.rn.f64 	%fd50, %fd45, %fd20, %fd49;
	mul.rn.f64 	%fd51, %fd38, %fd46;
	neg.f64 	%fd52, %fd51;
	fma.rn.f64 	%fd53, %fd38, %fd46, %fd52;
	fma.rn.f64 	%fd54, %fd38, %fd50, %fd53;
	fma.rn.f64 	%fd55, %fd40, %fd46, %fd54;
	add.f64 	%fd56, %fd51, %fd55;
	sub.f64 	%fd57, %fd51, %fd56;
	add.f64 	%fd58, %fd55, %fd57;
	add.f64 	%fd59, %fd20, %fd56;
	sub.f64 	%fd60, %fd20, %fd59;
	add.f64 	%fd61, %fd56, %fd60;
	add.f64 	%fd62, %fd58, %fd61;
	add.f64 	%fd63, %fd32, %fd62;
	add.f64 	%fd64, %fd59, %fd63;
	sub.f64 	%fd65, %fd59, %fd64;
	add.f64 	%fd66, %fd63, %fd65;
	xor.b32  	%r25, %r48, -2147483648;
	mov.b32 	%r26, 1127219200;
	mov.b64 	%fd67, {%r25, %r26};
	mov.b32 	%r27, -2147483648;
	mov.b64 	%fd68, {%r27, %r26};
	sub.f64 	%fd69, %fd67, %fd68;
	fma.rn.f64 	%fd70, %fd69, 0d3FE62E42FEFA39EF, %fd64;
	fma.rn.f64 	%fd71, %fd69, 0dBFE62E42FEFA39EF, %fd70;
	sub.f64 	%fd72, %fd71, %fd64;
	sub.f64 	%fd73, %fd66, %fd72;
	fma.rn.f64 	%fd74, %fd69, 0d3C7ABC9E3B39803F, %fd73;
	add.f64 	%fd75, %fd70, %fd74;
	sub.f64 	%fd76, %fd70, %fd75;
	add.f64 	%fd77, %fd74, %fd76;
	mov.f64 	%fd78, 0d4000000000000000;
	{
	.reg .b32 %temp; 
	mov.b64 	{%temp, %r28}, %fd78;
	}
	{
	.reg .b32 %temp; 
	mov.b64 	{%r29, %temp}, %fd78;
	}
	shl.b32 	%r30, %r28, 1;
	setp.gt.u32 	%p3, %r30, -33554433;
	and.b32  	%r31, %r28, -15728641;
	selp.b32 	%r32, %r31, %r28, %p3;
	mov.b64 	%fd79, {%r29, %r32};
	mul.rn.f64 	%fd80, %fd75, %fd79;
	neg.f64 	%fd81, %fd80;
	fma.rn.f64 	%fd82, %fd75, %fd79, %fd81;
	fma.rn.f64 	%fd83, %fd77, %fd79, %fd82;
	add.f64 	%fd4, %fd80, %fd83;
	sub.f64 	%fd84, %fd80, %fd4;
	add.f64 	%fd5, %fd83, %fd84;
	fma.rn.f64 	%fd85, %fd4, 0d3FF71547652B82FE, 0d4338000000000000;
	{
	.reg .b32 %temp; 
	mov.b64 	{%r13, %temp}, %fd85;
	}
	mov.f64 	%fd86, 0dC338000000000000;
	add.rn.f64 	%fd87, %fd85, %fd86;
	fma.rn.f64 	%fd88, %fd87, 0dBFE62E42FEFA39EF, %fd4;
	fma.rn.f64 	%fd89, %fd87, 0dBC7ABC9E3B39803F, %fd88;
	fma.rn.f64 	%fd90, %fd89, 0d3E5ADE1569CE2BDF, 0d3E928AF3FCA213EA;
	fma.rn.f64 	%fd91, %fd90, %fd89, 0d3EC71DEE62401315;
	fma.rn.f64 	%fd92, %fd91, %fd89, 0d3EFA01997C89EB71;
	fma.rn.f64 	%fd93, %fd92, %fd89, 0d3F2A01A014761F65;
	fma.rn.f64 	%fd94, %fd93, %fd89, 0d3F56C16C1852B7AF;
	fma.rn.f64 	%fd95, %fd94, %fd89, 0d3F81111111122322;
	fma.rn.f64 	%fd96, %fd95, %fd89, 0d3FA55555555502A1;
	fma.rn.f64 	%fd97, %fd96, %fd89, 0d3FC5555555555511;
	fma.rn.f64 	%fd98, %fd97, %fd89, 0d3FE000000000000B;
	fma.rn.f64 	%fd99, %fd98, %fd89, 0d3FF0000000000000;
	fma.rn.f64 	%fd100, %fd99, %fd89, 0d3FF0000000000000;
	{
	.reg .b32 %temp; 
	mov.b64 	{%r14, %temp}, %fd100;
	}
	{
	.reg .b32 %temp; 
	mov.b64 	{%temp, %r15}, %fd100;
	}
	shl.b32 	%r33, %r13, 20;
	add.s32 	%r34, %r33, %r15;
	mov.b64 	%fd108, {%r14, %r34};
	{
	.reg .b32 %temp; 
	mov.b64 	{%temp, %r35}, %fd4;
	}
	mov.b32 	%f2, %r35;
	abs.f32 	%f1, %f2;
	setp.lt.f32 	%p4, %f1, 0f4086232B;
	@%p4 bra 	$L__BB38_7;
	setp.lt.f64 	%p5, %fd4, 0d0000000000000000;
	add.f64 	%fd101, %fd4, 0d7FF0000000000000;
	selp.f64 	%fd108, 0d0000000000000000, %fd101, %p5;
	setp.geu.f32 	%p6, %f1, 0f40874800;
	@%p6 bra 	$L__BB38_7;
	shr.u32 	%r36, %r13, 31;
	add.s32 	%r37, %r13, %r36;
	shr.s32 	%r38, %r37, 1;
	shl.b32 	%r39, %r38, 20;
	add.s32 	%r40, %r15, %r39;
	mov.b64 	%fd102, {%r14, %r40};
	sub.s32 	%r41, %r13, %r38;
	shl.b32 	%r42, %r41, 20;
	add.s32 	%r43, %r42, 1072693248;
	mov.b32 	%r44, 0;
	mov.b64 	%fd103, {%r44, %r43};
	mul.f64 	%fd108, %fd103, %fd102;
$L__BB38_7:
	abs.f64 	%fd104, %fd108;
	setp.eq.f64 	%p7, %fd104, 0d7FF0000000000000;
	fma.rn.f64 	%fd105, %fd108, %fd5, %fd108;
	selp.f64 	%fd106, %fd108, %fd105, %p7;
	st.param.f64 	[func_retval0], %fd106;
	ret;

}


// ===== COMPILED SASS (sm_100) =====

	.target	sm_100

	.elftype	@"ET_EXEC"


//--------------------- .note.nv.tkinfo           --------------------------
	.section	.note.nv.tkinfo,"",@"SHT_NOTE"
	.sectionflags	@"SHF_NOTE_NV_TKINFO"
	.tkinfo
        /*0018*/ 	.word	0x00000002
        /*0030*/ 	.string	""
        /*0030*/ 	.string	"ptxas"
        /*0030*/ 	.string	"Cuda compilation tools, release 13.0, V13.0.88"
        /*0030*/ 	.string	"Build cuda_13.0.r13.0/compiler.36424714_0"
        /*0030*/ 	.string	"-arch sm_100 -m 64 "



//--------------------- .note.nv.cuinfo           --------------------------
	.section	.note.nv.cuinfo,"",@"SHT_NOTE"
	.sectionflags	@"SHF_NOTE_NV_CUINFO"
        /*0018*/ 	.short	0x0002
        /*001a*/ 	.short	0x0064
        /*001c*/ 	.short	0x0082
	.zero		2


//--------------------- .nv.info                  --------------------------
	.section	.nv.info,"",@"SHT_CUDA_INFO"
	.align	4


	//----- nvinfo : EIATTR_REGCOUNT
	.align		4
        /*0000*/ 	.byte	0x04, 0x2f
        /*0002*/ 	.short	(.L_46 - .L_45)
	.align		4
.L_45:
        /*0004*/ 	.word	index@(_ZN6thrust24THRUST_300001_SM_1000_NS8cuda_cub4core6detail13_kernel_agentINS1_15__reduce_by_key9InitAgentIN3cub18CUB_300001_SM_100024ReduceByKeyScanTileStateIfiLb1EEEiPiEEJSA_iSB_EEEvDpT0_)
        /*0008*/ 	.word	0x0000000e


	//----- nvinfo : EIATTR_FRAME_SIZE
	.align		4
.L_46:
        /*000c*/ 	.byte	0x04, 0x11
        /*000e*/ 	.short	(.L_48 - .L_47)
	.align		4
.L_47:
        /*0010*/ 	.word	index@(_ZN6thrust24THRUST_300001_SM_1000_NS8cuda_cub4core6detail13_kernel_agentINS1_15__reduce_by_key9InitAgentIN3cub18CUB_300001_SM_100024ReduceByKeyScanTileStateIfiLb1EEEiPiEEJSA_iSB_EEEvDpT0_)
        /*0014*/ 	.word	0x00000000


	//----- nvinfo : EIATTR_REGCOUNT
	.align		4
.L_48:
        /*0018*/ 	.byte	0x04, 0x2f
        /*001a*/ 	.short	(.L_50 - .L_49)
	.align		4
.L_49:
        /*001c*/ 	.word	index@(_ZN6thrust24THRUST_300001_SM_1000_NS8cuda_cub4core6detail13_kernel_agentINS1_15__reduce_by_key16ReduceByKeyAgentINS0_6detail15normal_iteratorINS0_10device_ptrIiEEEENS8_INS9_IfEEEESD_SD_N4cuda3std3__48equal_toIiEENSG_4plusIfEEPiiEEJSB_SD_SD_SD_SL_N3cub18CUB_300001_SM_100024ReduceByKeyScanTileStateIfiLb1EEESI_SK_iiEEEvDpT0_)
        /*0020*/ 	.word	0x00000030


	//----- nvinfo : EIATTR_FRAME_SIZE
	.align		4
.L_50:
        /*0024*/ 	.byte	0x04, 0x11
        /*0026*/ 	.short	(.L_52 - .L_51)
	.align		4
.L_51:
        /*0028*/ 	.word	index@(_ZN6thrust24THRUST_300001_SM_1000_NS8cuda_cub4core6detail13_kernel_agentINS1_15__reduce_by_key16ReduceByKeyAgentINS0_6detail15normal_iteratorINS0_10device_ptrIiEEEENS8_INS9_IfEEEESD_SD_N4cuda3std3__48equal_toIiEENSG_4plusIfEEPiiEEJSB_SD_SD_SD_SL_N3cub18CUB_300001_SM_100024ReduceByKeyScanTileStateIfiLb1EEESI_SK_iiEEEvDpT0_)
        /*002c*/ 	.word	0x00000000


	//----- nvinfo : EIATTR_REGCOUNT
	.align		4
.L_52:
        /*0030*/ 	.byte	0x04, 0x2f
        /*0032*/ 	.short	(.L_54 - .L_53)
	.align		4
.L_53:
        /*0034*/ 	.word	index@(_ZN6thrust24THRUST_300001_SM_1000_NS8cuda_cub4core6detail13_kernel_agentINS1_15__reduce_by_key9InitAgentIN3cub18CUB_300001_SM_100024ReduceByKeyScanTileStateIflLb1EEElPlEEJSA_lSB_EEEvDpT0_)
        /*0038*/ 	.word	0x0000000e


	//----- nvinfo : EIATTR_FRAME_SIZE
	.align		4
.L_54:
        /*003c*/ 	.byte	0x04, 0x11
        /*003e*/ 	.short	(.L_56 - .L_55)
	.align		4
.L_55:
        /*0040*/ 	.word	index@(_ZN6thrust24THRUST_300001_SM_1000_NS8cuda_cub4core6detail13_kernel_agentINS1_15__reduce_by_key9InitAgentIN3cub18CUB_300001_SM_100024ReduceByKeyScanTileStateIflLb1EEElPlEEJSA_lSB_EEEvDpT0_)
        /*0044*/ 	.word	0x00000000


	//----- nvinfo : EIATTR_REGCOUNT
	.align		4
.L_56:
        /*0048*/ 	.byte	0x04, 0x2f
        /*004a*/ 	.short	(.L_58 - .L_57)
	.align		4
.L_57:
        /*004c*/ 	.word	index@(_ZN6thrust24THRUST_300001_SM_1000_NS8cuda_cub4core6detail13_kernel_agentINS1_15__reduce_by_key16ReduceByKeyAgentINS0_6detail15normal_iteratorINS0_10device_ptrIiEEEENS8_INS9_IfEEEESD_SD_N4cuda3std3__48equal_toIiEENSG_4plusIfEEPllEEJSB_SD_SD_SD_SL_N3cub18CUB_300001_SM_100024ReduceByKeyScanTileStateIflLb1EEESI_SK_llEEEvDpT0_)
        /*0050*/ 	.word	0x00000039


	//----- nvinfo : EIATTR_FRAME_SIZE
	.align		4
.L_58:
        /*0054*/ 	.byte	0x04, 0x11
        /*0056*/ 	.short	(.L_60 - .L_59)
	.align		4
.L_59:
        /*0058*/ 	.word	index@(_ZN6thrust24THRUST_300001_SM_1000_NS8cuda_cub4core6detail13_kernel_agentINS1_15__reduce_by_key16ReduceByKeyAgentINS0_6detail15normal_iteratorINS0_10device_ptrIiEEEENS8_INS9_IfEEEESD_SD_N4cuda3std3__48equal_toIiEENSG_4plusIfEEPllEEJSB_SD_SD_SD_SL_N3cub18CUB_300001_SM_100024ReduceByKeyScanTileStateIflLb1EEESI_SK_llEEEvDpT0_)
        /*005c*/ 	.word	0x00000000


	//----- nvinfo : EIATTR_REGCOUNT
	.align		4
.L_60:
        /*0060*/ 	.byte	0x04, 0x2f
        /*0062*/ 	.short	(.L_62 - .L_61)
	.align		4
.L_61:
        /*0064*/ 	.word	index@(_ZN3cub18CUB_300001_SM_10006detail11EmptyKernelIvEEvv)
        /*0068*/ 	.word	0x00000004


	//----- nvinfo : EIATTR_FRAME_SIZE
	.align		4
.L_62:
        /*006c*/ 	.byte	0x04, 0x11
        /*006e*/ 	.short	(.L_64 - .L_63)
	.align		4
.L_63:
        /*0070*/ 	.word	index@(_ZN3cub18CUB_300001_SM_10006detail11EmptyKernelIvEEvv)
        /*0074*/ 	.word	0x00000000


	//----- nvinfo : EIATTR_REGCOUNT
	.align		4
.L_64:
        /*0078*/ 	.byte	0x04, 0x2f
        /*007a*/ 	.short	(.L_66 - .L_65)
	.align		4
.L_65:
        /*007c*/ 	.word	index@(_ZN3cub18CUB_300001_SM_10006detail8for_each13static_kernelINS2_12policy_hub_t12policy_500_tEmN6thrust24THRUST_300001_SM_1000_NS8cuda_cub20__uninitialized_fill7functorINS7_10device_ptrIfEEfEEEEvT0_T1_)
        /*0080*/ 	.word	0x00000008


	//----- nvinfo : EIATTR_FRAME_SIZE
	.align		4
.L_66:
        /*0084*/ 	.byte	0x04, 0x11
        /*0086*/ 	.short	(.L_68 - .L_67)
	.align		4
.L_67:
        /*0088*/ 	.word	index@(_ZN3cub18CUB_300001_SM_10006detail8for_each13static_kernelINS2_12policy_hub_t12policy_500_tEmN6thrust24THRUST_300001_SM_1000_NS8cuda_cub20__uninitialized_fill7functorINS7_10device_ptrIfEEfEEEEvT0_T1_)
        /*008c*/ 	.word	0x00000000


	//----- nvinfo : EIATTR_REGCOUNT
	.align		4
.L_68:
        /*0090*/ 	.byte	0x04, 0x2f
        /*0092*/ 	.short	(.L_70 - .L_69)
	.align		4
.L_69:
        /*0094*/ 	.word	index@(_ZN3cub18CUB_300001_SM_10006detail8for_each13static_kernelINS2_12policy_hub_t12policy_500_tEmN6thrust24THRUST_300001_SM_1000_NS8cuda_cub20__uninitialized_fill7functorINS7_10device_ptrIiEEiEEEEvT0_T1_)
        /*0098*/ 	.word	0x00000008


	//----- nvinfo : EIATTR_FRAME_SIZE
	.align		4
.L_70:
        /*009c*/ 	.byte	0x04, 0x11
        /*009e*/ 	.short	(.L_72 - .L_71)
	.align		4
.L_71:
        /*00a0*/ 	.word	index@(_ZN3cub18CUB_300001_SM_10006detail8for_each13static_kernelINS2_12policy_hub_t12policy_500_tEmN6thrust24THRUST_300001_SM_1000_NS8cuda_cub20__uninitialized_fill7functorINS7_10device_ptrIiEEiEEEEvT0_T1_)
        /*00a4*/ 	.word	0x00000000


	//----- nvinfo : EIATTR_REGCOUNT
	.align		4
.L_72:
        /*00a8*/ 	.byte	0x04, 0x2f
        /*00aa*/ 	.short	(.L_74 - .L_73)
	.align		4
.L_73:
        /*00ac*/ 	.word	index@(_ZN3cub18CUB_300001_SM_10006detail8for_each13static_kernelINS2_12policy_hub_t12policy_500_tElN6thrust24THRUST_300001_SM_1000_NS8cuda_cub10__tabulate7functorINS7_6detail15normal_iteratorINS7_10device_ptrIiEEEENS7_6system6detail7generic6detail22compute_sequence_valueIivEElEEEEvT0_T1_)
        /*00b0*/ 	.word	0x0000000a


	//----- nvinfo : EIATTR_FRAME_SIZE
	.align		4
.L_74:
        /*00b4*/ 	.byte	0x04, 0x11
        /*00b6*/ 	.short	(.L_76 - .L_75)
	.align		4
.L_75:
        /*00b8*/ 	.word	index@(_ZN3cub18CUB_300001_SM_10006detail8for_each13static_kernelINS2_12policy_hub_t12policy_500_tElN6thrust24THRUST_300001_SM_1000_NS8cuda_cub10__tabulate7functorINS7_6detail15normal_iteratorINS7_10device_ptrIiEEEENS7_6system6detail7generic6detail22compute_sequence_valueIivEElEEEEvT0_T1_)
        /*00bc*/ 	.word	0x00000000


	//----- nvinfo : EIATTR_REGCOUNT
	.align		4
.L_76:
        /*00c0*/ 	.byte	0x04, 0x2f
        /*00c2*/ 	.short	(.L_78 - .L_77)
	.align		4
.L_77:
        /*00c4*/ 	.word	index@(_ZN3cub18CUB_300001_SM_10006detail8for_each13static_kernelINS2_12policy_hub_t12policy_500_tEmN6thrust24THRUST_300001_SM_1000_NS8cuda_cub20__uninitialized_fill7functorINS7_10device_ptrIlEElEEEEvT0_T1_)
        /*00c8*/ 	.word	0x00000009


	//----- nvinfo : EIATTR_FRAME_SIZE
	.align		4
.L_78:
        /*00cc*/ 	.byte	0x04, 0x11
        /*00ce*/ 	.short	(.L_80 - .L_79)
	.align		4
.L_79:
        /*00d0*/ 	.word	index@(_ZN3cub18CUB_300001_SM_10006detail8for_each13static_kernelINS2_12policy_hub_t12policy_500_tEmN6thrust24THRUST_300001_SM_1000_NS8cuda_cub20__uninitialized_fill7functorINS7_10device_ptrIlEElEEEEvT0_T1_)
        /*00d4*/ 	.word	0x00000000


	//----- nvinfo : EIATTR_REGCOUNT
	.align		4
.L_80:
        /*00d8*/ 	.byte	0x04, 0x2f
        /*00da*/ 	.short	(.L_82 - .L_81)
	.align		4
.L_81:
        /*00dc*/ 	.word	index@(_ZN3cub18CUB_300001_SM_10006detail8for_each13static_kernelINS2_12policy_hub_t12policy_500_tElN6thrust24THRUST_300001_SM_1000_NS8cuda_cub11__transform17unary_transform_fINS7_17counting_iteratorIlNS7_11use_defaultESC_SC_EENS7_20permutation_iteratorINS7_6detail15normal_iteratorINS7_10device_ptrIlEEEESJ_EENSG_INSH_IiEEEEN4cuda3std3__410__identityESQ_EEEEvT0_T1_)
        /*00e0*/ 	.word	0x00000010


	//----- nvinfo : EIATTR_FRAME_SIZE
	.align		4
.L_82:
        /*00e4*/ 	.byte	0x04, 0x11
        /*00e6*/ 	.short	(.L_84 - .L_83)
	.align		4
.L_83:
        /*00e8*/ 	.word	index@(_ZN3cub18CUB_300001_SM_10006detail8for_each13static_kernelINS2_12policy_hub_t12policy_500_tElN6thrust24THRUST_300001_SM_1000_NS8cuda_cub11__transform17unary_transform_fINS7_17counting_iteratorIlNS7_11use_defaultESC_SC_EENS7_20permutation_iteratorINS7_6detail15normal_iteratorINS7_10device_ptrIlEEEESJ_EENSG_INSH_IiEEEEN4cuda3std3__410__identityESQ_EEEEvT0_T1_)
        /*00ec*/ 	.word	0x00000000


	//----- nvinfo : EIATTR_REGCOUNT
	.align		4
.L_84:
        /*00f0*/ 	.byte	0x04, 0x2f
        /*00f2*/ 	.short	(.L_86 - .L_85)
	.align		4
.L_85:
        /*00f4*/ 	.word	index@(_ZN3cub18CUB_300001_SM_10006detail9transform16transform_kernelINS2_10policy_hubILb1EN4cuda3std3__45tupleIJN6thrust24THRUST_300001_SM_1000_NS20permutation_iteratorINSA_6detail15normal_iteratorINSA_10device_ptrIiEEEENSD_INSE_IlEEEEEEEEEE10policy1000EiNS7_10__identityESG_JSJ_EEEvT0_iT1_T2_DpNS2_10kernel_argIT3_EE)
        /*00f8*/ 	.word	0x00000020


	//----- nvinfo : EIATTR_FRAME_SIZE
	.align		4
.L_86:
        /*00fc*/ 	.byte	0x04, 0x11
        /*00fe*/ 	.short	(.L_88 - .L_87)
	.align		4
.L_87:
        /*0100*/ 	.word	index@(_ZN3cub18CUB_300001_SM_10006detail9transform16transform_kernelINS2_10policy_hubILb1EN4cuda3std3__45tupleIJN6thrust24THRUST_300001_SM_1000_NS20permutation_iteratorINSA_6detail15normal_iteratorINSA_10device_ptrIiEEEENSD_INSE_IlEEEEEEEEEE10policy1000EiNS7_10__identityESG_JSJ_EEEvT0_iT1_T2_DpNS2_10kernel_argIT3_EE)
        /*0104*/ 	.word	0x00000000


	//----- nvinfo : EIATTR_REGCOUNT
	.align		4
.L_88:
        /*0108*/ 	.byte	0x04, 0x2f
        /*010a*/ 	.short	(.L_90 - .L_89)
	.align		4
.L_89:
        /*010c*/ 	.word	index@(_ZN3cub18CUB_300001_SM_10006detail9transform16transform_kernelINS2_10policy_hubILb1EN4cuda3std3__45tupleIJN6thrust24THRUST_300001_SM_1000_NS20permutation_iteratorINSA_6detail15normal_iteratorINSA_10device_ptrIiEEEENSD_INSE_IlEEEEEEEEEE10policy1000ElNS7_10__identityESG_JSJ_EEEvT0_iT1_T2_DpNS2_10kernel_argIT3_EE)
        /*0110*/ 	.word	0x00000020


	//----- nvinfo : EIATTR_FRAME_SIZE
	.align		4
.L_90:
        /*0114*/ 	.byte	0x04, 0x11
        /*0116*/ 	.short	(.L_92 - .L_91)
	.align		4
.L_91:
        /*0118*/ 	.word	index@(_ZN3cub18CUB_300001_SM_10006detail9transform16transform_kernelINS2_10policy_hubILb1EN4cuda3std3__45tupleIJN6thrust24THRUST_300001_SM_1000_NS20permutation_iteratorINSA_6detail15normal_iteratorINSA_10device_ptrIiEEEENSD_INSE_IlEEEEEEEEEE10policy1000ElNS7_10__identityESG_JSJ_EEEvT0_iT1_T2_DpNS2_10kernel_argIT3_EE)
        /*011c*/ 	.word	0x00000000


	//----- nvinfo : EIATTR_REGCOUNT
	.align		4
.L_92:
        /*0120*/ 	.byte	0x04, 0x2f
        /*0122*/ 	.short	(.L_94 - .L_93)
	.align		4
.L_93:
        /*0124*/ 	.word	index@(_ZN3cub18CUB_300001_SM_10006detail9transform16transform_kernelINS2_10policy_hubILb1EN4cuda3std3__45tupleIJN6thrust24THRUST_300001_SM_1000_NS6detail15normal_iteratorINSA_10device_ptrIfEEEESF_EEEE10policy1000Ei15PowerDifferenceSF_JPfSK_EEEvT0_iT1_T2_DpNS2_10kernel_argIT3_EE)
        /*0128*/ 	.word	0x00000020


	//----- nvinfo : EIATTR_FRAME_SIZE
	.align		4
.L_94:
        /*012c*/ 	.byte	0x04, 0x11
        /*012e*/ 	.short	(.L_96 - .L_95)
	.align		4
.L_95:
        /*0130*/ 	.word	index@($_ZN3cub18CUB_300001_SM_10006detail9transform16transform_kernelINS2_10policy_hubILb1EN4cuda3std3__45tupleIJN6thrust24THRUST_300001_SM_1000_NS6detail15normal_iteratorINSA_10device_ptrIfEEEESF_EEEE10policy1000Ei15PowerDifferenceSF_JPfSK_EEEvT0_iT1_T2_DpNS2_10kernel_argIT3_EE$__internal_accurate_pow)
        /*0134*/ 	.word	0x00000000


	//----- nvinfo : EIATTR_FRAME_SIZE
	.align		4
.L_96:
        /*0138*/ 	.byte	0x04, 0x11
        /*013a*/ 	.short	(.L_98 - .L_97)
	.align		4
.L_97:
        /*013c*/ 	.word	index@(_ZN3cub18CUB_300001_SM_10006detail9transform16transform_kernelINS2_10policy_hubILb1EN4cuda3std3__45tupleIJN6thrust24THRUST_300001_SM_1000_NS6detail15normal_iteratorINSA_10device_ptrIfEEEESF_EEEE10policy1000Ei15PowerDifferenceSF_JPfSK_EEEvT0_iT1_T2_DpNS2_10kernel_argIT3_EE)
        /*0140*/ 	.word	0x00000000


	//----- nvinfo : EIATTR_REGCOUNT
	.align		4
.L_98:
        /*0144*/ 	.byte	0x04, 0x2f
        /*0146*/ 	.short	(.L_100 - .L_99)
	.align		4
.L_99:
        /*0148*/ 	.word	index@(_ZN3cub18CUB_300001_SM_10006detail9transform16transform_kernelINS2_10policy_hubILb1EN4cuda3std3__45tupleIJN6thrust24THRUST_300001_SM_1000_NS6detail15normal_iteratorINSA_10device_ptrIfEEEESF_EEEE10policy1000El15PowerDifferenceSF_JPfSK_EEEvT0_iT1_T2_DpNS2_10kernel_argIT3_EE)
        /*014c*/ 	.word	0x00000020


	//----- nvinfo : EIATTR_FRAME_SIZE
	.align		4
.L_100:
        /*0150*/ 	.byte	0x04, 0x11
        /*0152*/ 	.short	(.L_102 - .L_101)
	.align		4
.L_101:
        /*0154*/ 	.word	index@($_ZN3cub18CUB_300001_SM_10006detail9transform16transform_kernelINS2_10policy_hubILb1EN4cuda3std3__45tupleIJN6thrust24THRUST_300001_SM_1000_NS6detail15normal_iteratorINSA_10device_ptrIfEEEESF_EEEE10policy1000El15PowerDifferenceSF_JPfSK_EEEvT0_iT1_T2_DpNS2_10kernel_argIT3_EE$__internal_accurate_pow)
        /*0158*/ 	.word	0x00000000


	//----- nvinfo : EIATTR_FRAME_SIZE
	.align		4
.L_102:
        /*015c*/ 	.byte	0x04, 0x11
        /*015e*/ 	.short	(.L_104 - .L_103)
	.align		4
.L_103:
        /*0160*/ 	.word	index@(_ZN3cub18CUB_300001_SM_10006detail9transform16transform_kernelINS2_10policy_hubILb1EN4cuda3std3__45tupleIJN6thrust24THRUST_300001_SM_1000_NS6detail15normal_iteratorINSA_10device_ptrIfEEEESF_EEEE10policy1000El15PowerDifferenceSF_JPfSK_EEEvT0_iT1_T2_DpNS2_10kernel_argIT3_EE)
        /*0164*/ 	.word	0x00000000


	//----- nvinfo : EIATTR_REGCOUNT
	.align		4
.L_104:
        /*0168*/ 	.byte	0x04, 0x2f
        /*016a*/ 	.short	(.L_106 - .L_105)
	.align		4
.L_105:
        /*016c*/ 	.word	index@(_ZN3cub18CUB_300001_SM_10006detail9transform16transform_kernelINS2_10policy_hubILb1EN4cuda3std3__45tupleIJN6thrust24THRUST_300001_SM_1000_NS6detail15normal_iteratorINSA_10device_ptrIfEEEESF_EEEE10policy1000Ei14countIfNoZerosSF_JPfSK_EEEvT0_iT1_T2_DpNS2_10kernel_argIT3_EE)
        /*0170*/ 	.word	0x00000020


	//----- nvinfo : EIATTR_FRAME_SIZE
	.align		4
.L_106:
        /*0174*/ 	.byte	0x04, 0x11
        /*0176*/ 	.short	(.L_108 - .L_107)
	.align		4
.L_107:
        /*0178*/ 	.word	index@(_ZN3cub18CUB_300001_SM_10006detail9transform16transform_kernelINS2_10policy_hubILb1EN4cuda3std3__45tupleIJN6thrust24THRUST_300001_SM_1000_NS6detail15normal_iteratorINSA_10device_ptrIfEEEESF_EEEE10policy1000Ei14countIfNoZerosSF_JPfSK_EEEvT0_iT1_T2_DpNS2_10kernel_argIT3_EE)
        /*017c*/ 	.word	0x00000000


	//----- nvinfo : EIATTR_REGCOUNT
	.align		4
.L_108:
        /*0180*/ 	.byte	0x04, 0x2f
        /*0182*/ 	.short	(.L_110 - .L_109)
	.align		4
.L_109:
        /*0184*/ 	.word	index@(_ZN3cub18CUB_300001_SM_10006detail9transform16transform_kernelINS2_10policy_hubILb1EN4cuda3std3__45tupleIJN6thrust24THRUST_300001_SM_1000_NS6detail15normal_iteratorINSA_10device_ptrIfEEEESF_EEEE10policy1000El14countIfNoZerosSF_JPfSK_EEEvT0_iT1_T2_DpNS2_10kernel_argIT3_EE)
        /*0188*/ 	.word	0x00000020


	//----- nvinfo : EIATTR_FRAME_SIZE
	.align		4
.L_110:
        /*018c*/ 	.byte	0x04, 0x11
        /*018e*/ 	.short	(.L_112 - .L_111)
	.align		4
.L_111:
        /*0190*/ 	.word	index@(_ZN3cub18CUB_300001_SM_10006detail9transform16transform_kernelINS2_10policy_hubILb1EN4cuda3std3__45tupleIJN6thrust24THRUST_300001_SM_1000_NS6detail15normal_iteratorINSA_10device_ptrIfEEEESF_EEEE10policy1000El14countIfNoZerosSF_JPfSK_EEEvT0_iT1_T2_DpNS2_10kernel_argIT3_EE)
        /*0194*/ 	.word	0x00000000


	//----- nvinfo : EIATTR_REGCOUNT
	.align		4
.L_112:
        /*0198*/ 	.byte	0x04, 0x2f
        /*019a*/ 	.short	(.L_114 - .L_113)
	.align		4
.L_113:
        /*019c*/ 	.word	index@(_ZN3cub18CUB_300001_SM_10006detail9transform16transform_kernelINS2_10policy_hubILb0EN4cuda3std3__45tupleIJN6thrust24THRUST_300001_SM_1000_NS6detail15normal_iteratorINSA_10device_ptrIfEEEESF_EEEE10policy1000EiNS7_7dividesIfEESF_JPfSL_EEEvT0_iT1_T2_DpNS2_10kernel_argIT3_EE)
        /*01a0*/ 	.word	0x00000020


	//----- nvinfo : EIATTR_FRAME_SIZE
	.align		4
.L_114:
        /*01a4*/ 	.byte	0x04, 0x11
        /*01a6*/ 	.short	(.L_116 - .L_115)
	.align		4
.L_115:
        /*01a8*/ 	.word	index@($__internal_3_$__cuda_sm3x_div_rn_noftz_f32_slowpath)
        /*01ac*/ 	.word	0x00000000


	//----- nvinfo : EIATTR_FRAME_SIZE
	.align		4
.L_116:
        /*01b0*/ 	.byte	0x04, 0x11
        /*01b2*/ 	.short	(.L_118 - .L_117)
	.align		4
.L_117:
        /*01b4*/ 	.word	index@($__internal_2_$__cuda_sm20_div_u64)
        /*01b8*/ 	.word	0x00000000


	//----- nvinfo : EIATTR_FRAME_SIZE
	.align		4
.L_118:
        /*01bc*/ 	.byte	0x04, 0x11
        /*01be*/ 	.short	(.L_120 - .L_119)
	.align		4
.L_119:
        /*01c0*/ 	.word	index@(_ZN3cub18CUB_300001_SM_10006detail9transform16transform_kernelINS2_10policy_hubILb0EN4cuda3std3__45tupleIJN6thrust24THRUST_300001_SM_1000_NS6detail15normal_iteratorINSA_10device_ptrIfEEEESF_EEEE10policy1000EiNS7_7dividesIfEESF_JPfSL_EEEvT0_iT1_T2_DpNS2_10kernel_argIT3_EE)
        /*01c4*/ 	.word	0x00000000


	//----- nvinfo : EIATTR_REGCOUNT
	.align		4
.L_120:
        /*01c8*/ 	.byte	0x04, 0x2f
        /*01ca*/ 	.short	(.L_122 - .L_121)
	.align		4
.L_121:
        /*01cc*/ 	.word	index@(_ZN3cub18CUB_300001_SM_10006detail9transform16transform_kernelINS2_10policy_hubILb0EN4cuda3std3__45tupleIJN6thrust24THRUST_300001_SM_1000_NS6detail15normal_iteratorINSA_10device_ptrIfEEEESF_EEEE10policy1000ElNS7_7dividesIfEESF_JPfSL_EEEvT0_iT1_T2_DpNS2_10kernel_argIT3_EE)
        /*01d0*/ 	.word	0x00000020


	//----- nvinfo : EIATTR_FRAME_SIZE
	.align		4
.L_122:
        /*01d4*/ 	.byte	0x04, 0x11
        /*01d6*/ 	.short	(.L_124 - .L_123)
	.align		4
.L_123:
        /*01d8*/ 	.word	index@($__internal_1_$__cuda_sm3x_div_rn_noftz_f32_slowpath)
        /*01dc*/ 	.word	0x00000000


	//----- nvinfo : EIATTR_FRAME_SIZE
	.align		4
.L_124:
        /*01e0*/ 	.byte	0x04, 0x11
        /*01e2*/ 	.short	(.L_126 - .L_125)
	.align		4
.L_125:
        /*01e4*/ 	.word	index@($__internal_0_$__cuda_sm20_div_u64)
        /*01e8*/ 	.word	0x00000000


	//----- nvinfo : EIATTR_FRAME_SIZE
	.align		4
.L_126:
        /*01ec*/ 	.byte	0x04, 0x11
        /*01ee*/ 	.short	(.L_128 - .L_127)
	.align		4
.L_127:
        /*01f0*/ 	.word	index@(_ZN3cub18CUB_300001_SM_10006detail9transform16transform_kernelINS2_10policy_hubILb0EN4cuda3std3__45tupleIJN6thrust24THRUST_300001_SM_1000_NS6detail15normal_iteratorINSA_10device_ptrIfEEEESF_EEEE10policy1000ElNS7_7dividesIfEESF_JPfSL_EEEvT0_iT1_T2_DpNS2_10kernel_argIT3_EE)
        /*01f4*/ 	.word	0x00000000


	//----- nvinfo : EIATTR_REGCOUNT
	.align		4
.L_128:
        /*01f8*/ 	.byte	0x04, 0x2f
        /*01fa*/ 	.short	(.L_130 - .L_129)
	.align		4
.L_129:
        /*01fc*/ 	.word	index@(_ZN3cub18CUB_300001_SM_10006detail6reduce28DeviceReduceSingleTileKernelINS2_10policy_hubIijN4cuda3std3__44plusIiEEE10Policy1000EN6thrust24THRUST_300001_SM_1000_NS6detail15normal_iteratorINSD_10device_ptrIiEEEEPijS9_iiNS7_10__identityEEEvT0_T1_T2_T3_T4_T6_)
        /*0200*/ 	.word	0x00000020


	//----- nvinfo : EIATTR_FRAME_SIZE
	.align		4
.L_130:
        /*0204*/ 	.byte	0x04, 0x11
        /*0206*/ 	.short	(.L_132 - .L_131)
	.align		4
.L_131:
        /*0208*/ 	.word	index@(_ZN3cub18CUB_300001_SM_10006detail6reduce28DeviceReduceSingleTileKernelINS2_10policy_hubIijN4cuda3std3__44plusIiEEE10Policy1000EN6thrust24THRUST_300001_SM_1000_NS6detail15normal_iteratorINSD_10device_ptrIiEEEEPijS9_iiNS7_10__identityEEEvT0_T1_T2_T3_T4_T6_)
        /*020c*/ 	.word	0x00000000


	//----- nvinfo : EIATTR_REGCOUNT
	.align		4
.L_132:
        /*0210*/ 	.byte	0x04, 0x2f
        /*0212*/ 	.short	(.L_134 - .L_133)
	.align		4
.L_133:
        /*0214*/ 	.word	index@(_ZN3cub18CUB_300001_SM_10006detail6reduce18DeviceReduceKernelINS2_10policy_hubIijN4cuda3std3__44plusIiEEE10Policy1000EN6thrust24THRUST_300001_SM_1000_NS6detail15normal_iteratorINSD_10device_ptrIiEEEEjS9_iNS7_10__identityEEEvT0_PT3_T1_NS0_13GridEvenShareISN_EET2_T4_)
        /*0218*/ 	.word	0x00000020


	//----- nvinfo : EIATTR_FRAME_SIZE
	.align		4
.L_134:
        /*021c*/ 	.byte	0x04, 0x11
        /*021e*/ 	.short	(.L_136 - .L_135)
	.align		4
.L_135:
        /*0220*/ 	.word	index@(_ZN3cub18CUB_300001_SM_10006detail6reduce18DeviceReduceKernelINS2_10policy_hubIijN4cuda3std3__44plusIiEEE10Policy1000EN6thrust24THRUST_300001_SM_1000_NS6detail15normal_iteratorINSD_10device_ptrIiEEEEjS9_iNS7_10__identityEEEvT0_PT3_T1_NS0_13GridEvenShareISN_EET2_T4_)
        /*0224*/ 	.word	0x00000000


	//----- nvinfo : EIATTR_REGCOUNT
	.align		4
.L_136:
        /*0228*/ 	.byte	0x04, 0x2f
        /*022a*/ 	.short	(.L_138 - .L_137)
	.align		4
.L_137:
        /*022c*/ 	.word	index@(_ZN3cub18CUB_300001_SM_10006detail6reduce28DeviceReduceSingleTileKernelINS2_10policy_hubIijN4cuda3std3__44plusIiEEE10Policy1000EPiSC_iS9_iiNS7_10__identityEEEvT0_T1_T2_T3_T4_T6_)
        /*0230*/ 	.word	0x00000020


	//----- nvinfo : EIATTR_FRAME_SIZE
	.align		4
.L_138:
        /*0234*/ 	.byte	0x04, 0x11
        /*0236*/ 	.short	(.L_140 - .L_139)
	.align		4
.L_139:
        /*0238*/ 	.word	index@(_ZN3cub18CUB_300001_SM_10006detail6reduce28DeviceReduceSingleTileKernelINS2_10policy_hubIijN4cuda3std3__44plusIiEEE10Policy1000EPiSC_iS9_iiNS7_10__identityEEEvT0_T1_T2_T3_T4_T6_)
        /*023c*/ 	.word	0x00000000


	//----- nvinfo : EIATTR_REGCOUNT
	.align		4
.L_140:
        /*0240*/ 	.byte	0x04, 0x2f
        /*0242*/ 	.short	(.L_142 - .L_141)
	.align		4
.L_141:
        /*0244*/ 	.word	index@(_ZN3cub18CUB_300001_SM_10006detail6reduce28DeviceReduceSingleTileKernelINS2_10policy_hubIiyN4cuda3std3__44plusIiEEE10Policy1000EN6thrust24THRUST_300001_SM_1000_NS6detail15normal_iteratorINSD_10device_ptrIiEEEEPiyS9_iiNS7_10__identityEEEvT0_T1_T2_T3_T4_T6_)
        /*0248*/ 	.word	0x0000001f


	//----- nvinfo : EIATTR_FRAME_SIZE
	.align		4
.L_142:
        /*024c*/ 	.byte	0x04, 0x11
        /*024e*/ 	.short	(.L_144 - .L_143)
	.align		4
.L_143:
        /*0250*/ 	.word	index@(_ZN3cub18CUB_300001_SM_10006detail6reduce28DeviceReduceSingleTileKernelINS2_10policy_hubIiyN4cuda3std3__44plusIiEEE10Policy1000EN6thrust24THRUST_300001_SM_1000_NS6detail15normal_iteratorINSD_10device_ptrIiEEEEPiyS9_iiNS7_10__identityEEEvT0_T1_T2_T3_T4_T6_)
        /*0254*/ 	.word	0x00000000


	//----- nvinfo : EIATTR_REGCOUNT
	.align		4
.L_144:
        /*0258*/ 	.byte	0x04, 0x2f
        /*025a*/ 	.short	(.L_146 - .L_145)
	.align		4
.L_145:
        /*025c*/ 	.word	index@(_ZN3cub18CUB_300001_SM_10006detail6reduce18DeviceReduceKernelINS2_10policy_hubIiyN4cuda3std3__44plusIiEEE10Policy1000EN6thrust24THRUST_300001_SM_1000_NS6detail15normal_iteratorINSD_10device_ptrIiEEEEyS9_iNS7_10__identityEEEvT0_PT3_T1_NS0_13GridEvenShareISN_EET2_T4_)
        /*0260*/ 	.word	0x0000001e


	//----- nvinfo : EIATTR_FRAME_SIZE
	.align		4
.L_146:
        /*0264*/ 	.byte	0x04, 0x11
        /*0266*/ 	.short	(.L_148 - .L_147)
	.align		4
.L_147:
        /*0268*/ 	.word	index@(_ZN3cub18CUB_300001_SM_10006detail6reduce18DeviceReduceKernelINS2_10policy_hubIiyN4cuda3std3__44plusIiEEE10Policy1000EN6thrust24THRUST_300001_SM_1000_NS6detail15normal_iteratorINSD_10device_ptrIiEEEEyS9_iNS7_10__identityEEEvT0_PT3_T1_NS0_13GridEvenShareISN_EET2_T4_)
        /*026c*/ 	.word	0x00000000


	//----- nvinfo : EIATTR_REGCOUNT
	.align		4
.L_148:
        /*0270*/ 	.byte	0x04, 0x2f
        /*0272*/ 	.short	(.L_150 - .L_149)
	.align		4
.L_149:
        /*0274*/ 	.word	index@(_ZN3cub18CUB_300001_SM_10006detail6reduce28DeviceReduceSingleTileKernelINS2_10policy_hubIiyN4cuda3std3__44plusIiEEE10Policy1000EPiSC_iS9_iiNS7_10__identityEEEvT0_T1_T2_T3_T4_T6_)
        /*0278*/ 	.word	0x00000020


	//----- nvinfo : EIATTR_FRAME_SIZE
	.align		4
.L_150:
        /*027c*/ 	.byte	0x04, 0x11
        /*027e*/ 	.short	(.L_152 - .L_151)
	.align		4
.L_151:
        /*0280*/ 	.word	index@(_ZN3cub18CUB_300001_SM_10006detail6reduce28DeviceReduceSingleTileKernelINS2_10policy_hubIiyN4cuda3std3__44plusIiEEE10Policy1000EPiSC_iS9_iiNS7_10__identityEEEvT0_T1_T2_T3_T4_T6_)
        /*0284*/ 	.word	0x00000000


	//----- nvinfo : EIATTR_REGCOUNT
	.align		4
.L_152:
        /*0288*/ 	.byte	0x04, 0x2f
        /*028a*/ 	.short	(.L_154 - .L_153)
	.align		4
.L_153:
        /*028c*/ 	.word	index@(_ZN3cub18CUB_300001_SM_10006detail4scan20DeviceScanInitKernelINS0_13ScanTileStateIiLb1EEEEEvT_i)
        /*0290*/ 	.word	0x00000008


	//----- nvinfo : EIATTR_FRAME_SIZE
	.align		4
.L_154:
        /*0294*/ 	.byte	0x04, 0x11
        /*0296*/ 	.short	(.L_156 - .L_155)
	.align		4
.L_155:
        /*0298*/ 	.word	index@(_ZN3cub18CUB_300001_SM_10006detail4scan20DeviceScanInitKernelINS0_13ScanTileStateIiLb1EEEEEvT_i)
        /*029c*/ 	.word	0x00000000


	//----- nvinfo : EIATTR_REGCOUNT
	.align		4
.L_156:
        /*02a0*/ 	.byte	0x04, 0x2f
        /*02a2*/ 	.short	(.L_158 - .L_157)
	.align		4
.L_157:
        /*02a4*/ 	.word	index@(_ZN3cub18CUB_300001_SM_10006detail4scan16DeviceScanKernelINS2_10policy_hubIilijN4cuda3std3__44plusIvEEE10Policy1000EN6thrust24THRUST_300001_SM_1000_NS6detail15normal_iteratorINSD_10device_ptrIiEEEENSF_INSG_IlEEEENS0_13ScanTileStateIiLb1EEES9_NS1_10InputValueIiPiEEjiLb0EiEEvT0_T1_T2_iT3_T4_T5_)
        /*02a8*/ 	.word	0x00000040


	//----- nvinfo : EIATTR_FRAME_SIZE
	.align		4
.L_158:
        /*02ac*/ 	.byte	0x04, 0x11
        /*02ae*/ 	.short	(.L_160 - .L_159)
	.align		4
.L_159:
        /*02b0*/ 	.word	index@(_ZN3cub18CUB_300001_SM_10006detail4scan16DeviceScanKernelINS2_10policy_hubIilijN4cuda3std3__44plusIvEEE10Policy1000EN6thrust24THRUST_300001_SM_1000_NS6detail15normal_iteratorINSD_10device_ptrIiEEEENSF_INSG_IlEEEENS0_13ScanTileStateIiLb1EEES9_NS1_10InputValueIiPiEEjiLb0EiEEvT0_T1_T2_iT3_T4_T5_)
        /*02b4*/ 	.word	0x00000000


	//----- nvinfo : EIATTR_REGCOUNT
	.align		4
.L_160:
        /*02b8*/ 	.byte	0x04, 0x2f
        /*02ba*/ 	.short	(.L_162 - .L_161)
	.align		4
.L_161:
        /*02bc*/ 	.word	index@(_ZN3cub18CUB_300001_SM_10006detail4scan16DeviceScanKernelINS2_10policy_hubIilimN4cuda3std3__44plusIvEEE10Policy1000EN6thrust24THRUST_300001_SM_1000_NS6detail15normal_iteratorINSD_10device_ptrIiEEEENSF_INSG_IlEEEENS0_13ScanTileStateIiLb1EEES9_NS1_10InputValueIiPiEEmiLb0EiEEvT0_T1_T2_iT3_T4_T5_)
        /*02c0*/ 	.word	0x00000040


	//----- nvinfo : EIATTR_FRAME_SIZE
	.align		4
.L_162:
        /*02c4*/ 	.byte	0x04, 0x11
        /*02c6*/ 	.short	(.L_164 - .L_163)
	.align		4
.L_163:
        /*02c8*/ 	.word	index@(_ZN3cub18CUB_300001_SM_10006detail4scan16DeviceScanKernelINS2_10policy_hubIilimN4cuda3std3__44plusIvEEE10Policy1000EN6thrust24THRUST_300001_SM_1000_NS6detail15normal_iteratorINSD_10device_ptrIiEEEENSF_INSG_IlEEEENS0_13ScanTileStateIiLb1EEES9_NS1_10InputValueIiPiEEmiLb0EiEEvT0_T1_T2_iT3_T4_T5_)
        /*02cc*/ 	.word	0x00000000


	//----- nvinfo : EIATTR_REGCOUNT
	.align		4
.L_164:
        /*02d0*/ 	.byte	0x04, 0x2f
        /*02d2*/ 	.short	(.L_166 - .L_165)
	.align		4
.L_165:
        /*02d4*/ 	.word	index@(_ZN3cub18CUB_300001_SM_10006detail4scan20DeviceScanInitKernelINS0_13ScanTileStateIlLb1EEEEEvT_i)
        /*02d8*/ 	.word	0x0000000a


	//----- nvinfo : EIATTR_FRAME_SIZE
	.align		4
.L_166:
        /*02dc*/ 	.byte	0x04, 0x11
        /*02de*/ 	.short	(.L_168 - .L_167)
	.align		4
.L_167:
        /*02e0*/ 	.word	index@(_ZN3cub18CUB_300001_SM_10006detail4scan20DeviceScanInitKernelINS0_13ScanTileStateIlLb1EEEEEvT_i)
        /*02e4*/ 	.word	0x00000000


	//----- nvinfo : EIATTR_REGCOUNT
	.align		4
.L_168:
        /*02e8*/ 	.byte	0x04, 0x2f
        /*02ea*/ 	.short	(.L_170 - .L_169)
	.align		4
.L_169:
        /*02ec*/ 	.word	index@(_ZN3cub18CUB_300001_SM_10006detail4scan16DeviceScanKernelINS2_10policy_hubIllljN4cuda3__47maximumIlEEE10Policy1000EN6thrust24THRUST_300001_SM_1000_NS6detail15normal_iteratorINSC_10device_ptrIlEEEESH_NS0_13ScanTileStateIlLb1EEES8_NS0_8NullTypeEjlLb0ESK_EEvT0_T1_T2_iT3_T4_T5_)
        /*02f0*/ 	.word	0x00000038


	//----- nvinfo : EIATTR_FRAME_SIZE
	.align		4
.L_170:
        /*02f4*/ 	.byte	0x04, 0x11
        /*02f6*/ 	.short	(.L_172 - .L_171)
	.align		4
.L_171:
        /*02f8*/ 	.word	index@(_ZN3cub18CUB_300001_SM_10006detail4scan16DeviceScanKernelINS2_10policy_hubIllljN4cuda3__47maximumIlEEE10Policy1000EN6thrust24THRUST_300001_SM_1000_NS6detail15normal_iteratorINSC_10device_ptrIlEEEESH_NS0_13ScanTileStateIlLb1EEES8_NS0_8NullTypeEjlLb0ESK_EEvT0_T1_T2_iT3_T4_T5_)
        /*02fc*/ 	.word	0x00000000


	//----- nvinfo : EIATTR_REGCOUNT
	.align		4
.L_172:
        /*0300*/ 	.byte	0x04, 0x2f
        /*0302*/ 	.short	(.L_174 - .L_173)
	.align		4
.L_173:
        /*0304*/ 	.word	index@(_ZN3cub18CUB_300001_SM_10006detail4scan16DeviceScanKernelINS2_10policy_hubIlllmN4cuda3__47maximumIlEEE10Policy1000EN6thrust24THRUST_300001_SM_1000_NS6detail15normal_iteratorINSC_10device_ptrIlEEEESH_NS0_13ScanTileStateIlLb1EEES8_NS0_8NullTypeEmlLb0ESK_EEvT0_T1_T2_iT3_T4_T5_)
        /*0308*/ 	.word	0x00000038


	//----- nvinfo : EIATTR_FRAME_SIZE
	.align		4
.L_174:
        /*030c*/ 	.byte	0x04, 0x11
        /*030e*/ 	.short	(.L_176 - .L_175)
	.align		4
.L_175:
        /*0310*/ 	.word	index@(_ZN3cub18CUB_300001_SM_10006detail4scan16DeviceScanKernelINS2_10policy_hubIlllmN4cuda3__47maximumIlEEE10Policy1000EN6thrust24THRUST_300001_SM_1000_NS6detail15normal_iteratorINSC_10device_ptrIlEEEESH_NS0_13ScanTileStateIlLb1EEES8_NS0_8NullTypeEmlLb0ESK_EEvT0_T1_T2_iT3_T4_T5_)
        /*0314*/ 	.word	0x00000000


	//----- nvinfo : EIATTR_REGCOUNT
	.align		4
.L_176:
        /*0318*/ 	.byte	0x04, 0x2f
        /*031a*/ 	.short	(.L_178 - .L_177)
	.align		4
.L_177:
        /*031c*/ 	.word	index@(_ZN3cub18CUB_300001_SM_10006detail10radix_sort31DeviceRadixSortSingleTileKernelINS1_5radix10policy_hubIifyE10Policy1000ELNS0_9SortOrderE0EifyNS1_21identity_decomposer_tEEEvPKT1_PSA_PKT2_PSE_T3_iiT4_)
        /*0320*/ 	.word	0x00000099


	//----- nvinfo : EIATTR_FRAME_SIZE
	.align		4
.L_178:
        /*0324*/ 	.byte	0x04, 0x11
        /*0326*/ 	.short	(.L_180 - .L_179)
	.align		4
.L_179:
        /*0328*/ 	.word	index@(_ZN3cub18CUB_300001_SM_10006detail10radix_sort31DeviceRadixSortSingleTileKernelINS1_5radix10policy_hubIifyE10Policy1000ELNS0_9SortOrderE0EifyNS1_21identity_decomposer_tEEEvPKT1_PSA_PKT2_PSE_T3_iiT4_)
        /*032c*/ 	.word	0x00000000


	//----- nvinfo : EIATTR_REGCOUNT
	.align		4
.L_180:
        /*0330*/ 	.byte	0x04, 0x2f
        /*0332*/ 	.short	(.L_182 - .L_181)
	.align		4
.L_181:
        /*0334*/ 	.word	index@(_ZN3cub18CUB_300001_SM_10006detail10radix_sort30DeviceRadixSortHistogramKernelINS1_5radix10policy_hubIifyE10Policy1000ELNS0_9SortOrderE0EiyNS1_21identity_decomposer_tEEEvPT2_PKT1_SA_iiT3_)
        /*0338*/ 	.word	0x00000020


	//----- nvinfo : EIATTR_FRAME_SIZE
	.align		4
.L_182:
        /*033c*/ 	.byte	0x04, 0x11
        /*033e*/ 	.short	(.L_184 - .L_183)
	.align		4
.L_183:
        /*0340*/ 	.word	index@(_ZN3cub18CUB_300001_SM_10006detail10radix_sort30DeviceRadixSortHistogramKernelINS1_5radix10policy_hubIifyE10Policy1000ELNS0_9SortOrderE0EiyNS1_21identity_decomposer_tEEEvPT2_PKT1_SA_iiT3_)
        /*0344*/ 	.word	0x00000000


	//----- nvinfo : EIATTR_REGCOUNT
	.align		4
.L_184:
        /*0348*/ 	.byte	0x04, 0x2f
        /*034a*/ 	.short	(.L_186 - .L_185)
	.align		4
.L_185:
        /*034c*/ 	.word	index@(_ZN3cub18CUB_300001_SM_10006detail10radix_sort33DeviceRadixSortExclusiveSumKernelINS1_5radix10policy_hubIifyE10Policy1000EyEEvPT0_)
        /*0350*/ 	.word	0x00000020


	//----- nvinfo : EIATTR_FRAME_SIZE
	.align		4
.L_186:
        /*0354*/ 	.byte	0x04, 0x11
        /*0356*/ 	.short	(.L_188 - .L_187)
	.align		4
.L_187:
        /*0358*/ 	.word	index@(_ZN3cub18CUB_300001_SM_10006detail10radix_sort33DeviceRadixSortExclusiveSumKernelINS1_5radix10policy_hubIifyE10Policy1000EyEEvPT0_)
        /*035c*/ 	.word	0x00000000


	//----- nvinfo : EIATTR_REGCOUNT
	.align		4
.L_188:
        /*0360*/ 	.byte	0x04, 0x2f
        /*0362*/ 	.short	(.L_190 - .L_189)
	.align		4
.L_189:
        /*0364*/ 	.word	index@(_ZN3cub18CUB_300001_SM_10006detail10radix_sort29DeviceRadixSortOnesweepKernelINS1_5radix10policy_hubIifyE10Policy1000ELNS0_9SortOrderE0EifyiiNS1_21identity_decomposer_tEEEvPT5_SB_PT3_PKSC_PT1_PKSG_PT2_PKSK_T4_iiT6_)
        /*0368*/ 	.word	0x00000049


	//----- nvinfo : EIATTR_FRAME_SIZE
	.align		4
.L_190:
        /*036c*/ 	.byte	0x04, 0x11
        /*036e*/ 	.short	(.L_192 - .L_191)
	.align		4
.L_191:
        /*0370*/ 	.word	index@(_ZN3cub18CUB_300001_SM_10006detail10radix_sort29DeviceRadixSortOnesweepKernelINS1_5radix10policy_hubIifyE10Policy1000ELNS0_9SortOrderE0EifyiiNS1_21identity_decomposer_tEEEvPT5_SB_PT3_PKSC_PT1_PKSG_PT2_PKSK_T4_iiT6_)
        /*0374*/ 	.word	0x00000000


	//----- nvinfo : EIATTR_REGCOUNT
	.align		4
.L_192:
        /*0378*/ 	.byte	0x04, 0x2f
        /*037a*/ 	.short	(.L_194 - .L_193)
	.align		4
.L_193:
        /*037c*/ 	.word	index@(_ZN3cub18CUB_300001_SM_10006detail10radix_sort31DeviceRadixSortSingleTileKernelINS1_5radix10policy_hubIiiyE10Policy1000ELNS0_9SortOrderE0EiiyNS1_21identity_decomposer_tEEEvPKT1_PSA_PKT2_PSE_T3_iiT4_)
        /*0380*/ 	.word	0x00000099


	//----- nvinfo : EIATTR_FRAME_SIZE
	.align		4
.L_194:
        /*0384*/ 	.byte	0x04, 0x11
        /*0386*/ 	.short	(.L_196 - .L_195)
	.align		4
.L_195:
        /*0388*/ 	.word	index@(_ZN3cub18CUB_300001_SM_10006detail10radix_sort31DeviceRadixSortSingleTileKernelINS1_5radix10policy_hubIiiyE10Policy1000ELNS0_9SortOrderE0EiiyNS1_21identity_decomposer_tEEEvPKT1_PSA_PKT2_PSE_T3_iiT4_)
        /*038c*/ 	.word	0x00000000


	//----- nvinfo : EIATTR_REGCOUNT
	.align		4
.L_196:
        /*0390*/ 	.byte	0x04, 0x2f
        /*0392*/ 	.short	(.L_198 - .L_197)
	.align		4
.L_197:
        /*0394*/ 	.word	index@(_ZN3cub18CUB_300001_SM_10006detail10radix_sort30DeviceRadixSortHistogramKernelINS1_5radix10policy_hubIiiyE10Policy1000ELNS0_9SortOrderE0EiyNS1_21identity_decomposer_tEEEvPT2_PKT1_SA_iiT3_)
        /*0398*/ 	.word	0x00000020


	//----- nvinfo : EIATTR_FRAME_SIZE
	.align		4
.L_198:
        /*039c*/ 	.byte	0x04, 0x11
        /*039e*/ 	.short	(.L_200 - .L_199)
	.align		4
.L_199:
        /*03a0*/ 	.word	index@(_ZN3cub18CUB_300001_SM_10006detail10radix_sort30DeviceRadixSortHistogramKernelINS1_5radix10policy_hubIiiyE10Policy1000ELNS0_9SortOrderE0EiyNS1_21identity_decomposer_tEEEvPT2_PKT1_SA_iiT3_)
        /*03a4*/ 	.word	0x00000000


	//----- nvinfo : EIATTR_REGCOUNT
	.align		4
.L_200:
        /*03a8*/ 	.byte	0x04, 0x2f
        /*03aa*/ 	.short	(.L_202 - .L_201)
	.align		4
.L_201:
        /*03ac*/ 	.word	index@(_ZN3cub18CUB_300001_SM_10006detail10radix_sort33DeviceRadixSortExclusiveSumKernelINS1_5radix10policy_hubIiiyE10Policy1000EyEEvPT0_)
        /*03b0*/ 	.word	0x00000020


	//----- nvinfo : EIATTR_FRAME_SIZE
	.align		4
.L_202:
        /*03b4*/ 	.byte	0x04, 0x11
        /*03b6*/ 	.short	(.L_204 - .L_203)
	.align		4
.L_203:
        /*03b8*/ 	.word	index@(_ZN3cub18CUB_300001_SM_10006detail10radix_sort33DeviceRadixSortExclusiveSumKernelINS1_5radix10policy_hubIiiyE10Policy1000EyEEvPT0_)
        /*03bc*/ 	.word	0x00000000


	//----- nvinfo : EIATTR_REGCOUNT
	.align		4
.L_204:
        /*03c0*/ 	.byte	0x04, 0x2f
        /*03c2*/ 	.short	(.L_206 - .L_205)
	.align		4
.L_205:
        /*03c4*/ 	.word	index@(_ZN3cub18CUB_300001_SM_10006detail10radix_sort29DeviceRadixSortOnesweepKernelINS1_5radix10policy_hubIiiyE10Policy1000ELNS0_9SortOrderE0EiiyiiNS1_21identity_decomposer_tEEEvPT5_SB_PT3_PKSC_PT1_PKSG_PT2_PKSK_T4_iiT6_)
        /*03c8*/ 	.word	0x00000049


	//----- nvinfo : EIATTR_FRAME_SIZE
	.align		4
.L_206:
        /*03cc*/ 	.byte	0x04, 0x11
        /*03ce*/ 	.short	(.L_208 - .L_207)
	.align		4
.L_207:
        /*03d0*/ 	.word	index@(_ZN3cub18CUB_300001_SM_10006detail10radix_sort29DeviceRadixSortOnesweepKernelINS1_5radix10policy_hubIiiyE10Policy1000ELNS0_9SortOrderE0EiiyiiNS1_21identity_decomposer_tEEEvPT5_SB_PT3_PKSC_PT1_PKSG_PT2_PKSK_T4_iiT6_)
        /*03d4*/ 	.word	0x00000000


	//----- nvinfo : EIATTR_MIN_STACK_SIZE
	.align		4
.L_208:
        /*03d8*/ 	.byte	0x04, 0x12
        /*03da*/ 	.short	(.L_210 - .L_209)
	.align		4
.L_209:
        /*03dc*/ 	.word	index@(_ZN3cub18CUB_300001_SM_10006detail10radix_sort29DeviceRadixSortOnesweepKernelINS1_5radix10policy_hubIiiyE10Policy1000ELNS0_9SortOrderE0EiiyiiNS1_21identity_decomposer_tEEEvPT5_SB_PT3_PKSC_PT1_PKSG_PT2_PKSK_T4_iiT6_)
        /*03e0*/ 	.word	0x00000000


	//----- nvinfo : EIATTR_MIN_STACK_SIZE
	.align		4
.L_210:
        /*03e4*/ 	.byte	0x04, 0x12
        /*03e6*/ 	.short	(.L_212 - .L_211)
	.align		4
.L_211:
        /*03e8*/ 	.word	index@(_ZN3cub18CUB_300001_SM_10006detail10radix_sort33DeviceRadixSortExclusiveSumKernelINS1_5radix10policy_hubIiiyE10Policy1000EyEEvPT0_)
        /*03ec*/ 	.word	0x00000000


	//----- nvinfo : EIATTR_MIN_STACK_SIZE
	.align		4
.L_212:
        /*03f0*/ 	.byte	0x04, 0x12
        /*03f2*/ 	.short	(.L_214 - .L_213)
	.align		4
.L_213:
        /*03f4*/ 	.word	index@(_ZN3cub18CUB_300001_SM_10006detail10radix_sort30DeviceRadixSortHistogramKernelINS1_5radix10policy_hubIiiyE10Policy1000ELNS0_9SortOrderE0EiyNS1_21identity_decomposer_tEEEvPT2_PKT1_SA_iiT3_)
        /*03f8*/ 	.word	0x00000000


	//----- nvinfo : EIATTR_MIN_STACK_SIZE
	.align		4
.L_214:
        /*03fc*/ 	.byte	0x04, 0x12
        /*03fe*/ 	.short	(.L_216 - .L_215)
	.align		4
.L_215:
        /*0400*/ 	.word	index@(_ZN3cub18CUB_300001_SM_10006detail10radix_sort31DeviceRadixSortSingleTileKernelINS1_5radix10policy_hubIiiyE10Policy1000ELNS0_9SortOrderE0EiiyNS1_21identity_decomposer_tEEEvPKT1_PSA_PKT2_PSE_T3_iiT4_)
        /*0404*/ 	.word	0x00000000


	//----- nvinfo : EIATTR_MIN_STACK_SIZE
	.align		4
.L_216:
        /*0408*/ 	.byte	0x04, 0x12
        /*040a*/ 	.short	(.L_218 - .L_217)
	.align		4
.L_217:
        /*040c*/ 	.word	index@(_ZN3cub18CUB_300001_SM_10006detail10radix_sort29DeviceRadixSortOnesweepKernelINS1_5radix10policy_hubIifyE10Policy1000ELNS0_9SortOrderE0EifyiiNS1_21identity_decomposer_tEEEvPT5_SB_PT3_PKSC_PT1_PKSG_PT2_PKSK_T4_iiT6_)
        /*0410*/ 	.word	0x00000000


	//----- nvinfo : EIATTR_MIN_STACK_SIZE
	.align		4
.L_218:
        /*0414*/ 	.byte	0x04, 0x12
        /*0416*/ 	.short	(.L_220 - .L_219)
	.align		4
.L_219:
        /*0418*/ 	.word	index@(_ZN3cub18CUB_300001_SM_10006detail10radix_sort33DeviceRadixSortExclusiveSumKernelINS1_5radix10policy_hubIifyE10Policy1000EyEEvPT0_)
        /*041c*/ 	.word	0x00000000


	//----- nvinfo : EIATTR_MIN_STACK_SIZE
	.align		4
.L_220:
        /*0420*/ 	.byte	0x04, 0x12
        /*0422*/ 	.short	(.L_222 - .L_221)
	.align		4
.L_221:
        /*0424*/ 	.word	index@(_ZN3cub18CUB_300001_SM_10006detail10radix_sort30DeviceRadixSortHistogramKernelINS1_5radix10policy_hubIifyE10Policy1000ELNS0_9SortOrderE0EiyNS1_21identity_decomposer_tEEEvPT2_PKT1_SA_iiT3_)
        /*0428*/ 	.word	0x00000000


	//----- nvinfo : EIATTR_MIN_STACK_SIZE
	.align		4
.L_222:
        /*042c*/ 	.byte	0x04, 0x12
        /*042e*/ 	.short	(.L_224 - .L_223)
	.align		4
.L_223:
        /*0430*/ 	.word	index@(_ZN3cub18CUB_300001_SM_10006detail10radix_sort31DeviceRadixSortSingleTileKernelINS1_5radix10policy_hubIifyE10Policy1000ELNS0_9SortOrderE0EifyNS1_21identity_decomposer_tEEEvPKT1_PSA_PKT2_PSE_T3_iiT4_)
        /*0434*/ 	.word	0x00000000


	//----- nvinfo : EIATTR_MIN_STACK_SIZE
	.align		4
.L_224:
        /*0438*/ 	.byte	0x04, 0x12
        /*043a*/ 	.short	(.L_226 - .L_225)
	.align		4
.L_225:
        /*043c*/ 	.word	index@(_ZN3cub18CUB_300001_SM_10006detail4scan16DeviceScanKernelINS2_10policy_hubIlllmN4cuda3__47maximumIlEEE10Policy1000EN6thrust24THRUST_300001_SM_1000_NS6detail15normal_iteratorINSC_10device_ptrIlEEEESH_NS0_13ScanTileStateIlLb1EEES8_NS0_8NullTypeEmlLb0ESK_EEvT0_T1_T2_iT3_T4_T5_)
        /*0440*/ 	.word	0x00000000


	//----- nvinfo : EIATTR_MIN_STACK_SIZE
	.align		4
.L_226:
        /*0444*/ 	.byte	0x04, 0x12
        /*0446*/ 	.short	(.L_228 - .L_227)
	.align		4
.L_227:
        /*0448*/ 	.word	index@(_ZN3cub18CUB_300001_SM_10006detail4scan16DeviceScanKernelINS2_10policy_hubIllljN4cuda3__47maximumIlEEE10Policy1000EN6thrust24THRUST_300001_SM_1000_NS6detail15normal_iteratorINSC_10device_ptrIlEEEESH_NS0_13ScanTileStateIlLb1EEES8_NS0_8NullTypeEjlLb0ESK_EEvT0_T1_T2_iT3_T4_T5_)
        /*044c*/ 	.word	0x00000000


	//----- nvinfo : EIATTR_MIN_STACK_SIZE
	.align		4
.L_228:
        /*0450*/ 	.byte	0x04, 0x12
        /*0452*/ 	.short	(.L_230 - .L_229)
	.align		4
.L_229:
        /*0454*/ 	.word	index@(_ZN3cub18CUB_300001_SM_10006detail4scan20DeviceScanInitKernelINS0_13ScanTileStateIlLb1EEEEEvT_i)
        /*0458*/ 	.word	0x00000000


	//----- nvinfo : EIATTR_MIN_STACK_SIZE
	.align		4
.L_230:
        /*045c*/ 	.byte	0x04, 0x12
        /*045e*/ 	.short	(.L_232 - .L_231)
	.align		4
.L_231:
        /*0460*/ 	.word	index@(_ZN3cub18CUB_300001_SM_10006detail4scan16DeviceScanKernelINS2_10policy_hubIilimN4cuda3std3__44plusIvEEE10Policy1000EN6thrust24THRUST_300001_SM_1000_NS6detail15normal_iteratorINSD_10device_ptrIiEEEENSF_INSG_IlEEEENS0_13ScanTileStateIiLb1EEES9_NS1_10InputValueIiPiEEmiLb0EiEEvT0_T1_T2_iT3_T4_T5_)
        /*0464*/ 	.word	0x00000000


	//----- nvinfo : EIATTR_MIN_STACK_SIZE
	.align		4
.L_232:
        /*0468*/ 	.byte	0x04, 0x12
        /*046a*/ 	.short	(.L_234 - .L_233)
	.align		4
.L_233:
        /*046c*/ 	.word	index@(_ZN3cub18CUB_300001_SM_10006detail4scan16DeviceScanKernelINS2_10policy_hubIilijN4cuda3std3__44plusIvEEE10Policy1000EN6thrust24THRUST_300001_SM_1000_NS6detail15normal_iteratorINSD_10device_ptrIiEEEENSF_INSG_IlEEEENS0_13ScanTileStateIiLb1EEES9_NS1_10InputValueIiPiEEjiLb0EiEEvT0_T1_T2_iT3_T4_T5_)
        /*0470*/ 	.word	0x00000000


	//----- nvinfo : EIATTR_MIN_STACK_SIZE
	.align		4
.L_234:
        /*0474*/ 	.byte	0x04, 0x12
        /*0476*/ 	.short	(.L_236 - .L_235)
	.align		4
.L_235:
        /*0478*/ 	.word	index@(_ZN3cub18CUB_300001_SM_10006detail4scan20DeviceScanInitKernelINS0_13ScanTileStateIiLb1EEEEEvT_i)
        /*047c*/ 	.word	0x00000000


	//----- nvinfo : EIATTR_MIN_STACK_SIZE
	.align		4
.L_236:
        /*0480*/ 	.byte	0x04, 0x12
        /*0482*/ 	.short	(.L_238 - .L_237)
	.align		4
.L_237:
        /*0484*/ 	.word	index@(_ZN3cub18CUB_300001_SM_10006detail6reduce28DeviceReduceSingleTileKernelINS2_10policy_hubIiyN4cuda3std3__44plusIiEEE10Policy1000EPiSC_iS9_iiNS7_10__identityEEEvT0_T1_T2_T3_T4_T6_)
        /*0488*/ 	.word	0x00000000


	//----- nvinfo : EIATTR_MIN_STACK_SIZE
	.align		4
.L_238:
        /*048c*/ 	.byte	0x04, 0x12
        /*048e*/ 	.short	(.L_240 - .L_239)
	.align		4
.L_239:
        /*0490*/ 	.word	index@(_ZN3cub18CUB_300001_SM_10006detail6reduce18DeviceReduceKernelINS2_10policy_hubIiyN4cuda3std3__44plusIiEEE10Policy1000EN6thrust24THRUST_300001_SM_1000_NS6detail15normal_iteratorINSD_10device_ptrIiEEEEyS9_iNS7_10__identityEEEvT0_PT3_T1_NS0_13GridEvenShareISN_EET2_T4_)
        /*0494*/ 	.word	0x00000000


	//----- nvinfo : EIATTR_MIN_STACK_SIZE
	.align		4
.L_240:
        /*0498*/ 	.byte	0x04, 0x12
        /*049a*/ 	.short	(.L_242 - .L_241)
	.align		4
.L_241:
        /*049c*/ 	.word	index@(_ZN3cub18CUB_300001_SM_10006detail6reduce28DeviceReduceSingleTileKernelINS2_10policy_hubIiyN4cuda3std3__44plusIiEEE10Policy1000EN6thrust24THRUST_300001_SM_1000_NS6detail15normal_iteratorINSD_10device_ptrIiEEEEPiyS9_iiNS7_10__identityEEEvT0_T1_T2_T3_T4_T6_)
        /*04a0*/ 	.word	0x00000000


	//----- nvinfo : EIATTR_MIN_STACK_SIZE
	.align		4
.L_242:
        /*04a4*/ 	.byte	0x04, 0x12
        /*04a6*/ 	.short	(.L_244 - .L_243)
	.align		4
.L_243:
        /*04a8*/ 	.word	index@(_ZN3cub18CUB_300001_SM_10006detail6reduce28DeviceReduceSingleTileKernelINS2_10policy_hubIijN4cuda3std3__44plusIiEEE10Policy1000EPiSC_iS9_iiNS7_10__identityEEEvT0_T1_T2_T3_T4_T6_)
        /*04ac*/ 	.word	0x00000000


	//----- nvinfo : EIATTR_MIN_STACK_SIZE
	.align		4
.L_244:
        /*04b0*/ 	.byte	0x04, 0x12
        /*04b2*/ 	.short	(.L_246 - .L_245)
	.align		4
.L_245:
        /*04b4*/ 	.word	index@(_ZN3cub18CUB_300001_SM_10006detail6reduce18DeviceReduceKernelINS2_10policy_hubIijN4cuda3std3__44plusIiEEE10Policy1000EN6thrust24THRUST_300001_SM_1000_NS6detail15normal_iteratorINSD_10device_ptrIiEEEEjS9_iNS7_10__identityEEEvT0_PT3_T1_NS0_13GridEvenShareISN_EET2_T4_)
        /*04b8*/ 	.word	0x00000000


	//----- nvinfo : EIATTR_MIN_STACK_SIZE
	.align		4
.L_246:
        /*04bc*/ 	.byte	0x04, 0x12
        /*04be*/ 	.short	(.L_248 - .L_247)
	.align		4
.L_247:
        /*04c0*/ 	.word	index@(_ZN3cub18CUB_300001_SM_10006detail6reduce28DeviceReduceSingleTileKernelINS2_10policy_hubIijN4cuda3std3__44plusIiEEE10Policy1000EN6thrust24THRUST_300001_SM_1000_NS6detail15normal_iteratorINSD_10device_ptrIiEEEEPijS9_iiNS7_10__identityEEEvT0_T1_T2_T3_T4_T6_)
        /*04c4*/ 	.word	0x00000000


	//----- nvinfo : EIATTR_MIN_STACK_SIZE
	.align		4
.L_248:
        /*04c8*/ 	.byte	0x04, 0x12
        /*04ca*/ 	.short	(.L_250 - .L_249)
	.align		4
.L_249:
        /*04cc*/ 	.word	index@(_ZN3cub18CUB_300001_SM_10006detail9transform16transform_kernelINS2_10policy_hubILb0EN4cuda3std3__45tupleIJN6thrust24THRUST_300001_SM_1000_NS6detail15normal_iteratorINSA_10device_ptrIfEEEESF_EEEE10policy1000ElNS7_7dividesIfEESF_JPfSL_EEEvT0_iT1_T2_DpNS2_10kernel_argIT3_EE)
        /*04d0*/ 	.word	0x00000000


	//----- nvinfo : EIATTR_MIN_STACK_SIZE
	.align		4
.L_250:
        /*04d4*/ 	.byte	0x04, 0x12
        /*04d6*/ 	.short	(.L_252 - .L_251)
	.align		4
.L_251:
        /*04d8*/ 	.word	index@(_ZN3cub18CUB_300001_SM_10006detail9transform16transform_kernelINS2_10policy_hubILb0EN4cuda3std3__45tupleIJN6thrust24THRUST_300001_SM_1000_NS6detail15normal_iteratorINSA_10device_ptrIfEEEESF_EEEE10policy1000EiNS7_7dividesIfEESF_JPfSL_EEEvT0_iT1_T2_DpNS2_10kernel_argIT3_EE)
        /*04dc*/ 	.word	0x00000000


	//----- nvinfo : EIATTR_MIN_STACK_SIZE
	.align		4
.L_252:
        /*04e0*/ 	.byte	0x04, 0x12
        /*04e2*/ 	.short	(.L_254 - .L_253)
	.align		4
.L_253:
        /*04e4*/ 	.word	index@(_ZN3cub18CUB_300001_SM_10006detail9transform16transform_kernelINS2_10policy_hubILb1EN4cuda3std3__45tupleIJN6thrust24THRUST_300001_SM_1000_NS6detail15normal_iteratorINSA_10device_ptrIfEEEESF_EEEE10policy1000El14countIfNoZerosSF_JPfSK_EEEvT0_iT1_T2_DpNS2_10kernel_argIT3_EE)
        /*04e8*/ 	.word	0x00000000


	//----- nvinfo : EIATTR_MIN_STACK_SIZE
	.align		4
.L_254:
        /*04ec*/ 	.byte	0x04, 0x12
        /*04ee*/ 	.short	(.L_256 - .L_255)
	.align		4
.L_255:
        /*04f0*/ 	.word	index@(_ZN3cub18CUB_300001_SM_10006detail9transform16transform_kernelINS2_10policy_hubILb1EN4cuda3std3__45tupleIJN6thrust24THRUST_300001_SM_1000_NS6detail15normal_iteratorINSA_10device_ptrIfEEEESF_EEEE10policy1000Ei14countIfNoZerosSF_JPfSK_EEEvT0_iT1_T2_DpNS2_10kernel_argIT3_EE)
        /*04f4*/ 	.word	0x00000000


	//----- nvinfo : EIATTR_MIN_STACK_SIZE
	.align		4
.L_256:
        /*04f8*/ 	.byte	0x04, 0x12
        /*04fa*/ 	.short	(.L_258 - .L_257)
	.align		4
.L_257:
        /*04fc*/ 	.word	index@(_ZN3cub18CUB_300001_SM_10006detail9transform16transform_kernelINS2_10policy_hubILb1EN4cuda3std3__45tupleIJN6thrust24THRUST_300001_SM_1000_NS6detail15normal_iteratorINSA_10device_ptrIfEEEESF_EEEE10policy1000El15PowerDifferenceSF_JPfSK_EEEvT0_iT1_T2_DpNS2_10kernel_argIT3_EE)
        /*0500*/ 	.word	0x00000000


	//----- nvinfo : EIATTR_MIN_STACK_SIZE
	.align		4
.L_258:
        /*0504*/ 	.byte	0x04, 0x12
        /*0506*/ 	.short	(.L_260 - .L_259)
	.align		4
.L_259:
        /*0508*/ 	.word	index@(_ZN3cub18CUB_300001_SM_10006detail9transform16transform_kernelINS2_10policy_hubILb1EN4cuda3std3__45tupleIJN6thrust24THRUST_300001_SM_1000_NS6detail15normal_iteratorINSA_10device_ptrIfEEEESF_EEEE10policy1000Ei15PowerDifferenceSF_JPfSK_EEEvT0_iT1_T2_DpNS2_10kernel_argIT3_EE)
        /*050c*/ 	.word	0x00000000


	//----- nvinfo : EIATTR_MIN_STACK_SIZE
	.align		4
.L_260:
        /*0510*/ 	.byte	0x04, 0x12
        /*0512*/ 	.short	(.L_262 - .L_261)
	.align		4
.L_261:
        /*0514*/ 	.word	index@(_ZN3cub18CUB_300001_SM_10006detail9transform16transform_kernelINS2_10policy_hubILb1EN4cuda3std3__45tupleIJN6thrust24THRUST_300001_SM_1000_NS20permutation_iteratorINSA_6detail15normal_iteratorINSA_10device_ptrIiEEEENSD_INSE_IlEEEEEEEEEE10policy1000ElNS7_10__identityESG_JSJ_EEEvT0_iT1_T2_DpNS2_10kernel_argIT3_EE)
        /*0518*/ 	.word	0x00000000


	//----- nvinfo : EIATTR_MIN_STACK_SIZE
	.align		4
.L_262:
        /*051c*/ 	.byte	0x04, 0x12
        /*051e*/ 	.short	(.L_264 - .L_263)
	.align		4
.L_263:
        /*0520*/ 	.word	index@(_ZN3cub18CUB_300001_SM_10006detail9transform16transform_kernelINS2_10policy_hubILb1EN4cuda3std3__45tupleIJN6thrust24THRUST_300001_SM_1000_NS20permutation_iteratorINSA_6detail15normal_iteratorINSA_10device_ptrIiEEEENSD_INSE_IlEEEEEEEEEE10policy1000EiNS7_10__identityESG_JSJ_EEEvT0_iT1_T2_DpNS2_10kernel_argIT3_EE)
        /*0524*/ 	.word	0x00000000


	//----- nvinfo : EIATTR_MIN_STACK_SIZE
	.align		4
.L_264:
        /*0528*/ 	.byte	0x04, 0x12
        /*052a*/ 	.short	(.L_266 - .L_265)
	.align		4
.L_265:
        /*052c*/ 	.word	index@(_ZN3cub18CUB_300001_SM_10006detail8for_each13static_kernelINS2_12policy_hub_t12policy_500_tElN6thrust24THRUST_300001_SM_1000_NS8cuda_cub11__transform17unary_transform_fINS7_17counting_iteratorIlNS7_11use_defaultESC_SC_EENS7_20permutation_iteratorINS7_6detail15normal_iteratorINS7_10device_ptrIlEEEESJ_EENSG_INSH_IiEEEEN4cuda3std3__410__identityESQ_EEEEvT0_T1_)
        /*0530*/ 	.word	0x00000000


	//----- nvinfo : EIATTR_MIN_STACK_SIZE
	.align		4
.L_266:
        /*0534*/ 	.byte	0x04, 0x12
        /*0536*/ 	.short	(.L_268 - .L_267)
	.align		4
.L_267:
        /*0538*/ 	.word	index@(_ZN3cub18CUB_300001_SM_10006detail8for_each13static_kernelINS2_12policy_hub_t12policy_500_tEmN6thrust24THRUST_300001_SM_1000_NS8cuda_cub20__uninitialized_fill7functorINS7_10device_ptrIlEElEEEEvT0_T1_)
        /*053c*/ 	.word	0x00000000


	//----- nvinfo : EIATTR_MIN_STACK_SIZE
	.align		4
.L_268:
        /*0540*/ 	.byte	0x04, 0x12
        /*0542*/ 	.short	(.L_270 - .L_269)
	.align		4
.L_269:
        /*0544*/ 	.word	index@(_ZN3cub18CUB_300001_SM_10006detail8for_each13static_kernelINS2_12policy_hub_t12policy_500_tElN6thrust24THRUST_300001_SM_1000_NS8cuda_cub10__tabulate7functorINS7_6detail15normal_iteratorINS7_10device_ptrIiEEEENS7_6system6detail7generic6detail22compute_sequence_valueIivEElEEEEvT0_T1_)
        /*0548*/ 	.word	0x00000000


	//----- nvinfo : EIATTR_MIN_STACK_SIZE
	.align		4
.L_270:
        /*054c*/ 	.byte	0x04, 0x12
        /*054e*/ 	.short	(.L_272 - .L_271)
	.align		4
.L_271:
        /*0550*/ 	.word	index@(_ZN3cub18CUB_300001_SM_10006detail8for_each13static_kernelINS2_12policy_hub_t12policy_500_tEmN6thrust24THRUST_300001_SM_1000_NS8cuda_cub20__uninitialized_fill7functorINS7_10device_ptrIiEEiEEEEvT0_T1_)
        /*0554*/ 	.word	0x00000000


	//----- nvinfo : EIATTR_MIN_STACK_SIZE
	.align		4
.L_272:
        /*0558*/ 	.byte	0x04, 0x12
        /*055a*/ 	.short	(.L_274 - .L_273)
	.align		4
.L_273:
        /*055c*/ 	.word	index@(_ZN3cub18CUB_300001_SM_10006detail8for_each13static_kernelINS2_12policy_hub_t12policy_500_tEmN6thrust24THRUST_300001_SM_1000_NS8cuda_cub20__uninitialized_fill7functorINS7_10device_ptrIfEEfEEEEvT0_T1_)
        /*0560*/ 	.word	0x00000000


	//----- nvinfo : EIATTR_MIN_STACK_SIZE
	.align		4
.L_274:
        /*0564*/ 	.byte	0x04, 0x12
        /*0566*/ 	.short	(.L_276 - .L_275)
	.align		4
.L_275:
        /*0568*/ 	.word	index@(_ZN3cub18CUB_300001_SM_10006detail11EmptyKernelIvEEvv)
        /*056c*/ 	.word	0x00000000


	//----- nvinfo : EIATTR_MIN_STACK_SIZE
	.align		4
.L_276:
        /*0570*/ 	.byte	0x04, 0x12
        /*0572*/ 	.short	(.L_278 - .L_277)
	.align		4
.L_277:
        /*0574*/ 	.word	index@(_ZN6thrust24THRUST_300001_SM_1000_NS8cuda_cub4core6detail13_kernel_agentINS1_15__reduce_by_key16ReduceByKeyAgentINS0_6detail15normal_iteratorINS0_10device_ptrIiEEEENS8_INS9_IfEEEESD_SD_N4cuda3std3__48equal_toIiEENSG_4plusIfEEPllEEJSB_SD_SD_SD_SL_N3cub18CUB_300001_SM_100024ReduceByKeyScanTileStateIflLb1EEESI_SK_llEEEvDpT0_)
        /*0578*/ 	.word	0x00000000


	//----- nvinfo : EIATTR_MIN_STACK_SIZE
	.align		4
.L_278:
        /*057c*/ 	.byte	0x04, 0x12
        /*057e*/ 	.short	(.L_280 - .L_279)
	.align		4
.L_279:
        /*0580*/ 	.word	index@(_ZN6thrust24THRUST_300001_SM_1000_NS8cuda_cub4core6detail13_kernel_agentINS1_15__reduce_by_key9InitAgentIN3cub18CUB_300001_SM_100024ReduceByKeyScanTileStateIflLb1EEElPlEEJSA_lSB_EEEvDpT0_)
        /*0584*/ 	.word	0x00000000


	//----- nvinfo : EIATTR_MIN_STACK_SIZE
	.align		4
.L_280:
        /*0588*/ 	.byte	0x04, 0x12
        /*058a*/ 	.short	(.L_282 - .L_281)
	.align		4
.L_281:
        /*058c*/ 	.word	index@(_ZN6thrust24THRUST_300001_SM_1000_NS8cuda_cub4core6detail13_kernel_agentINS1_15__reduce_by_key16ReduceByKeyAgentINS0_6detail15normal_iteratorINS0_10device_ptrIiEEEENS8_INS9_IfEEEESD_SD_N4cuda3std3__48equal_toIiEENSG_4plusIfEEPiiEEJSB_SD_SD_SD_SL_N3cub18CUB_300001_SM_100024ReduceByKeyScanTileStateIfiLb1EEESI_SK_iiEEEvDpT0_)
        /*0590*/ 	.word	0x00000000


	//----- nvinfo : EIATTR_MIN_STACK_SIZE
	.align		4
.L_282:
        /*0594*/ 	.byte	0x04, 0x12
        /*0596*/ 	.short	(.L_284 - .L_283)
	.align		4
.L_283:
        /*0598*/ 	.word	index@(_ZN6thrust24THRUST_300001_SM_1000_NS8cuda_cub4core6detail13_kernel_agentINS1_15__reduce_by_key9InitAgentIN3cub18CUB_300001_SM_100024ReduceByKeyScanTileStateIfiLb1EEEiPiEEJSA_iSB_EEEvDpT0_)
        /*059c*/ 	.word	0x00000000
.L_284:


//--------------------- .nv.compat                --------------------------
	.section	.nv.compat,"",@"SHT_CUDA_COMPAT_INFO"
	.align	4
        /*0000*/ 	.byte	0x02, 0x09, 0x00, 0x00, 0x02, 0x02, 0x02, 0x00, 0x02, 0x05, 0x05, 0x00, 0x03, 0x07, 0x01, 0x01
        /*0010*/ 	.byte	0x02, 0x03, 0x00, 0x00, 0x02, 0x06, 0x01, 0x00, 0x04, 0x0b, 0x08, 0x00, 0x01, 0x00, 0x00, 0x00
        /*0020*/ 	.byte	0x00, 0x00, 0x00, 0x00


//--------------------- .nv.info._ZN3cub18CUB_300001_SM_10006detail10radix_sort29DeviceRadixSortOnesweepKernelINS1_5radix10policy_hubIiiyE10Policy1000ELNS0_9SortOrderE0EiiyiiNS1_21identity_decomposer_tEEEvPT5_SB_PT3_PKSC_PT1_PKSG_PT2_PKSK_T4_iiT6_ --------------------------
	.section	.nv.info._ZN3cub18CUB_300001_SM_10006detail10radix_sort29DeviceRadixSortOnesweepKernelINS1_5radix10policy_hubIiiyE10Policy1000ELNS0_9SortOrderE0EiiyiiNS1_21identity_decomposer_tEEEvPT5_SB_PT3_PKSC_PT1_PKSG_PT2_PKSK_T4_iiT6_,"",@"SHT_CUDA_INFO"
	.sectionflags	@""
	.align	4


	//----- nvinfo : EIATTR_CUDA_API_VERSION
	.align		4
        /*0000*/ 	.byte	0x04, 0x37
        /*0002*/ 	.short	(.L_286 - .L_285)
.L_285:
        /*0004*/ 	.word	0x00000082


	//----- nvinfo : EIATTR_KPARAM_INFO
	.align		4
.L_286:
        /*0008*/ 	.byte	0x04, 0x17
        /*000a*/ 	.short	(.L_288 - .L_287)
.L_287:
        /*000c*/ 	.word	0x00000000
        /*0010*/ 	.short	0x000b
        /*0012*/ 	.short	0x004c
        /*0014*/ 	.byte	0x00, 0xf0, 0x05, 0x00


	//----- nvinfo : EIATTR_KPARAM_INFO
	.align		4
.L_288:
        /*0018*/ 	.byte	0x04, 0x17
        /*001a*/ 	.short	(.L_290 - .L_289)
.L_289:
        /*001c*/ 	.word	0x00000000
        /*0020*/ 	.short	0x000a
        /*0022*/ 	.short	0x0048
        /*0024*/ 	.byte	0x00, 0xf0, 0x11, 0x00


	//----- nvinfo : EIATTR_KPARAM_INFO
	.align		4
.L_290:
        /*0028*/ 	.byte	0x04, 0x17
        /*002a*/ 	.short	(.L_292 - .L_291)
.L_291:
        /*002c*/ 	.word	0x00000000
        /*0030*/ 	.short	0x0009
        /*0032*/ 	.short	0x0044
        /*0034*/ 	.byte	0x00, 0xf0, 0x11, 0x00


	//----- nvinfo : EIATTR_KPARAM_INFO
	.align		4
.L_292:
        /*0038*/ 	.byte	0x04, 0x17
        /*003a*/ 	.short	(.L_294 - .L_293)
.L_293:
        /*003c*/ 	.word	0x00000000
        /*0040*/ 	.short	0x0008
        /*0042*/ 	.short	0x0040
        /*0044*/ 	.byte	0x00, 0xf0, 0x11, 0x00


	//----- nvinfo : EIATTR_KPARAM_INFO
	.align		4
.L_294:
        /*0048*/ 	.byte	0x04, 0x17
        /*004a*/ 	.short	(.L_296 - .L_295)
.L_295:
        /*004c*/ 	.word	0x00000000
        /*0050*/ 	.short	0x0007
        /*0052*/ 	.short	0x0038
        /*0054*/ 	.byte	0x00, 0xf5, 0x21, 0x00


	//----- nvinfo : EIATTR_KPARAM_INFO
	.align		4
.L_296:
        /*0058*/ 	.byte	0x04, 0x17
        /*005a*/ 	.short	(.L_298 - .L_297)
.L_297:
        /*005c*/ 	.word	0x00000000
        /*0060*/ 	.short	0x0006
        /*0062*/ 	.short	0x0030
        /*0064*/ 	.byte	0x00, 0xf5, 0x21, 0x00


	//----- nvinfo : EIATTR_KPARAM_INFO
	.align		4
.L_298:
        /*0068*/ 	.byte	0x04, 0x17
        /*006a*/ 	.short	(.L_300 - .L_299)
.L_299:
        /*006c*/ 	.word	0x00000000
        /*0070*/ 	.short	0x0005
        /*0072*/ 	.short	0x0028
        /*0074*/ 	.byte	0x00, 0xf5, 0x21, 0x00


	//----- nvinfo : EIATTR_KPARAM_INFO
	.align		4
.L_300:
        /*0078*/ 	.byte	0x04, 0x17
        /*007a*/ 	.short	(.L_302 - .L_301)
.L_301:
        /*007c*/ 	.word	0x00000000
        /*0080*/ 	.short	0x0004
        /*0082*/ 	.short	0x0020
        /*0084*/ 	.byte	0x00, 0xf5, 0x21, 0x00


	//----- nvinfo : EIATTR_KPARAM_INFO
	.align		4
.L_302:
        /*0088*/ 	.byte	0x04, 0x17
        /*008a*/ 	.short	(.L_304 - .L_303)
.L_303:
        /*008c*/ 	.word	0x00000000
        /*0090*/ 	.short	0x0003
        /*0092*/ 	.short	0x0018
        /*0094*/ 	.byte	0x00, 0xf5, 0x21, 0x00


	//----- nvinfo : EIATTR_KPARAM_INFO
	.align		4
.L_304:
        /*0098*/ 	.byte	0x04, 0x17
        /*009a*/ 	.short	(.L_306 - .L_305)
.L_305:
        /*009c*/ 	.word	0x00000000
        /*00a0*/ 	.short	0x0002
        /*00a2*/ 	.short	0x0010
        /*00a4*/ 	.byte	0x00, 0xf5, 0x21, 0x00


	//----- nvinfo : EIATTR_KPARAM_INFO
	.align		4
.L_306:
        /*00a8*/ 	.byte	0x04, 0x17
        /*00aa*/ 	.short	(.L_308 - .L_307)
.L_307:
        /*00ac*/ 	.word	0x00000000
        /*00b0*/ 	.short	0x0001
        /*00b2*/ 	.short	0x0008
        /*00b4*/ 	.byte	0x00, 0xf5, 0x21, 0x00


	//----- nvinfo : EIATTR_KPARAM_INFO
	.align		4
.L_308:
        /*00b8*/ 	.byte	0x04, 0x17
        /*00ba*/ 	.short	(.L_310 - .L_309)
.L_309:
        /*00bc*/ 	.word	0x00000000
        /*00c0*/ 	.short	0x0000
        /*00c2*/ 	.short	0x0000
        /*00c4*/ 	.byte	0x00, 0xf5, 0x21, 0x00


	//----- nvinfo : EIATTR_SPARSE_MMA_MASK
	.align		4
.L_310:
        /*00c8*/ 	.byte	0x03, 0x50
        /*00ca*/ 	.short	0x0000


	//----- nvinfo : EIATTR_MAXREG_COUNT
	.align		4
        /*00cc*/ 	.byte	0x03, 0x1b
        /*00ce*/ 	.short	0x00a8


	//----- nvinfo : EIATTR_NUM_BARRIERS
	.align		4
        /*00d0*/ 	.byte	0x02, 0x4c
        /*00d2*/ 	.byte	0x01
	.zero		1


	//----- nvinfo : EIATTR_MERCURY_ISA_VERSION
	.align		4
        /*00d4*/ 	.byte	0x03, 0x5f
        /*00d6*/ 	.short	0x0101


	//----- nvinfo : EIATTR_COOP_GROUP_MASK_REGIDS
	.align		4
        /*00d8*/ 	.byte	0x04, 0x29
        /*00da*/ 	.short	(.L_312 - .L_311)


	//   ....[0]....
.L_311:
        /*00dc*/ 	.word	0xffffffff


	//   ....[1]....
        /*00e0*/ 	.word	0x05000006


	//   ....[2]....
        /*00e4*/ 	.word	0xffffffff


	//   ....[3]....
        /*00e8*/ 	.word	0xffffffff


	//   ....[4]....
        /*00ec*/ 	.word	0xffffffff


	//   ....[5]....
        /*00f0*/ 	.word	0xffffffff


	//   ....[6]....
        /*00f4*/ 	.word	0xffffffff


	//   ....[7]....
        /*00f8*/ 	.word	0xffffffff


	//   ....[8]....
        /*00fc*/ 	.word	0xffffffff


	//   ....[9]....
        /*0100*/ 	.word	0xffffffff


	//   ....[10]....
        /*0104*/ 	.word	0xffffffff


	//   ....[11]....
        /*0108*/ 	.word	0xffffffff


	//   ....[12]....
        /*010c*/ 	.word	0xffffffff


	//   ....[13]....
        /*0110*/ 	.word	0xffffffff


	//   ....[14]....
        /*0114*/ 	.word	0xffffffff


	//   ....[15]....
        /*0118*/ 	.word	0xffffffff


	//   ....[16]....
        /*011c*/ 	.word	0xffffffff


	//   ....[17]....
        /*0120*/ 	.word	0xffffffff


	//   ....[18]....
        /*0124*/ 	.word	0xffffffff


	//   ....[19]....
        /*0128*/ 	.word	0xffffffff


	//   ....[20]....
        /*012c*/ 	.word	0xffffffff


	//   ....[21]....
        /*0130*/ 	.word	0xffffffff


	//   ....[22]....
        /*0134*/ 	.word	0xffffffff


	//   ....[23]....
        /*0138*/ 	.word	0xffffffff


	//   ....[24]....
        /*013c*/ 	.word	0xffffffff


	//   ....[25]....
        /*0140*/ 	.word	0xffffffff


	//   ....[26]....
        /*0144*/ 	.word	0xffffffff


	//   ....[27]....
        /*0148*/ 	.word	0xffffffff


	//   ....[28]....
        /*014c*/ 	.word	0xffffffff


	//   ....[29]....
        /*0150*/ 	.word	0xffffffff


	//   ....[30]....
        /*0154*/ 	.word	0xffffffff


	//   ....[31]....
        /*0158*/ 	.word	0xffffffff


	//   ....[32]....
        /*015c*/ 	.word	0xffffffff


	//   ....[33]....
        /*0160*/ 	.word	0xffffffff


	//   ....[34]....
        /*0164*/ 	.word	0xffffffff


	//   ....[35]....
        /*0168*/ 	.word	0xffffffff


	//   ....[36]....
        /*016c*/ 	.word	0xffffffff


	//   ....[37]....
        /*0170*/ 	.word	0xffffffff


	//   ....[38]....
        /*0174*/ 	.word	0xffffffff


	//   ....[39]....
        /*0178*/ 	.word	0xffffffff


	//   ....[40]....
        /*017c*/ 	.word	0xffffffff


	//   ....[41]....
        /*0180*/ 	.word	0xffffffff


	//   ....[42]....
        /*0184*/ 	.word	0xffffffff


	//   ....[43]....
        /*0188*/ 	.word	0xffffffff


	//   ....[44]....
        /*018c*/ 	.word	0xffffffff


	//   ....[45]....
        /*0190*/ 	.word	0xffffffff


	//   ....[46]....
        /*0194*/ 	.word	0xffffffff


	//   ....[47]....
        /*0198*/ 	.word	0xffffffff


	//   ....[48]....
        /*019c*/ 	.word	0xffffffff


	//   ....[49]....
        /*01a0*/ 	.word	0xffffffff


	//   ....[50]....
        /*01a4*/ 	.word	0xffffffff


	//   ....[51]....
        /*01a8*/ 	.word	0xffffffff


	//   ....[52]....
        /*01ac*/ 	.word	0xffffffff


	//   ....[53]....
        /*01b0*/ 	.word	0xffffffff


	//   ....[54]....
        /*01b4*/ 	.word	0xffffffff


	//   ....[55]....
        /*01b8*/ 	.word	0xffffffff


	//   ....[56]....
        /*01bc*/ 	.word	0xffffffff


	//   ....[57]....
        /*01c0*/ 	.word	0xffffffff


	//   ....[58]....
        /*01c4*/ 	.word	0xffffffff


	//   ....[59]....
        /*01c8*/ 	.word	0xffffffff


	//   ....[60]....
        /*01cc*/ 	.word	0xffffffff


	//   ....[61]....
        /*01d0*/ 	.word	0xffffffff


	//   ....[62]....
        /*01d4*/ 	.word	0xffffffff


	//   ....[63]....
        /*01d8*/ 	.word	0xffffffff


	//   ....[64]....
        /*01dc*/ 	.word	0xffffffff


	//   ....[65]....
        /*01e0*/ 	.word	0xffffffff


	//   ....[66]....
        /*01e4*/ 	.word	0xffffffff


	//   ....[67]....
        /*01e8*/ 	.word	0xffffffff


	//   ....[68]....
        /*01ec*/ 	.word	0xffffffff


	//   ....[69]....
        /*01f0*/ 	.word	0xffffffff


	//   ....[70]....
        /*01f4*/ 	.word	0xffffffff


	//   ....[71]....
        /*01f8*/ 	.word	0xffffffff


	//   ....[72]....
        /*01fc*/ 	.word	0xffffffff


	//   ....[73]....
        /*0200*/ 	.word	0xffffffff


	//   ....[74]....
        /*0204*/ 	.word	0xffffffff


	//   ....[75]....
        /*0208*/ 	.word	0xffffffff


	//   ....[76]....
        /*020c*/ 	.word	0xffffffff


	//   ....[77]....
        /*0210*/ 	.word	0xffffffff


	//   ....[78]....
        /*0214*/ 	.word	0xffffffff


	//   ....[79]....
        /*0218*/ 	.word	0xffffffff


	//   ....[80]....
        /*021c*/ 	.word	0xffffffff


	//   ....[81]....
        /*0220*/ 	.word	0xffffffff


	//   ....[82]....
        /*0224*/ 	.word	0xffffffff


	//   ....[83]....
        /*0228*/ 	.word	0xffffffff


	//   ....[84]....
        /*022c*/ 	.word	0xffffffff


	//   ....[85]....
        /*0230*/ 	.word	0xffffffff


	//   ....[86]....
        /*0234*/ 	.word	0xffffffff


	//   ....[87]....
        /*0238*/ 	.word	0xffffffff


	//   ....[88]....
        /*023c*/ 	.word	0xffffffff


	//   ....[89]....
        /*0240*/ 	.word	0xffffffff


	//   ....[90]....
        /*0244*/ 	.word	0xffffffff


	//   ....[91]....
        /*0248*/ 	.word	0xffffffff


	//   ....[92]....
        /*024c*/ 	.word	0xffffffff


	//   ....[93]....
        /*0250*/ 	.word	0xffffffff


	//   ....[94]....
        /*0254*/ 	.word	0xffffffff


	//   ....[95]....
        /*0258*/ 	.word	0xffffffff


	//   ....[96]....
        /*025c*/ 	.word	0xffffffff


	//   ....[97]....
        /*0260*/ 	.word	0xffffffff


	//   ....[98]....
        /*0264*/ 	.word	0xffffffff


	//   ....[99]....
        /*0268*/ 	.word	0xffffffff


	//   ....[100]....
        /*026c*/ 	.word	0xffffffff


	//   ....[101]....
        /*0270*/ 	.word	0xffffffff


	//   ....[102]....
        /*0274*/ 	.word	0xffffffff


	//   ....[103]....
        /*0278*/ 	.word	0xffffffff


	//   ....[104]....
        /*027c*/ 	.word	0xffffffff


	//   ....[105]....
        /*0280*/ 	.word	0xffffffff


	//   ....[106]....
        /*0284*/ 	.word	0xffffffff


	//   ....[107]....
        /*0288*/ 	.word	0xffffffff


	//   ....[108]....
        /*028c*/ 	.word	0xffffffff


	//   ....[109]....
        /*0290*/ 	.word	0xffffffff


	//   ....[110]....
        /*0294*/ 	.word	0xffffffff


	//   ....[111]....
        /*0298*/ 	.word	0xffffffff


	//   ....[112]....
        /*029c*/ 	.word	0xffffffff


	//   ....[113]....
        /*02a0*/ 	.word	0xffffffff


	//   ....[114]....
        /*02a4*/ 	.word	0xffffffff


	//   ....[115]....
        /*02a8*/ 	.word	0xffffffff


	//   ....[116]....
        /*02ac*/ 	.word	0xffffffff


	//   ....[117]....
        /*02b0*/ 	.word	0xffffffff


	//   ....[118]....
        /*02b4*/ 	.word	0xffffffff


	//   ....[119]....
        /*02b8*/ 	.word	0xffffffff


	//   ....[120]....
        /*02bc*/ 	.word	0xffffffff


	//   ....[121]....
        /*02c0*/ 	.word	0xffffffff


	//   ....[122]....
        /*02c4*/ 	.word	0xffffffff


	//   ....[123]....
        /*02c8*/ 	.word	0xffffffff


	//   ....[124]....
        /*02cc*/ 	.word	0xffffffff


	//   ....[125]....
        /*02d0*/ 	.word	0xffffffff


	//   ....[126]....
        /*02d4*/ 	.word	0xffffffff


	//   ....[127]....
        /*02d8*/ 	.word	0xffffffff


	//   ....[128]....
        /*02dc*/ 	.word	0xffffffff


	//   ....[129]....
        /*02e0*/ 	.word	0xffffffff


	//   ....[130]....
        /*02e4*/ 	.word	0xffffffff


	//   ....[131]....
        /*02e8*/ 	.word	0xffffffff


	//   ....[132]....
        /*02ec*/ 	.word	0xffffffff


	//   ....[133]....
        /*02f0*/ 	.word	0xffffffff


	//   ....[134]....
        /*02f4*/ 	.word	0xffffffff


	//   ....[135]....
        /*02f8*/ 	.word	0xffffffff


	//   ....[136]....
        /*02fc*/ 	.word	0xffffffff


	//   ....[137]....
        /*0300*/ 	.word	0xffffffff


	//   ....[138]....
        /*0304*/ 	.word	0xffffffff


	//   ....[139]....
        /*0308*/ 	.word	0xffffffff


	//   ....[140]....
        /*030c*/ 	.word	0xffffffff


	//   ....[141]....
        /*0310*/ 	.word	0xffffffff


	//   ....[142]....
        /*0314*/ 	.word	0xffffffff


	//   ....[143]....
        /*0318*/ 	.word	0xffffffff


	//   ....[144]....
        /*031c*/ 	.word	0xffffffff


	//   ....[145]....
        /*0320*/ 	.word	0xffffffff


	//   ....[146]....
        /*0324*/ 	.word	0xffffffff


	//   ....[147]....
        /*0328*/ 	.word	0xffffffff


	//   ....[148]....
        /*032c*/ 	.word	0xffffffff


	//   ....[149]....
        /*0330*/ 	.word	0xffffffff


	//   ....[150]....
        /*0334*/ 	.word	0xffffffff


	//   ....[151]....
        /*0338*/ 	.word	0xffffffff


	//   ....[152]....
        /*033c*/ 	.word	0xffffffff


	//   ....[153]....
        /*0340*/ 	.word	0xffffffff


	//   ....[154]....
        /*0344*/ 	.word	0xffffffff


	//   ....[155]....
        /*0348*/ 	.word	0xffffffff


	//   ....[156]....
        /*034c*/ 	.word	0xffffffff


	//   ....[157]....
        /*0350*/ 	.word	0xffffffff


	//   ....[158]....
        /*0354*/ 	.word	0xffffffff


	//   ....[159]....
        /*0358*/ 	.word	0xffffffff


	//   ....[160]....
        /*035c*/ 	.word	0x05000006


	//   ....[161]....
        /*0360*/ 	.word	0xffffffff


	//   ....[162]....
        /*0364*/ 	.word	0xffffffff


	//   ....[163]....
        /*0368*/ 	.word	0xffffffff


	//   ....[164]....
        /*036c*/ 	.word	0xffffffff


	//   ....[165]....
        /*0370*/ 	.word	0xffffffff


	//   ....[166]....
        /*0374*/ 	.word	0xffffffff


	//   ....[167]....
        /*0378*/ 	.word	0xffffffff


	//   ....[168]....
        /*037c*/ 	.word	0xffffffff


	//   ....[169]....
        /*0380*/ 	.word	0xffffffff


	//   ....[170]....
        /*0384*/ 	.word	0xffffffff


	//   ....[171]....
        /*0388*/ 	.word	0xffffffff


	//   ....[172]....
        /*038c*/ 	.word	0xffffffff


	//   ....[173]....
        /*0390*/ 	.word	0xffffffff


	//   ....[174]....
        /*0394*/ 	.word	0xffffffff


	//   ....[175]....
        /*0398*/ 	.word	0xffffffff


	//   ....[176]....
        /*039c*/ 	.word	0xffffffff


	//   ....[177]....
        /*03a0*/ 	.word	0xffffffff


	//   ....[178]....
        /*03a4*/ 	.word	0xffffffff


	//   ....[179]....
        /*03a8*/ 	.word	0xffffffff


	//   ....[180]....
        /*03ac*/ 	.word	0xffffffff


	//   ....[181]....
        /*03b0*/ 	.word	0xffffffff


	//   ....[182]....
        /*03b4*/ 	.word	0xffffffff


	//   ....[183]....
        /*03b8*/ 	.word	0xffffffff


	//   ....[184]....
        /*03bc*/ 	.word	0xffffffff


	//   ....[185]....
        /*03c0*/ 	.word	0xffffffff


	//   ....[186]....
        /*03c4*/ 	.word	0xffffffff


	//   ....[187]....
        /*03c8*/ 	.word	0xffffffff


	//   ....[188]....
        /*03cc*/ 	.word	0xffffffff


	//   ....[189]....
        /*03d0*/ 	.word	0xffffffff


	//   ....[190]....
        /*03d4*/ 	.word	0xffffffff


	//   ....[191]....
        /*03d8*/ 	.word	0xffffffff


	//   ....[192]....
        /*03dc*/ 	.word	0xffffffff


	//   ....[193]....
        /*03e0*/ 	.word	0xffffffff


	//   ....[194]....
        /*03e4*/ 	.word	0xffffffff


	//   ....[195]....
        /*03e8*/ 	.word	0xffffffff


	//   ....[196]....
        /*03ec*/ 	.word	0xffffffff


	//   ....[197]....
        /*03f0*/ 	.word	0xffffffff


	//   ....[198]....
        /*03f4*/ 	.word	0xffffffff


	//   ....[199]....
        /*03f8*/ 	.word	0xffffffff


	//   ....[200]....
        /*03fc*/ 	.word	0xffffffff


	//   ....[201]....
        /*0400*/ 	.word	0xffffffff


	//   ....[202]....
        /*0404*/ 	.word	0xffffffff


	//   ....[203]....
        /*0408*/ 	.word	0xffffffff


	//   ....[204]....
        /*040c*/ 	.word	0xffffffff


	//   ....[205]....
        /*0410*/ 	.word	0xffffffff


	//   ....[206]....
        /*0414*/ 	.word	0xffffffff


	//   ....[207]....
        /*0418*/ 	.word	0xffffffff


	//   ....[208]....
        /*041c*/ 	.word	0xffffffff


	//   ....[209]....
        /*0420*/ 	.word	0xffffffff


	//   ....[210]....
        /*0424*/ 	.word	0xffffffff


	//   ....[211]....
        /*0428*/ 	.word	0xffffffff


	//   ....[212]....
        /*042c*/ 	.word	0xffffffff


	//   ....[213]....
        /*0430*/ 	.word	0xffffffff


	//   ....[214]....
        /*0434*/ 	.word	0xffffffff


	//   ....[215]....
        /*0438*/ 	.word	0xffffffff


	//   ....[216]....
        /*043c*/ 	.word	0xffffffff


	//   ....[217]....
        /*0440*/ 	.word	0xffffffff


	//   ....[218]....
        /*0444*/ 	.word	0xffffffff


	//   ....[219]....
        /*0448*/ 	.word	0xffffffff


	//   ....[220]....
        /*044c*/ 	.word	0xffffffff


	//   ....[221]....
        /*0450*/ 	.word	0xffffffff


	//   ....[222]....
        /*0454*/ 	.word	0xffffffff


	//   ....[223]....
        /*0458*/ 	.word	0xffffffff


	//   ....[224]....
        /*045c*/ 	.word	0xffffffff


	//   ....[225]....
        /*0460*/ 	.word	0xffffffff


	//   ....[226]....
        /*0464*/ 	.word	0xffffffff


	//   ....[227]....
        /*0468*/ 	.word	0xffffffff


	//   ....[228]....
        /*046c*/ 	.word	0xffffffff


	//   ....[229]....
        /*0470*/ 	.word	0x0500002f


	//   ....[230]....
        /*0474*/ 	.word	0x0500002f


	//   ....[231]....
        /*0478*/ 	.word	0x0500002f


	//   ....[232]....
        /*047c*/ 	.word	0x0500002f


	//   ....[233]....
        /*0480*/ 	.word	0x0500002f


	//----- nvinfo : EIATTR_COOP_GROUP_INSTR_OFFSETS
	.align		4
.L_312:
        /*0484*/ 	.byte	0x04, 0x28
        /*0486*/ 	.short	(.L_314 - .L_313)


	//   ....[0]....
.L_313:
        /*0488*/ 	.word	0x00000e40


	//   ....[1]....
        /*048c*/ 	.word	0x00001890


	//   ....[2]....
        /*0490*/ 	.word	0x00002ad0


	//   ....[3]....
        /*0494*/ 	.word	0x00002af0


	//   ....[4]....
        /*0498*/ 	.word	0x00002b10


	//   ....[5]....
        /*049c*/ 	.word	0x00002b30


	//   ....[6]....
        /*04a0*/ 	.word	0x00002b50


	//   ....[7]....
        /*04a4*/ 	.word	0x00003000


	//   ....[8]....
        /*04a8*/ 	.word	0x00003010


	//   ....[9]....
        /*04ac*/ 	.word	0x00003030


	//   ....[10]....
        /*04b0*/ 	.word	0x00003050


	//   ....[11]....
        /*04b4*/ 	.word	0x000030a0


	//   ....[12]....
        /*04b8*/ 	.word	0x000030d0


	//   ....[13]....
        /*04bc*/ 	.word	0x00003120


	//   ....[14]....
        /*04c0*/ 	.word	0x00003160


	//   ....[15]....
        /*04c4*/ 	.word	0x00003250


	//   ....[16]....
        /*04c8*/ 	.word	0x00003280


	//   ....[17]....
        /*04cc*/ 	.word	0x00003290


	//   ....[18]....
        /*04d0*/ 	.word	0x000032b0


	//   ....[19]....
        /*04d4*/ 	.word	0x000032f0


	//   ....[20]....
        /*04d8*/ 	.word	0x00003320


	//   ....[21]....
        /*04dc*/ 	.word	0x00003360


	//   ....[22]....
        /*04e0*/ 	.word	0x00003380


	//   ....[23]....
        /*04e4*/ 	.word	0x000033a0


	//   ....[24]....
        /*04e8*/ 	.word	0x00003490


	//   ....[25]....
        /*04ec*/ 	.word	0x000034c0


	//   ....[26]....
        /*04f0*/ 	.word	0x000034d0


	//   ....[27]....
        /*04f4*/ 	.word	0x000034f0


	//   ....[28]....
        /*04f8*/ 	.word	0x00003530


	//   ....[29]....
        /*04fc*/ 	.word	0x00003560


	//   ....[30]....
        /*0500*/ 	.word	0x000035a0


	//   ....[31]....
        /*0504*/ 	.word	0x000035c0


	//   ....[32]....
        /*0508*/ 	.word	0x000035e0


	//   ....[33]....
        /*050c*/ 	.word	0x000036d0


	//   ....[34]....
        /*0510*/ 	.word	0x00003700


	//   ....[35]....
        /*0514*/ 	.word	0x00003710


	//   ....[36]....
        /*0518*/ 	.word	0x00003730


	//   ....[37]....
        /*051c*/ 	.word	0x00003770


	//   ....[38]....
        /*0520*/ 	.word	0x000037a0


	//   ....[39]....
        /*0524*/ 	.word	0x000037e0


	//   ....[40]....
        /*0528*/ 	.word	0x00003800


	//   ....[41]....
        /*052c*/ 	.word	0x00003820


	//   ....[42]....
        /*0530*/ 	.word	0x00003930


	//   ....[43]....
        /*0534*/ 	.word	0x00003960


	//   ....[44]....
        /*0538*/ 	.word	0x00003970


	//   ....[45]....
        /*053c*/ 	.word	0x00003990


	//   ....[46]....
        /*0540*/ 	.word	0x000039d0


	//   ....[47]....
        /*0544*/ 	.word	0x00003a00


	//   ....[48]....
        /*0548*/ 	.word	0x00003a40


	//   ....[49]....
        /*054c*/ 	.word	0x00003a60


	//   ....[50]....
        /*0550*/ 	.word	0x00003a80


	//   ....[51]....
        /*0554*/ 	.word	0x00003b90


	//   ....[52]....
        /*0558*/ 	.word	0x00003bc0


	//   ....[53]....
        /*055c*/ 	.word	0x00003bd0


	//   ....[54]....
        /*0560*/ 	.word	0x00003bf0


	//   ....[55]....
        /*0564*/ 	.word	0x00003c30


	//   ....[56]....
        /*0568*/ 	.word	0x00003c60


	//   ....[57]....
        /*056c*/ 	.word	0x00003ca0


	//   ....[58]....
        /*0570*/ 	.word	0x00003cc0


	//   ....[59]....
        /*0574*/ 	.word	0x00003ce0


	//   ....[60]....
        /*0578*/ 	.word	0x00003df0


	//   ....[61]....
        /*057c*/ 	.word	0x00003e20


	//   ....[62]....
        /*0580*/ 	.word	0x00003e30


	//   ....[63]....
        /*0584*/ 	.word	0x00003e50


	//   ....[64]....
        /*0588*/ 	.word	0x00003e90


	//   ....[65]....
        /*058c*/ 	.word	0x00003ec0


	//   ....[66]....
        /*0590*/ 	.word	0x00003f00


	//   ....[67]....
        /*0594*/ 	.word	0x00003f20


	//   ....[68]....
        /*0598*/ 	.word	0x00003f40


	//   ....[69]....
        /*059c*/ 	.word	0x00004050


	//   ....[70]....
        /*05a0*/ 	.word	0x00004080


	//   ....[71]....
        /*05a4*/ 	.word	0x00004090


	//   ....[72]....
        /*05a8*/ 	.word	0x000040b0


	//   ....[73]....
        /*05ac*/ 	.word	0x000040f0


	//   ....[74]....
        /*05b0*/ 	.word	0x00004120


	//   ....[75]....
        /*05b4*/ 	.word	0x00004160


	//   ....[76]....
        /*05b8*/ 	.word	0x00004180


	//   ....[77]....
        /*05bc*/ 	.word	0x000041a0


	//   ....[78]....
        /*05c0*/ 	.word	0x000042b0


	//   ....[79]....
        /*05c4*/ 	.word	0x00004300


	//   ....[80]....
        /*05c8*/ 	.word	0x00004310


	//   ....[81]....
        /*05cc*/ 	.word	0x00004330


	//   ....[82]....
        /*05d0*/ 	.word	0x00004370


	//   ....[83]....
        /*05d4*/ 	.word	0x000043a0


	//   ....[84]....
        /*05d8*/ 	.word	0x000043e0


	//   ....[85]....
        /*05dc*/ 	.word	0x00004400


	//   ....[86]....
        /*05e0*/ 	.word	0x00004420


	//   ....[87]....
        /*05e4*/ 	.word	0x00004510


	//   ....[88]....
        /*05e8*/ 	.word	0x00004560


	//   ....[89]....
        /*05ec*/ 	.word	0x00004570


	//   ....[90]....
        /*05f0*/ 	.word	0x000045a0


	//   ....[91]....
        /*05f4*/ 	.word	0x000045c0


	//   ....[92]....
        /*05f8*/ 	.word	0x00004610


	//   ....[93]....
        /*05fc*/ 	.word	0x00004630


	//   ....[94]....
        /*0600*/ 	.word	0x00004670


	//   ....[95]....
        /*0604*/ 	.word	0x00004690


	//   ....[96]....
        /*0608*/ 	.word	0x00004770


	//   ....[97]....
        /*060c*/ 	.word	0x000047c0


	//   ....[98]....
        /*0610*/ 	.word	0x000047d0


	//   ....[99]....
        /*0614*/ 	.word	0x00004820


	//   ....[100]....
        /*0618*/ 	.word	0x00004850


	//   ....[101]....
        /*061c*/ 	.word	0x00004880


	//   ....[102]....
        /*0620*/ 	.word	0x000048b0


	//   ....[103]....
        /*0624*/ 	.word	0x000048e0


	//   ....[104]....
        /*0628*/ 	.word	0x00004910


	//   ....[105]....
        /*062c*/ 	.word	0x000049d0


	//   ....[106]....
        /*0630*/ 	.word	0x00004a20


	//   ....[107]....
        /*0634*/ 	.word	0x00004a30


	//   ....[108]....
        /*0638*/ 	.word	0x00004a80


	//   ....[109]....
        /*063c*/ 	.word	0x00004ab0


	//   ....[110]....
        /*0640*/ 	.word	0x00004ae0


	//   ....[111]....
        /*0644*/ 	.word	0x00004b10


	//   ....[112]....
        /*0648*/ 	.word	0x00004b40


	//   ....[113]....
        /*064c*/ 	.word	0x00004b70


	//   ....[114]....
        /*0650*/ 	.word	0x00004c60


	//   ....[115]....
        /*0654*/ 	.word	0x00004c80


	//   ....[116]....
        /*0658*/ 	.word	0x00004c90


	//   ....[117]....
        /*065c*/ 	.word	0x00004ce0


	//   ....[118]....
        /*0660*/ 	.word	0x00004d10


	//   ....[119]....
        /*0664*/ 	.word	0x00004d40


	//   ....[120]....
        /*0668*/ 	.word	0x00004d70


	//   ....[121]....
        /*066c*/ 	.word	0x00004da0


	//   ....[122]....
        /*0670*/ 	.word	0x00004dd0


	//   ....[123]....
        /*0674*/ 	.word	0x00004ec0


	//   ....[124]....
        /*0678*/ 	.word	0x00004f00


	//   ....[125]....
        /*067c*/ 	.word	0x00004f10


	//   ....[126]....
        /*0680*/ 	.word	0x00004f60


	//   ....[127]....
        /*0684*/ 	.word	0x00004f90


	//   ....[128]....
        /*0688*/ 	.word	0x00004fc0


	//   ....[129]....
        /*068c*/ 	.word	0x00004ff0


	//   ....[130]....
        /*0690*/ 	.word	0x00005020


	//   ....[131]....
        /*0694*/ 	.word	0x00005050


	//   ....[132]....
        /*0698*/ 	.word	0x00005140


	//   ....[133]....
        /*069c*/ 	.word	0x00005170


	//   ....[134]....
        /*06a0*/ 	.word	0x00005180


	//   ....[135]....
        /*06a4*/ 	.word	0x000051d0


	//   ....[136]....
        /*06a8*/ 	.word	0x00005200


	//   ....[137]....
        /*06ac*/ 	.word	0x00005230


	//   ....[138]....
        /*06b0*/ 	.word	0x00005260


	//   ....[139]....
        /*06b4*/ 	.word	0x00005290


	//   ....[140]....
        /*06b8*/ 	.word	0x000052c0


	//   ....[141]....
        /*06bc*/ 	.word	0x000053e0


	//   ....[142]....
        /*06c0*/ 	.word	0x000053f0


	//   ....[143]....
        /*06c4*/ 	.word	0x00005440


	//   ....[144]....
        /*06c8*/ 	.word	0x00005470


	//   ....[145]....
        /*06cc*/ 	.word	0x000054a0


	//   ....[146]....
        /*06d0*/ 	.word	0x000054d0


	//   ....[147]....
        /*06d4*/ 	.word	0x00005500


	//   ....[148]....
        /*06d8*/ 	.word	0x00005530


	//   ....[149]....
        /*06dc*/ 	.word	0x00005560


	//   ....[150]....
        /*06e0*/ 	.word	0x00005600


	//   ....[151]....
        /*06e4*/ 	.word	0x00005620


	//   ....[152]....
        /*06e8*/ 	.word	0x00005630


	//   ....[153]....
        /*06ec*/ 	.word	0x00005680


	//   ....[154]....
        /*06f0*/ 	.word	0x000056b0


	//   ....[155]....
        /*06f4*/ 	.word	0x000056e0


	//   ....[156]....
        /*06f8*/ 	.word	0x00005710


	//   ....[157]....
        /*06fc*/ 	.word	0x00005740


	//   ....[158]....
        /*0700*/ 	.word	0x00005770


	//   ....[159]....
        /*0704*/ 	.word	0x000058a0


	//   ....[160]....
        /*0708*/ 	.word	0x00005d40


	//   ....[161]....
        /*070c*/ 	.word	0x00006070


	//   ....[162]....
        /*0710*/ 	.word	0x00006130


	//   ....[163]....
        /*0714*/ 	.word	0x000061f0


	//   ....[164]....
        /*0718*/ 	.word	0x000062b0


	//   ....[165]....
        /*071c*/ 	.word	0x00006370


	//   ....[166]....
        /*0720*/ 	.word	0x00006430


	//   ....[167]....
        /*0724*/ 	.word	0x000064f0


	//   ....[168]....
        /*0728*/ 	.word	0x000065b0


	//   ....[169]....
        /*072c*/ 	.word	0x00006670


	//   ....[170]....
        /*0730*/ 	.word	0x00006730


	//   ....[171]....
        /*0734*/ 	.word	0x000067f0


	//   ....[172]....
        /*0738*/ 	.word	0x000068b0


	//   ....[173]....
        /*073c*/ 	.word	0x00006970


	//   ....[174]....
        /*0740*/ 	.word	0x00006a30


	//   ....[175]....
        /*0744*/ 	.word	0x00006af0


	//   ....[176]....
        /*0748*/ 	.word	0x00006bb0


	//   ....[177]....
        /*074c*/ 	.word	0x00006c70


	//   ....[178]....
        /*0750*/ 	.word	0x00006e60


	//   ....[179]....
        /*0754*/ 	.word	0x00006f90


	//   ....[180]....
        /*0758*/ 	.word	0x000070c0


	//   ....[181]....
        /*075c*/ 	.word	0x000071f0


	//   ....[182]....
        /*0760*/ 	.word	0x00007320


	//   ....[183]....
        /*0764*/ 	.word	0x00007450


	//   ....[184]....
        /*0768*/ 	.word	0x00007580


	//   ....[185]....
        /*076c*/ 	.word	0x000076b0


	//   ....[186]....
        /*0770*/ 	.word	0x000077e0


	//   ....[187]....
        /*0774*/ 	.word	0x00007910


	//   ....[188]....
        /*0778*/ 	.word	0x00007a40


	//   ....[189]....
        /*077c*/ 	.word	0x00007b60


	//   ....[190]....
        /*0780*/ 	.word	0x00007c70


	//   ....[191]....
        /*0784*/ 	.word	0x00007d80


	//   ....[192]....
        /*0788*/ 	.word	0x00007e90


	//   ....[193]....
        /*078c*/ 	.word	0x00007fa0


	//   ....[194]....
        /*0790*/ 	.word	0x000080b0


	//   ....[195]....
        /*0794*/ 	.word	0x00008eb0


	//   ....[196]....
        /*0798*/ 	.word	0x00008f40


	//   ....[197]....
        /*079c*/ 	.word	0x00008fc0


	//   ....[198]....
        /*07a0*/ 	.word	0x00009050


	//   ....[199]....
        /*07a4*/ 	.word	0x000090d0


	//   ....[200]....
        /*07a8*/ 	.word	0x00009160


	//   ....[201]....
        /*07ac*/ 	.word	0x000091e0


	//   ....[202]....
        /*07b0*/ 	.word	0x00009270


	//   ....[203]....
        /*07b4*/ 	.word	0x000092f0


	//   ....[204]....
        /*07b8*/ 	.word	0x00009380


	//   ....[205]....
        /*07bc*/ 	.word	0x00009400


	//   ....[206]....
        /*07c0*/ 	.word	0x00009490


	//   ....[207]....
        /*07c4*/ 	.word	0x00009510


	//   ....[208]....
        /*07c8*/ 	.word	0x000095a0


	//   ....[209]....
        /*07cc*/ 	.word	0x00009620


	//   ....[210]....
        /*07d0*/ 	.word	0x000096b0


	//   ....[211]....
        /*07d4*/ 	.word	0x00009730


	//   ....[212]....
        /*07d8*/ 	.word	0x00009890


	//   ....[213]....
        /*07dc*/ 	.word	0x00009960


	//   ....[214]....
        /*07e0*/ 	.word	0x00009a10


	//   ....[215]....
        /*07e4*/ 	.word	0x00009ad0


	//   ....[216]....
        /*07e8*/ 	.word	0x00009b80


	//   ....[217]....
        /*07ec*/ 	.word	0x00009c40


	//   ....[218]....
        /*07f0*/ 	.word	0x00009cf0


	//   ....[219]....
        /*07f4*/ 	.word	0x00009db0


	//   ....[220]....
        /*07f8*/ 	.word	0x00009e60


	//   ....[221]....
        /*07fc*/ 	.word	0x00009f20


	//   ....[222]....
        /*0800*/ 	.word	0x00009fd0


	//   ....[223]....
        /*0804*/ 	.word	0x0000a090


	//   ....[224]....
        /*0808*/ 	.word	0x0000a140


	//   ....[225]....
        /*080c*/ 	.word	0x0000a200


	//   ....[226]....
        /*0810*/ 	.word	0x0000a2a0


	//   ....[227]....
        /*0814*/ 	.word	0x0000a360


	//   ....[228]....
        /*0818*/ 	.word	0x0000a400


	//   ....[229]....
        /*081c*/ 	.word	0x0000a470


	//   ....[230]....
        /*0820*/ 	.word	0x0000a4e0


	//   ....[231]....
        /*0824*/ 	.word	0x0000a550


	//   ....[232]....
        /*0828*/ 	.word	0x0000a5c0


	//   ....[233]....
        /*082c*/ 	.word	0x0000a630


	//----- nvinfo : EIATTR_VRC_CTA_INIT_COUNT
	.align		4
.L_314:
        /*0830*/ 	.byte	0x02, 0x4a
	.zero		1
	.zero		1


	//----- nvinfo : EIATTR_EXIT_INSTR_OFFSETS
	.align		4
        /*0834*/ 	.byte	0x04, 0x1c
        /*0836*/ 	.short	(.L_316 - .L_315)


	//   ....[0]....
.L_315:
        /*0838*/ 	.word	0x00002570


	//   ....[1]....
        /*083c*/ 	.word	0x000028d0


	//   ....[2]....
        /*0840*/ 	.word	0x000028f0


	//   ....[3]....
        /*0844*/ 	.word	0x00009740


	//   ....[4]....
        /*0848*/ 	.word	0x0000a410


	//----- nvinfo : EIATTR_MAX_THREADS
	.align		4
.L_316:
        /*084c*/ 	.byte	0x04, 0x05
        /*084e*/ 	.short	(.L_318 - .L_317)
.L_317:
        /*0850*/ 	.word	0x00000180
        /*0854*/ 	.word	0x00000001
        /*0858*/ 	.word	0x00000001


	//----- nvinfo : EIATTR_CRS_STACK_SIZE
	.align		4
.L_318:
        /*085c*/ 	.byte	0x04, 0x1e
        /*085e*/ 	.short	(.L_320 - .L_319)
.L_319:
        /*0860*/ 	.word	0x00000000


	//----- nvinfo : EIATTR_CBANK_PARAM_SIZE
	.align		4
.L_320:
        /*0864*/ 	.byte	0x03, 0x19
        /*0866*/ 	.short	0x004d


	//----- nvinfo : EIATTR_PARAM_CBANK
	.align		4
        /*0868*/ 	.byte	0x04, 0x0a
        /*086a*/ 	.short	(.L_322 - .L_321)
	.align		4
.L_321:
        /*086c*/ 	.word	index@(.nv.constant0._ZN3cub18CUB_300001_SM_10006detail10radix_sort29DeviceRadixSortOnesweepKernelINS1_5radix10policy_hubIiiyE10Policy1000ELNS0_9SortOrderE0EiiyiiNS1_21identity_decomposer_tEEEvPT5_SB_PT3_PKSC_PT1_PKSG_PT2_PKSK_T4_iiT6_)
        /*0870*/ 	.short	0x0380
        /*0872*/ 	.short	0x004d


	//----- nvinfo : EIATTR_SW_WAR
	.align		4
.L_322:
        /*0874*/ 	.byte	0x04, 0x36
        /*0876*/ 	.short	(.L_324 - .L_323)
.L_323:
        /*0878*/ 	.word	0x00000008
.L_324:


//--------------------- .nv.info._ZN3cub18CUB_300001_SM_10006detail10radix_sort33DeviceRadixSortExclusiveSumKernelINS1_5radix10policy_hubIiiyE10Policy1000EyEEvPT0_ --------------------------
	.section	.nv.info._ZN3cub18CUB_300001_SM_10006detail10radix_sort33DeviceRadixSortExclusiveSumKernelINS1_5radix10policy_hubIiiyE10Policy1000EyEEvPT0_,"",@"SHT_CUDA_INFO"
	.sectionflags	@""
	.align	4


	//----- nvinfo : EIATTR_CUDA_API_VERSION
	.align		4
        /*0000*/ 	.byte	0x04, 0x37
        /*0002*/ 	.short	(.L_326 - .L_325)
.L_325:
        /*0004*/ 	.word	0x00000082


	//----- nvinfo : EIATTR_KPARAM_INFO
	.align		4
.L_326:
        /*0008*/ 	.byte	0x04, 0x17
        /*000a*/ 	.short	(.L_328 - .L_327)
.L_327:
        /*000c*/ 	.word	0x00000000
        /*0010*/ 	.short	0x0000
        /*0012*/ 	.short	0x0000
        /*0014*/ 	.byte	0x00, 0xf5, 0x21, 0x00


	//----- nvinfo : EIATTR_SPARSE_MMA_MASK
	.align		4
.L_328:
        /*0018*/ 	.byte	0x03, 0x50
        /*001a*/ 	.short	0x0000


	//----- nvinfo : EIATTR_MAXREG_COUNT
	.align		4
        /*001c*/ 	.byte	0x03, 0x1b
        /*001e*/ 	.short	0x00ff


	//----- nvinfo : EIATTR_NUM_BARRIERS
	.align		4
        /*0020*/ 	.byte	0x02, 0x4c
        /*0022*/ 	.byte	0x01
	.zero		1


	//----- nvinfo : EIATTR_MERCURY_ISA_VERSION
	.align		4
        /*0024*/ 	.byte	0x03, 0x5f
        /*0026*/ 	.short	0x0101


	//----- nvinfo : EIATTR_COOP_GROUP_MASK_REGIDS
	.align		4
        /*0028*/ 	.byte	0x04, 0x29
        /*002a*/ 	.short	(.L_330 - .L_329)


	//   ....[0]....
.L_329:
        /*002c*/ 	.word	0xffffffff


	//   ....[1]....
        /*0030*/ 	.word	0xffffffff


	//   ....[2]....
        /*0034*/ 	.word	0xffffffff


	//   ....[3]....
        /*0038*/ 	.word	0xffffffff


	//   ....[4]....
        /*003c*/ 	.word	0xffffffff


	//   ....[5]....
        /*0040*/ 	.word	0xffffffff


	//   ....[6]....
        /*0044*/ 	.word	0xffffffff


	//   ....[7]....
        /*0048*/ 	.word	0xffffffff


	//   ....[8]....
        /*004c*/ 	.word	0xffffffff


	//   ....[9]....
        /*0050*/ 	.word	0xffffffff


	//   ....[10]....
        /*0054*/ 	.word	0x05000015


	//   ....[11]....
        /*0058*/ 	.word	0x05000015


	//   ....[12]....
        /*005c*/ 	.word	0x05000015


	//   ....[13]....
        /*0060*/ 	.word	0x05000015


	//   ....[14]....
        /*0064*/ 	.word	0x05000015


	//   ....[15]....
        /*0068*/ 	.word	0x05000015


	//   ....[16]....
        /*006c*/ 	.word	0x05000015


	//   ....[17]....
        /*0070*/ 	.word	0x05000015


	//   ....[18]....
        /*0074*/ 	.word	0x05000015


	//   ....[19]....
        /*0078*/ 	.word	0x05000015


	//----- nvinfo : EIATTR_COOP_GROUP_INSTR_OFFSETS
	.align		4
.L_330:
        /*007c*/ 	.byte	0x04, 0x28
        /*007e*/ 	.short	(.L_332 - .L_331)


	//   ....[0]....
.L_331:
        /*0080*/ 	.word	0x00000250


	//   ....[1]....
        /*0084*/ 	.word	0x00000260


	//   ....[2]....
        /*0088*/ 	.word	0x000002a0


	//   ....[3]....
        /*008c*/ 	.word	0x000002c0


	//   ....[4]....
        /*0090*/ 	.word	0x00000310


	//   ....[5]....
        /*0094*/ 	.word	0x00000320


	//   ....[6]....
        /*0098*/ 	.word	0x00000360


	//   ....[7]....
        /*009c*/ 	.word	0x00000380


	//   ....[8]....
        /*00a0*/ 	.word	0x000003d0


	//   ....[9]....
        /*00a4*/ 	.word	0x000003e0


	//   ....[10]....
        /*00a8*/ 	.word	0x00000660


	//   ....[11]....
        /*00ac*/ 	.word	0x000006b0


	//   ....[12]....
        /*00b0*/ 	.word	0x00000740


	//   ....[13]....
        /*00b4*/ 	.word	0x00000790


	//   ....[14]....
        /*00b8*/ 	.word	0x00000820


	//   ....[15]....
        /*00bc*/ 	.word	0x00000870


	//   ....[16]....
        /*00c0*/ 	.word	0x00000900


	//   ....[17]....
        /*00c4*/ 	.word	0x00000950


	//   ....[18]....
        /*00c8*/ 	.word	0x000009e0


	//   ....[19]....
        /*00cc*/ 	.word	0x00000a30


	//----- nvinfo : EIATTR_VRC_CTA_INIT_COUNT
	.align		4
.L_332:
        /*00d0*/ 	.byte	0x02, 0x4a
	.zero		1
	.zero		1


	//----- nvinfo : EIATTR_EXIT_INSTR_OFFSETS
	.align		4
        /*00d4*/ 	.byte	0x04, 0x1c
        /*00d6*/ 	.short	(.L_334 - .L_333)


	//   ....[0]....
.L_333:
        /*00d8*/ 	.word	0x000005d0


	//   ....[1]....
        /*00dc*/ 	.word	0x00000600


	//----- nvinfo : EIATTR_CRS_STACK_SIZE
	.align		4
.L_334:
        /*00e0*/ 	.byte	0x04, 0x1e
        /*00e2*/ 	.short	(.L_336 - .L_335)
.L_335:
        /*00e4*/ 	.word	0x00000000


	//----- nvinfo : EIATTR_CBANK_PARAM_SIZE
	.align		4
.L_336:
        /*00e8*/ 	.byte	0x03, 0x19
        /*00ea*/ 	.short	0x0008


	//----- nvinfo : EIATTR_PARAM_CBANK
	.align		4
        /*00ec*/ 	.byte	0x04, 0x0a
        /*00ee*/ 	.short	(.L_338 - .L_337)
	.align		4
.L_337:
        /*00f0*/ 	.word	index@(.nv.constant0._ZN3cub18CUB_300001_SM_10006detail10radix_sort33DeviceRadixSortExclusiveSumKernelINS1_5radix10policy_hubIiiyE10Policy1000EyEEvPT0_)
        /*00f4*/ 	.short	0x0380
        /*00f6*/ 	.short	0x0008


	//----- nvinfo : EIATTR_SW_WAR
	.align		4
.L_338:
        /*00f8*/ 	.byte	0x04, 0x36
        /*00fa*/ 	.short	(.L_340 - .L_339)
.L_339:
        /*00fc*/ 	.word	0x00000008
.L_340:


//--------------------- .nv.info._ZN3cub18CUB_300001_SM_10006detail10radix_sort30DeviceRadixSortHistogramKernelINS1_5radix10policy_hubIiiyE10Policy1000ELNS0_9SortOrderE0EiyNS1_21identity_decomposer_tEEEvPT2_PKT1_SA_iiT3_ --------------------------
	.section	.nv.info._ZN3cub18CUB_300001_SM_10006detail10radix_sort30DeviceRadixSortHistogramKernelINS1_5radix10policy_hubIiiyE10Policy1000ELNS0_9SortOrderE0EiyNS1_21identity_decomposer_tEEEvPT2_PKT1_SA_iiT3_,"",@"SHT_CUDA_INFO"
	.sectionflags	@""
	.align	4


	//----- nvinfo : EIATTR_CUDA_API_VERSION
	.align		4
        /*0000*/ 	.byte	0x04, 0x37
        /*0002*/ 	.short	(.L_342 - .L_341)
.L_341:
        /*0004*/ 	.word	0x00000082


	//----- nvinfo : EIATTR_KPARAM_INFO
	.align		4
.L_342:
        /*0008*/ 	.byte	0x04, 0x17
        /*000a*/ 	.short	(.L_344 - .L_343)
.L_343:
        /*000c*/ 	.word	0x00000000
        /*0010*/ 	.short	0x0005
        /*0012*/ 	.short	0x0020
        /*0014*/ 	.byte	0x00, 0xf0, 0x05, 0x00


	//----- nvinfo : EIATTR_KPARAM_INFO
	.align		4
.L_344:
        /*0018*/ 	.byte	0x04, 0x17
        /*001a*/ 	.short	(.L_346 - .L_345)
.L_345:
        /*001c*/ 	.word	0x00000000
        /*0020*/ 	.short	0x0004
        /*0022*/ 	.short	0x001c
        /*0024*/ 	.byte	0x00, 0xf0, 0x11, 0x00


	//----- nvinfo : EIATTR_KPARAM_INFO
	.align		4
.L_346:
        /*0028*/ 	.byte	0x04, 0x17
        /*002a*/ 	.short	(.L_348 - .L_347)
.L_347:
        /*002c*/ 	.word	0x00000000
        /*0030*/ 	.short	0x0003
        /*0032*/ 	.short	0x0018
        /*0034*/ 	.byte	0x00, 0xf0, 0x11, 0x00


	//----- nvinfo : EIATTR_KPARAM_INFO
	.align		4
.L_348:
        /*0038*/ 	.byte	0x04, 0x17
        /*003a*/ 	.short	(.L_350 - .L_349)
.L_349:
        /*003c*/ 	.word	0x00000000
        /*0040*/ 	.short	0x0002
        /*0042*/ 	.short	0x0010
        /*0044*/ 	.byte	0x00, 0xf0, 0x21, 0x00


	//----- nvinfo : EIATTR_KPARAM_INFO
	.align		4
.L_350:
        /*0048*/ 	.byte	0x04, 0x17
        /*004a*/ 	.short	(.L_352 - .L_351)
.L_351:
        /*004c*/ 	.word	0x00000000
        /*0050*/ 	.short	0x0001
        /*0052*/ 	.short	0x0008
        /*0054*/ 	.byte	0x00, 0xf5, 0x21, 0x00


	//----- nvinfo : EIATTR_KPARAM_INFO
	.align		4
.L_352:
        /*0058*/ 	.byte	0x04, 0x17
        /*005a*/ 	.short	(.L_354 - .L_353)
.L_353:
        /*005c*/ 	.word	0x00000000
        /*0060*/ 	.short	0x0000
        /*0062*/ 	.short	0x0000
        /*0064*/ 	.byte	0x00, 0xf5, 0x21, 0x00


	//----- nvinfo : EIATTR_SPARSE_MMA_MASK
	.align		4
.L_354:
        /*0068*/ 	.byte	0x03, 0x50
        /*006a*/ 	.short	0x0000


	//----- nvinfo : EIATTR_MAXREG_COUNT
	.align		4
        /*006c*/ 	.byte	0x03, 0x1b
        /*006e*/ 	.short	0x00ff


	//----- nvinfo : EIATTR_NUM_BARRIERS
	.align		4
        /*0070*/ 	.byte	0x02, 0x4c
        /*0072*/ 	.byte	0x01
	.zero		1


	//----- nvinfo : EIATTR_MERCURY_ISA_VERSION
	.align		4
        /*0074*/ 	.byte	0x03, 0x5f
        /*0076*/ 	.short	0x0101


	//----- nvinfo : EIATTR_VRC_CTA_INIT_COUNT
	.align		4
        /*0078*/ 	.byte	0x02, 0x4a
	.zero		1
	.zero		1


	//----- nvinfo : EIATTR_EXIT_INSTR_OFFSETS
	.align		4
        /*007c*/ 	.byte	0x04, 0x1c
        /*007e*/ 	.short	(.L_356 - .L_355)


	//   ....[0]....
.L_355:
        /*0080*/ 	.word	0x00000040


	//   ....[1]....
        /*0084*/ 	.word	0x00002ee0


	//----- nvinfo : EIATTR_MAX_THREADS
	.align		4
.L_356:
        /*0088*/ 	.byte	0x04, 0x05
        /*008a*/ 	.short	(.L_358 - .L_357)
.L_357:
        /*008c*/ 	.word	0x00000080
        /*0090*/ 	.word	0x00000001
        /*0094*/ 	.word	0x00000001


	//----- nvinfo : EIATTR_CRS_STACK_SIZE
	.align		4
.L_358:
        /*0098*/ 	.byte	0x04, 0x1e
        /*009a*/ 	.short	(.L_360 - .L_359)
.L_359:
        /*009c*/ 	.word	0x00000000


	//----- nvinfo : EIATTR_CBANK_PARAM_SIZE
	.align		4
.L_360:
        /*00a0*/ 	.byte	0x03, 0x19
        /*00a2*/ 	.short	0x0021


	//----- nvinfo : EIATTR_PARAM_CBANK
	.align		4
        /*00a4*/ 	.byte	0x04, 0x0a
        /*00a6*/ 	.short	(.L_362 - .L_361)
	.align		4
.L_361:
        /*00a8*/ 	.word	index@(.nv.constant0._ZN3cub18CUB_300001_SM_10006detail10radix_sort30DeviceRadixSortHistogramKernelINS1_5radix10policy_hubIiiyE10Policy1000ELNS0_9SortOrderE0EiyNS1_21identity_decomposer_tEEEvPT2_PKT1_SA_iiT3_)
        /*00ac*/ 	.short	0x0380
        /*00ae*/ 	.short	0x0021


	//----- nvinfo : EIATTR_SW_WAR
	.align		4
.L_362:
        /*00b0*/ 	.byte	0x04, 0x36
        /*00b2*/ 	.short	(.L_364 - .L_363)
.L_363:
        /*00b4*/ 	.word	0x00000008
.L_364:


//--------------------- .nv.info._ZN3cub18CUB_300001_SM_10006detail10radix_sort31DeviceRadixSortSingleTileKernelINS1_5radix10policy_hubIiiyE10Policy1000ELNS0_9SortOrderE0EiiyNS1_21identity_decomposer_tEEEvPKT1_PSA_PKT2_PSE_T3_iiT4_ --------------------------
	.section	.nv.info._ZN3cub18CUB_300001_SM_10006detail10radix_sort31DeviceRadixSortSingleTileKernelINS1_5radix10policy_hubIiiyE10Policy1000ELNS0_9SortOrderE0EiiyNS1_21identity_decomposer_tEEEvPKT1_PSA_PKT2_PSE_T3_iiT4_,"",@"SHT_CUDA_INFO"
	.sectionflags	@""
	.align	4


	//----- nvinfo : EIATTR_CUDA_API_VERSION
	.align		4
        /*0000*/ 	.byte	0x04, 0x37
        /*0002*/ 	.short	(.L_366 - .L_365)
.L_365:
        /*0004*/ 	.word	0x00000082


	//----- nvinfo : EIATTR_KPARAM_INFO
	.align		4
.L_366:
        /*0008*/ 	.byte	0x04, 0x17
        /*000a*/ 	.short	(.L_368 - .L_367)
.L_367:
        /*000c*/ 	.word	0x00000000
        /*0010*/ 	.short	0x0007
        /*0012*/ 	.short	0x0030
        /*0014*/ 	.byte	0x00, 0xf0, 0x05, 0x00


	//----- nvinfo : EIATTR_KPARAM_INFO
	.align		4
.L_368:
        /*0018*/ 	.byte	0x04, 0x17
        /*001a*/ 	.short	(.L_370 - .L_369)
.L_369:
        /*001c*/ 	.word	0x00000000
        /*0020*/ 	.short	0x0006
        /*0022*/ 	.short	0x002c
        /*0024*/ 	.byte	0x00, 0xf0, 0x11, 0x00


	//----- nvinfo : EIATTR_KPARAM_INFO
	.align		4
.L_370:
        /*0028*/ 	.byte	0x04, 0x17
        /*002a*/ 	.short	(.L_372 - .L_371)
.L_371:
        /*002c*/ 	.word	0x00000000
        /*0030*/ 	.short	0x0005
        /*0032*/ 	.short	0x0028
        /*0034*/ 	.byte	0x00, 0xf0, 0x11, 0x00


	//----- nvinfo : EIATTR_KPARAM_INFO
	.align		4
.L_372:
        /*0038*/ 	.byte	0x04, 0x17
        /*003a*/ 	.short	(.L_374 - .L_373)
.L_373:
        /*003c*/ 	.word	0x00000000
        /*0040*/ 	.short	0x0004
        /*0042*/ 	.short	0x0020
        /*0044*/ 	.byte	0x00, 0xf0, 0x21, 0x00


	//----- nvinfo : EIATTR_KPARAM_INFO
	.align		4
.L_374:
        /*0048*/ 	.byte	0x04, 0x17
        /*004a*/ 	.short	(.L_376 - .L_375)
.L_375:
        /*004c*/ 	.word	0x00000000
        /*0050*/ 	.short	0x0003
        /*0052*/ 	.short	0x0018
        /*0054*/ 	.byte	0x00, 0xf5, 0x21, 0x00


	//----- nvinfo : EIATTR_KPARAM_INFO
	.align		4
.L_376:
        /*0058*/ 	.byte	0x04, 0x17
        /*005a*/ 	.short	(.L_378 - .L_377)
.L_377:
        /*005c*/ 	.word	0x00000000
        /*0060*/ 	.short	0x0002
        /*0062*/ 	.short	0x0010
        /*0064*/ 	.byte	0x00, 0xf5, 0x21, 0x00


	//----- nvinfo : EIATTR_KPARAM_INFO
	.align		4
.L_378:
        /*0068*/ 	.byte	0x04, 0x17
        /*006a*/ 	.short	(.L_380 - .L_379)
.L_379:
        /*006c*/ 	.word	0x00000000
        /*0070*/ 	.short	0x0001
        /*0072*/ 	.short	0x0008
        /*0074*/ 	.byte	0x00, 0xf5, 0x21, 0x00


	//----- nvinfo : EIATTR_KPARAM_INFO
	.align		4
.L_380:
        /*0078*/ 	.byte	0x04, 0x17
        /*007a*/ 	.short	(.L_382 - .L_381)
.L_381:
        /*007c*/ 	.word	0x00000000
        /*0080*/ 	.short	0x0000
        /*0082*/ 	.short	0x0000
        /*0084*/ 	.byte	0x00, 0xf5, 0x21, 0x00


	//----- nvinfo : EIATTR_SPARSE_MMA_MASK
	.align		4
.L_382:
        /*0088*/ 	.byte	0x03, 0x50
        /*008a*/ 	.short	0x0000


	//----- nvinfo : EIATTR_MAXREG_COUNT
	.align		4
        /*008c*/ 	.byte	0x03, 0x1b
        /*008e*/ 	.short	0x00ff


	//----- nvinfo : EIATTR_NUM_BARRIERS
	.align		4
        /*0090*/ 	.byte	0x02, 0x4c
        /*0092*/ 	.byte	0x01
	.zero		1


	//----- nvinfo : EIATTR_MERCURY_ISA_VERSION
	.align		4
        /*0094*/ 	.byte	0x03, 0x5f
        /*0096*/ 	.short	0x0101


	//----- nvinfo : EIATTR_COOP_GROUP_MASK_REGIDS
	.align		4
        /*0098*/ 	.byte	0x04, 0x29
        /*009a*/ 	.short	(.L_384 - .L_383)


	//   ....[0]....
.L_383:
        /*009c*/ 	.word	0xffffffff


	//   ....[1]....
        /*00a0*/ 	.word	0xffffffff


	//   ....[2]....
        /*00a4*/ 	.word	0xffffffff


	//   ....[3]....
        /*00a8*/ 	.word	0xffffffff


	//   ....[4]....
        /*00ac*/ 	.word	0xffffffff


	//----- nvinfo : EIATTR_COOP_GROUP_INSTR_OFFSETS
	.align		4
.L_384:
        /*00b0*/ 	.byte	0x04, 0x28
        /*00b2*/ 	.short	(.L_386 - .L_385)


	//   ....[0]....
.L_385:
        /*00b4*/ 	.word	0x00001e20


	//   ....[1]....
        /*00b8*/ 	.word	0x00001e40


	//   ....[2]....
        /*00bc*/ 	.word	0x00001e60


	//   ....[3]....
        /*00c0*/ 	.word	0x00001e80


	//   ....[4]....
        /*00c4*/ 	.word	0x00001ea0


	//----- nvinfo : EIATTR_VRC_CTA_INIT_COUNT
	.align		4
.L_386:
        /*00c8*/ 	.byte	0x02, 0x4a
	.zero		1
	.zero		1


	//----- nvinfo : EIATTR_EXIT_INSTR_OFFSETS
	.align		4
        /*00cc*/ 	.byte	0x04, 0x1c
        /*00ce*/ 	.short	(.L_388 - .L_387)


	//   ....[0]....
.L_387:
        /*00d0*/ 	.word	0x00003bf0


	//   ....[1]....
        /*00d4*/ 	.word	0x00003c40


	//----- nvinfo : EIATTR_MAX_THREADS
	.align		4
.L_388:
        /*00d8*/ 	.byte	0x04, 0x05
        /*00da*/ 	.short	(.L_390 - .L_389)
.L_389:
        /*00dc*/ 	.word	0x00000100
        /*00e0*/ 	.word	0x00000001
        /*00e4*/ 	.word	0x00000001


	//----- nvinfo : EIATTR_CBANK_PARAM_SIZE
	.align		4
.L_390:
        /*00e8*/ 	.byte	0x03, 0x19
        /*00ea*/ 	.short	0x0031


	//----- nvinfo : EIATTR_PARAM_CBANK
	.align		4
        /*00ec*/ 	.byte	0x04, 0x0a
        /*00ee*/ 	.short	(.L_392 - .L_391)
	.align		4
.L_391:
        /*00f0*/ 	.word	index@(.nv.constant0._ZN3cub18CUB_300001_SM_10006detail10radix_sort31DeviceRadixSortSingleTileKernelINS1_5radix10policy_hubIiiyE10Policy1000ELNS0_9SortOrderE0EiiyNS1_21identity_decomposer_tEEEvPKT1_PSA_PKT2_PSE_T3_iiT4_)
        /*00f4*/ 	.short	0x0380
        /*00f6*/ 	.short	0x0031


	//----- nvinfo : EIATTR_SW_WAR
	.align		4
.L_392:
        /*00f8*/ 	.byte	0x04, 0x36
        /*00fa*/ 	.short	(.L_394 - .L_393)
.L_393:
        /*00fc*/ 	.word	0x00000008
.L_394:


//--------------------- .nv.info._ZN3cub18CUB_300001_SM_10006detail10radix_sort29DeviceRadixSortOnesweepKernelINS1_5radix10policy_hubIifyE10Policy1000ELNS0_9SortOrderE0EifyiiNS1_21identity_decomposer_tEEEvPT5_SB_PT3_PKSC_PT1_PKSG_PT2_PKSK_T4_iiT6_ --------------------------
	.section	.nv.info._ZN3cub18CUB_300001_SM_10006detail10radix_sort29DeviceRadixSortOnesweepKernelINS1_5radix10policy_hubIifyE10Policy1000ELNS0_9SortOrderE0EifyiiNS1_21identity_decomposer_tEEEvPT5_SB_PT3_PKSC_PT1_PKSG_PT2_PKSK_T4_iiT6_,"",@"SHT_CUDA_INFO"
	.sectionflags	@""
	.align	4


	//----- nvinfo : EIATTR_CUDA_API_VERSION
	.align		4
        /*0000*/ 	.byte	0x04, 0x37
        /*0002*/ 	.short	(.L_396 - .L_395)
.L_395:
        /*0004*/ 	.word	0x00000082


	//----- nvinfo : EIATTR_KPARAM_INFO
	.align		4
.L_396:
        /*0008*/ 	.byte	0x04, 0x17
        /*000a*/ 	.short	(.L_398 - .L_397)
.L_397:
        /*000c*/ 	.word	0x00000000
        /*0010*/ 	.short	0x000b
        /*0012*/ 	.short	0x004c
        /*0014*/ 	.byte	0x00, 0xf0, 0x05, 0x00


	//----- nvinfo : EIATTR_KPARAM_INFO
	.align		4
.L_398:
        /*0018*/ 	.byte	0x04, 0x17
        /*001a*/ 	.short	(.L_400 - .L_399)
.L_399:
        /*001c*/ 	.word	0x00000000
        /*0020*/ 	.short	0x000a
        /*0022*/ 	.short	0x0048
        /*0024*/ 	.byte	0x00, 0xf0, 0x11, 0x00


	//----- nvinfo : EIATTR_KPARAM_INFO
	.align		4
.L_400:
        /*0028*/ 	.byte	0x04, 0x17
        /*002a*/ 	.short	(.L_402 - .L_401)
.L_401:
        /*002c*/ 	.word	0x00000000
        /*0030*/ 	.short	0x0009
        /*0032*/ 	.short	0x0044
        /*0034*/ 	.byte	0x00, 0xf0, 0x11, 0x00


	//----- nvinfo : EIATTR_KPARAM_INFO
	.align		4
.L_402:
        /*0038*/ 	.byte	0x04, 0x17
        /*003a*/ 	.short	(.L_404 - .L_403)
.L_403:
        /*003c*/ 	.word	0x00000000
        /*0040*/ 	.short	0x0008
        /*0042*/ 	.short	0x0040
        /*0044*/ 	.byte	0x00, 0xf0, 0x11, 0x00


	//----- nvinfo : EIATTR_KPARAM_INFO
	.align		4
.L_404:
        /*0048*/ 	.byte	0x04, 0x17
        /*004a*/ 	.short	(.L_406 - .L_405)
.L_405:
        /*004c*/ 	.word	0x00000000
        /*0050*/ 	.short	0x0007
        /*0052*/ 	.short	0x0038
        /*0054*/ 	.byte	0x00, 0xf5, 0x21, 0x00


	//----- nvinfo : EIATTR_KPARAM_INFO
	.align		4
.L_406:
        /*0058*/ 	.byte	0x04, 0x17
        /*005a*/ 	.short	(.L_408 - .L_407)
.L_407:
        /*005c*/ 	.word	0x00000000
        /*0060*/ 	.short	0x0006
        /*0062*/ 	.short	0x0030
        /*0064*/ 	.byte	0x00, 0xf5, 0x21, 0x00


	//----- nvinfo : EIATTR_KPARAM_INFO
	.align		4
.L_408:
        /*0068*/ 	.byte	0x04, 0x17
        /*006a*/ 	.short	(.L_410 - .L_409)
.L_409:
        /*006c*/ 	.word	0x00000000
        /*0070*/ 	.short	0x0005
        /*0072*/ 	.short	0x0028
        /*0074*/ 	.byte	0x00, 0xf5, 0x21, 0x00


	//----- nvinfo : EIATTR_KPARAM_INFO
	.align		4
.L_410:
        /*0078*/ 	.byte	0x04, 0x17
        /*007a*/ 	.short	(.L_412 - .L_411)
.L_411:
        /*007c*/ 	.word	0x00000000
        /*0080*/ 	.short	0x0004
        /*0082*/ 	.short	0x0020
        /*0084*/ 	.byte	0x00, 0xf5, 0x21, 0x00


	//----- nvinfo : EIATTR_KPARAM_INFO
	.align		4
.L_412:
        /*0088*/ 	.byte	0x04, 0x17
        /*008a*/ 	.short	(.L_414 - .L_413)
.L_413:
        /*008c*/ 	.word	0x00000000
        /*0090*/ 	.short	0x0003
        /*0092*/ 	.short	0x0018
        /*0094*/ 	.byte	0x00, 0xf5, 0x21, 0x00


	//----- nvinfo : EIATTR_KPARAM_INFO
	.align		4
.L_414:
        /*0098*/ 	.byte	0x04, 0x17
        /*009a*/ 	.short	(.L_416 - .L_415)
.L_415:
        /*009c*/ 	.word	0x00000000
        /*00a0*/ 	.short	0x0002
        /*00a2*/ 	.short	0x0010
        /*00a4*/ 	.byte	0x00, 0xf5, 0x21, 0x00


	//----- nvinfo : EIATTR_KPARAM_INFO
	.align		4
.L_416:
        /*00a8*/ 	.byte	0x04, 0x17
        /*00aa*/ 	.short	(.L_418 - .L_417)
.L_417:
        /*00ac*/ 	.word	0x00000000
        /*00b0*/ 	.short	0x0001
        /*00b2*/ 	.short	0x0008
        /*00b4*/ 	.byte	0x00, 0xf5, 0x21, 0x00


	//----- nvinfo : EIATTR_KPARAM_INFO
	.align		4
.L_418:
        /*00b8*/ 	.byte	0x04, 0x17
        /*00ba*/ 	.short	(.L_420 - .L_419)
.L_419:
        /*00bc*/ 	.word	0x00000000
        /*00c0*/ 	.short	0x0000
        /*00c2*/ 	.short	0x0000
        /*00c4*/ 	.byte	0x00, 0xf5, 0x21, 0x00


	//----- nvinfo : EIATTR_SPARSE_MMA_MASK
	.align		4
.L_420:
        /*00c8*/ 	.byte	0x03, 0x50
        /*00ca*/ 	.short	0x0000


	//----- nvinfo : EIATTR_MAXREG_COUNT
	.align		4
        /*00cc*/ 	.byte	0x03, 0x1b
        /*00ce*/ 	.short	0x00a8


	//----- nvinfo : EIATTR_NUM_BARRIERS
	.align		4
        /*00d0*/ 	.byte	0x02, 0x4c
        /*00d2*/ 	.byte	0x01
	.zero		1


	//----- nvinfo : EIATTR_MERCURY_ISA_VERSION
	.align		4
        /*00d4*/ 	.byte	0x03, 0x5f
        /*00d6*/ 	.short	0x0101


	//----- nvinfo : EIATTR_COOP_GROUP_MASK_REGIDS
	.align		4
        /*00d8*/ 	.byte	0x04, 0x29
        /*00da*/ 	.short	(.L_422 - .L_421)


	//   ....[0]....
.L_421:
        /*00dc*/ 	.word	0xffffffff


	//   ....[1]....
        /*00e0*/ 	.word	0x05000006


	//   ....[2]....
        /*00e4*/ 	.word	0xffffffff


	//   ....[3]....
        /*00e8*/ 	.word	0xffffffff


	//   ....[4]....
        /*00ec*/ 	.word	0xffffffff


	//   ....[5]....
        /*00f0*/ 	.word	0xffffffff


	//   ....[6]....
        /*00f4*/ 	.word	0xffffffff


	//   ....[7]....
        /*00f8*/ 	.word	0xffffffff


	//   ....[8]....
        /*00fc*/ 	.word	0xffffffff


	//   ....[9]....
        /*0100*/ 	.word	0xffffffff


	//   ....[10]....
        /*0104*/ 	.word	0xffffffff


	//   ....[11]....
        /*0108*/ 	.word	0xffffffff


	//   ....[12]....
        /*010c*/ 	.word	0xffffffff


	//   ....[13]....
        /*0110*/ 	.word	0xffffffff


	//   ....[14]....
        /*0114*/ 	.word	0xffffffff


	//   ....[15]....
        /*0118*/ 	.word	0xffffffff


	//   ....[16]....
        /*011c*/ 	.word	0xffffffff


	//   ....[17]....
        /*0120*/ 	.word	0xffffffff


	//   ....[18]....
        /*0124*/ 	.word	0xffffffff


	//   ....[19]....
        /*0128*/ 	.word	0xffffffff


	//   ....[20]....
        /*012c*/ 	.word	0xffffffff


	//   ....[21]....
        /*0130*/ 	.word	0xffffffff


	//   ....[22]....
        /*0134*/ 	.word	0xffffffff


	//   ....[23]....
        /*0138*/ 	.word	0xffffffff


	//   ....[24]....
        /*013c*/ 	.word	0xffffffff


	//   ....[25]....
        /*0140*/ 	.word	0xffffffff


	//   ....[26]....
        /*0144*/ 	.word	0xffffffff


	//   ....[27]....
        /*0148*/ 	.word	0xffffffff


	//   ....[28]....
        /*014c*/ 	.word	0xffffffff


	//   ....[29]....
        /*0150*/ 	.word	0xffffffff


	//   ....[30]....
        /*0154*/ 	.word	0xffffffff


	//   ....[31]....
        /*0158*/ 	.word	0xffffffff


	//   ....[32]....
        /*015c*/ 	.word	0xffffffff


	//   ....[33]....
        /*0160*/ 	.word	0xffffffff


	//   ....[34]....
        /*0164*/ 	.word	0xffffffff


	//   ....[35]....
        /*0168*/ 	.word	0xffffffff


	//   ....[36]....
        /*016c*/ 	.word	0xffffffff


	//   ....[37]....
        /*0170*/ 	.word	0xffffffff


	//   ....[38]....
        /*0174*/ 	.word	0xffffffff


	//   ....[39]....
        /*0178*/ 	.word	0xffffffff


	//   ....[40]....
        /*017c*/ 	.word	0xffffffff


	//   ....[41]....
        /*0180*/ 	.word	0xffffffff


	//   ....[42]....
        /*0184*/ 	.word	0xffffffff


	//   ....[43]....
        /*0188*/ 	.word	0xffffffff


	//   ....[44]....
        /*018c*/ 	.word	0xffffffff


	//   ....[45]....
        /*0190*/ 	.word	0xffffffff


	//   ....[46]....
        /*0194*/ 	.word	0xffffffff


	//   ....[47]....
        /*0198*/ 	.word	0xffffffff


	//   ....[48]....
        /*019c*/ 	.word	0xffffffff


	//   ....[49]....
        /*01a0*/ 	.word	0xffffffff


	//   ....[50]....
        /*01a4*/ 	.word	0xffffffff


	//   ....[51]....
        /*01a8*/ 	.word	0xffffffff


	//   ....[52]....
        /*01ac*/ 	.word	0xffffffff


	//   ....[53]....
        /*01b0*/ 	.word	0xffffffff


	//   ....[54]....
        /*01b4*/ 	.word	0xffffffff


	//   ....[55]....
        /*01b8*/ 	.word	0xffffffff


	//   ....[56]....
        /*01bc*/ 	.word	0xffffffff


	//   ....[57]....
        /*01c0*/ 	.word	0xffffffff


	//   ....[58]....
        /*01c4*/ 	.word	0xffffffff


	//   ....[59]....
        /*01c8*/ 	.word	0xffffffff


	//   ....[60]....
        /*01cc*/ 	.word	0xffffffff


	//   ....[61]....
        /*01d0*/ 	.word	0xffffffff


	//   ....[62]....
        /*01d4*/ 	.word	0xffffffff


	//   ....[63]....
        /*01d8*/ 	.word	0xffffffff


	//   ....[64]....
        /*01dc*/ 	.word	0xffffffff


	//   ....[65]....
        /*01e0*/ 	.word	0xffffffff


	//   ....[66]....
        /*01e4*/ 	.word	0xffffffff


	//   ....[67]....
        /*01e8*/ 	.word	0xffffffff


	//   ....[68]....
        /*01ec*/ 	.word	0xffffffff


	//   ....[69]....
        /*01f0*/ 	.word	0xffffffff


	//   ....[70]....
        /*01f4*/ 	.word	0xffffffff


	//   ....[71]....
        /*01f8*/ 	.word	0xffffffff


	//   ....[72]....
        /*01fc*/ 	.word	0xffffffff


	//   ....[73]....
        /*0200*/ 	.word	0xffffffff


	//   ....[74]....
        /*0204*/ 	.word	0xffffffff


	//   ....[75]....
        /*0208*/ 	.word	0xffffffff


	//   ....[76]....
        /*020c*/ 	.word	0xffffffff


	//   ....[77]....
        /*0210*/ 	.word	0xffffffff


	//   ....[78]....
        /*0214*/ 	.word	0xffffffff


	//   ....[79]....
        /*0218*/ 	.word	0xffffffff


	//   ....[80]....
        /*021c*/ 	.word	0xffffffff


	//   ....[81]....
        /*0220*/ 	.word	0xffffffff


	//   ....[82]....
        /*0224*/ 	.word	0xffffffff


	//   ....[83]....
        /*0228*/ 	.word	0xffffffff


	//   ....[84]....
        /*022c*/ 	.word	0xffffffff


	//   ....[85]....
        /*0230*/ 	.word	0xffffffff


	//   ....[86]....
        /*0234*/ 	.word	0xffffffff


	//   ....[87]....
        /*0238*/ 	.word	0xffffffff


	//   ....[88]....
        /*023c*/ 	.word	0xffffffff


	//   ....[89]....
        /*0240*/ 	.word	0xffffffff


	//   ....[90]....
        /*0244*/ 	.word	0xffffffff


	//   ....[91]....
        /*0248*/ 	.word	0xffffffff


	//   ....[92]....
        /*024c*/ 	.word	0xffffffff


	//   ....[93]....
        /*0250*/ 	.word	0xffffffff


	//   ....[94]....
        /*0254*/ 	.word	0xffffffff


	//   ....[95]....
        /*0258*/ 	.word	0xffffffff


	//   ....[96]....
        /*025c*/ 	.word	0xffffffff


	//   ....[97]....
        /*0260*/ 	.word	0xffffffff


	//   ....[98]....
        /*0264*/ 	.word	0xffffffff


	//   ....[99]....
        /*0268*/ 	.word	0xffffffff


	//   ....[100]....
        /*026c*/ 	.word	0xffffffff


	//   ....[101]....
        /*0270*/ 	.word	0xffffffff


	//   ....[102]....
        /*0274*/ 	.word	0xffffffff


	//   ....[103]....
        /*0278*/ 	.word	0xffffffff


	//   ....[104]....
        /*027c*/ 	.word	0xffffffff


	//   ....[105]....
        /*0280*/ 	.word	0xffffffff


	//   ....[106]....
        /*0284*/ 	.word	0xffffffff


	//   ....[107]....
        /*0288*/ 	.word	0xffffffff


	//   ....[108]....
        /*028c*/ 	.word	0xffffffff


	//   ....[109]....
        /*0290*/ 	.word	0xffffffff


	//   ....[110]....
        /*0294*/ 	.word	0xffffffff


	//   ....[111]....
        /*0298*/ 	.word	0xffffffff


	//   ....[112]....
        /*029c*/ 	.word	0xffffffff


	//   ....[113]....
        /*02a0*/ 	.word	0xffffffff


	//   ....[114]....
        /*02a4*/ 	.word	0xffffffff


	//   ....[115]....
        /*02a8*/ 	.word	0xffffffff


	//   ....[116]....
        /*02ac*/ 	.word	0xffffffff


	//   ....[117]....
        /*02b0*/ 	.word	0xffffffff


	//   ....[118]....
        /*02b4*/ 	.word	0xffffffff


	//   ....[119]....
        /*02b8*/ 	.word	0xffffffff


	//   ....[120]....
        /*02bc*/ 	.word	0xffffffff


	//   ....[121]....
        /*02c0*/ 	.word	0xffffffff


	//   ....[122]....
        /*02c4*/ 	.word	0xffffffff


	//   ....[123]....
        /*02c8*/ 	.word	0xffffffff


	//   ....[124]....
        /*02cc*/ 	.word	0xffffffff


	//   ....[125]....
        /*02d0*/ 	.word	0xffffffff


	//   ....[126]....
        /*02d4*/ 	.word	0xffffffff


	//   ....[127]....
        /*02d8*/ 	.word	0xffffffff


	//   ....[128]....
        /*02dc*/ 	.word	0xffffffff


	//   ....[129]....
        /*02e0*/ 	.word	0xffffffff


	//   ....[130]....
        /*02e4*/ 	.word	0xffffffff


	//   ....[131]....
        /*02e8*/ 	.word	0xffffffff


	//   ....[132]....
        /*02ec*/ 	.word	0xffffffff


	//   ....[133]....
        /*02f0*/ 	.word	0xffffffff


	//   ....[134]....
        /*02f4*/ 	.word	0xffffffff


	//   ....[135]....
        /*02f8*/ 	.word	0xffffffff


	//   ....[136]....
        /*02fc*/ 	.word	0xffffffff


	//   ....[137]....
        /*0300*/ 	.word	0xffffffff


	//   ....[138]....
        /*0304*/ 	.word	0xffffffff


	//   ....[139]....
        /*0308*/ 	.word	0xffffffff


	//   ....[140]....
        /*030c*/ 	.word	0xffffffff


	//   ....[141]....
        /*0310*/ 	.word	0xffffffff


	//   ....[142]....
        /*0314*/ 	.word	0xffffffff


	//   ....[143]....
        /*0318*/ 	.word	0xffffffff


	//   ....[144]....
        /*031c*/ 	.word	0xffffffff


	//   ....[145]....
        /*0320*/ 	.word	0xffffffff


	//   ....[146]....
        /*0324*/ 	.word	0xffffffff


	//   ....[147]....
        /*0328*/ 	.word	0xffffffff


	//   ....[148]....
        /*032c*/ 	.word	0xffffffff


	//   ....[149]....
        /*0330*/ 	.word	0xffffffff


	//   ....[150]....
        /*0334*/ 	.word	0xffffffff


	//   ....[151]....
        /*0338*/ 	.word	0xffffffff


	//   ....[152]....
        /*033c*/ 	.word	0xffffffff


	//   ....[153]....
        /*0340*/ 	.word	0xffffffff


	//   ....[154]....
        /*0344*/ 	.word	0xffffffff


	//   ....[155]....
        /*0348*/ 	.word	0xffffffff


	//   ....[156]....
        /*034c*/ 	.word	0xffffffff


	//   ....[157]....
        /*0350*/ 	.word	0xffffffff


	//   ....[158]....
        /*0354*/ 	.word	0xffffffff


	//   ....[159]....
        /*0358*/ 	.word	0xffffffff


	//   ....[160]....
        /*035c*/ 	.word	0x05000006


	//   ....[161]....
        /*0360*/ 	.word	0xffffffff


	//   ....[162]....
        /*0364*/ 	.word	0xffffffff


	//   ....[163]....
        /*0368*/ 	.word	0xffffffff


	//   ....[164]....
        /*036c*/ 	.word	0xffffffff


	//   ....[165]....
        /*0370*/ 	.word	0xffffffff


	//   ....[166]....
        /*0374*/ 	.word	0xffffffff


	//   ....[167]....
        /*0378*/ 	.word	0xffffffff


	//   ....[168]....
        /*037c*/ 	.word	0xffffffff


	//   ....[169]....
        /*0380*/ 	.word	0xffffffff


	//   ....[170]....
        /*0384*/ 	.word	0xffffffff


	//   ....[171]....
        /*0388*/ 	.word	0xffffffff


	//   ....[172]....
        /*038c*/ 	.word	0xffffffff


	//   ....[173]....
        /*0390*/ 	.word	0xffffffff


	//   ....[174]....
        /*0394*/ 	.word	0xffffffff


	//   ....[175]....
        /*0398*/ 	.word	0xffffffff


	//   ....[176]....
        /*039c*/ 	.word	0xffffffff


	//   ....[177]....
        /*03a0*/ 	.word	0xffffffff


	//   ....[178]....
        /*03a4*/ 	.word	0xffffffff


	//   ....[179]....
        /*03a8*/ 	.word	0xffffffff


	//   ....[180]....
        /*03ac*/ 	.word	0xffffffff


	//   ....[181]....
        /*03b0*/ 	.word	0xffffffff


	//   ....[182]....
        /*03b4*/ 	.word	0xffffffff


	//   ....[183]....
        /*03b8*/ 	.word	0xffffffff


	//   ....[184]....
        /*03bc*/ 	.word	0xffffffff


	//   ....[185]....
        /*03c0*/ 	.word	0xffffffff


	//   ....[186]....
        /*03c4*/ 	.word	0xffffffff


	//   ....[187]....
        /*03c8*/ 	.word	0xffffffff


	//   ....[188]....
        /*03cc*/ 	.word	0xffffffff


	//   ....[189]....
        /*03d0*/ 	.word	0xffffffff


	//   ....[190]....
        /*03d4*/ 	.word	0xffffffff


	//   ....[191]....
        /*03d8*/ 	.word	0xffffffff


	//   ....[192]....
        /*03dc*/ 	.word	0xffffffff


	//   ....[193]....
        /*03e0*/ 	.word	0xffffffff


	//   ....[194]....
        /*03e4*/ 	.word	0xffffffff


	//   ....[195]....
        /*03e8*/ 	.word	0xffffffff


	//   ....[196]....
        /*03ec*/ 	.word	0xffffffff


	//   ....[197]....
        /*03f0*/ 	.word	0xffffffff


	//   ....[198]....
        /*03f4*/ 	.word	0xffffffff


	//   ....[199]....
        /*03f8*/ 	.word	0xffffffff


	//   ....[200]....
        /*03fc*/ 	.word	0xffffffff


	//   ....[201]....
        /*0400*/ 	.word	0xffffffff


	//   ....[202]....
        /*0404*/ 	.word	0xffffffff


	//   ....[203]....
        /*0408*/ 	.word	0xffffffff


	//   ....[204]....
        /*040c*/ 	.word	0xffffffff


	//   ....[205]....
        /*0410*/ 	.word	0xffffffff


	//   ....[206]....
        /*0414*/ 	.word	0xffffffff


	//   ....[207]....
        /*0418*/ 	.word	0xffffffff


	//   ....[208]....
        /*041c*/ 	.word	0xffffffff


	//   ....[209]....
        /*0420*/ 	.word	0xffffffff


	//   ....[210]....
        /*0424*/ 	.word	0xffffffff


	//   ....[211]....
        /*0428*/ 	.word	0xffffffff


	//   ....[212]....
        /*042c*/ 	.word	0xffffffff


	//   ....[213]....
        /*0430*/ 	.word	0xffffffff


	//   ....[214]....
        /*0434*/ 	.word	0xffffffff


	//   ....[215]....
        /*0438*/ 	.word	0xffffffff


	//   ....[216]....
        /*043c*/ 	.word	0xffffffff


	//   ....[217]....
        /*0440*/ 	.word	0xffffffff


	//   ....[218]....
        /*0444*/ 	.word	0xffffffff


	//   ....[219]....
        /*0448*/ 	.word	0xffffffff


	//   ....[220]....
        /*044c*/ 	.word	0xffffffff


	//   ....[221]....
        /*0450*/ 	.word	0xffffffff


	//   ....[222]....
        /*0454*/ 	.word	0xffffffff


	//   ....[223]....
        /*0458*/ 	.word	0xffffffff


	//   ....[224]....
        /*045c*/ 	.word	0xffffffff


	//   ....[225]....
        /*0460*/ 	.word	0xffffffff


	//   ....[226]....
        /*0464*/ 	.word	0xffffffff


	//   ....[227]....
        /*0468*/ 	.word	0xffffffff


	//   ....[228]....
        /*046c*/ 	.word	0xffffffff


	//   ....[229]....
        /*0470*/ 	.word	0x0500002f


	//   ....[230]....
        /*0474*/ 	.word	0x0500002f


	//   ....[231]....
        /*0478*/ 	.word	0x0500002f


	//   ....[232]....
        /*047c*/ 	.word	0x0500002f


	//   ....[233]....
        /*0480*/ 	.word	0x0500002f


	//----- nvinfo : EIATTR_COOP_GROUP_INSTR_OFFSETS
	.align		4
.L_422:
        /*0484*/ 	.byte	0x04, 0x28
        /*0486*/ 	.short	(.L_424 - .L_423)


	//   ....[0]....
.L_423:
        /*0488*/ 	.word	0x00000e40


	//   ....[1]....
        /*048c*/ 	.word	0x00001890


	//   ....[2]....
        /*0490*/ 	.word	0x00002ad0


	//   ....[3]....
        /*0494*/ 	.word	0x00002af0


	//   ....[4]....
        /*0498*/ 	.word	0x00002b10


	//   ....[5]....
        /*049c*/ 	.word	0x00002b30


	//   ....[6]....
        /*04a0*/ 	.word	0x00002b50


	//   ....[7]....
        /*04a4*/ 	.word	0x00003000


	//   ....[8]....
        /*04a8*/ 	.word	0x00003010


	//   ....[9]....
        /*04ac*/ 	.word	0x00003030


	//   ....[10]....
        /*04b0*/ 	.word	0x00003050


	//   ....[11]....
        /*04b4*/ 	.word	0x000030a0


	//   ....[12]....
        /*04b8*/ 	.word	0x000030d0


	//   ....[13]....
        /*04bc*/ 	.word	0x00003120


	//   ....[14]....
        /*04c0*/ 	.word	0x00003160


	//   ....[15]....
        /*04c4*/ 	.word	0x00003250


	//   ....[16]....
        /*04c8*/ 	.word	0x00003280


	//   ....[17]....
        /*04cc*/ 	.word	0x00003290


	//   ....[18]....
        /*04d0*/ 	.word	0x000032b0


	//   ....[19]....
        /*04d4*/ 	.word	0x000032f0


	//   ....[20]....
        /*04d8*/ 	.word	0x00003320


	//   ....[21]....
        /*04dc*/ 	.word	0x00003360


	//   ....[22]....
        /*04e0*/ 	.word	0x00003380


	//   ....[23]....
        /*04e4*/ 	.word	0x000033a0


	//   ....[24]....
        /*04e8*/ 	.word	0x00003490


	//   ....[25]....
        /*04ec*/ 	.word	0x000034c0


	//   ....[26]....
        /*04f0*/ 	.word	0x000034d0


	//   ....[27]....
        /*04f4*/ 	.word	0x000034f0


	//   ....[28]....
        /*04f8*/ 	.word	0x00003530


	//   ....[29]....
        /*04fc*/ 	.word	0x00003560


	//   ....[30]....
        /*0500*/ 	.word	0x000035a0


	//   ....[31]....
        /*0504*/ 	.word	0x000035c0


	//   ....[32]....
        /*0508*/ 	.word	0x000035e0


	//   ....[33]....
        /*050c*/ 	.word	0x000036d0


	//   ....[34]....
        /*0510*/ 	.word	0x00003700


	//   ....[35]....
        /*0514*/ 	.word	0x00003710


	//   ....[36]....
        /*0518*/ 	.word	0x00003730


	//   ....[37]....
        /*051c*/ 	.word	0x00003770


	//   ....[38]....
        /*0520*/ 	.word	0x000037a0


	//   ....[39]....
        /*0524*/ 	.word	0x000037e0


	//   ....[40]....
        /*0528*/ 	.word	0x00003800


	//   ....[41]....
        /*052c*/ 	.word	0x00003820


	//   ....[42]....
        /*0530*/ 	.word	0x00003930


	//   ....[43]....
        /*0534*/ 	.word	0x00003960


	//   ....[44]....
        /*0538*/ 	.word	0x00003970


	//   ....[45]....
        /*053c*/ 	.word	0x00003990


	//   ....[46]....
        /*0540*/ 	.word	0x000039d0


	//   ....[47]....
        /*0544*/ 	.word	0x00003a00


	//   ....[48]....
        /*0548*/ 	.word	0x00003a40


	//   ....[49]....
        /*054c*/ 	.word	0x00003a60


	//   ....[50]....
        /*0550*/ 	.word	0x00003a80


	//   ....[51]....
        /*0554*/ 	.word	0x00003b90


	//   ....[52]....
        /*0558*/ 	.word	0x00003bc0


	//   ....[53]....
        /*055c*/ 	.word	0x00003bd0


	//   ....[54]....
        /*0560*/ 	.word	0x00003bf0


	//   ....[55]....
        /*0564*/ 	.word	0x00003c30


	//   ....[56]....
        /*0568*/ 	.word	0x00003c60


	//   ....[57]....
        /*056c*/ 	.word	0x00003ca0


	//   ....[58]....
        /*0570*/ 	.word	0x00003cc0


	//   ....[59]....
        /*0574*/ 	.word	0x00003ce0


	//   ....[60]....
        /*0578*/ 	.word	0x00003df0


	//   ....[61]....
        /*057c*/ 	.word	0x00003e20


	//   ....[62]....
        /*0580*/ 	.word	0x00003e30


	//   ....[63]....
        /*0584*/ 	.word	0x00003e50


	//   ....[64]....
        /*0588*/ 	.word	0x00003e90


	//   ....[65]....
        /*058c*/ 	.word	0x00003ec0


	//   ....[66]....
        /*0590*/ 	.word	0x00003f00


	//   ....[67]....
        /*0594*/ 	.word	0x00003f20


	//   ....[68]....
        /*0598*/ 	.word	0x00003f40


	//   ....[69]....
        /*059c*/ 	.word	0x00004050


	//   ....[70]....
        /*05a0*/ 	.word	0x00004080


	//   ....[71]....
        /*05a4*/ 	.word	0x00004090


	//   ....[72]....
        /*05a8*/ 	.word	0x000040b0


	//   ....[73]....
        /*05ac*/ 	.word	0x000040f0


	//   ....[74]....
        /*05b0*/ 	.word	0x00004120


	//   ....[75]....
        /*05b4*/ 	.word	0x00004160


	//   ....[76]....
        /*05b8*/ 	.word	0x00004180


	//   ....[77]....
        /*05bc*/ 	.word	0x000041a0


	//   ....[78]....
        /*05c0*/ 	.word	0x000042b0


	//   ....[79]....
        /*05c4*/ 	.word	0x00004300


	//   ....[80]....
        /*05c8*/ 	.word	0x00004310


	//   ....[81]....
        /*05cc*/ 	.word	0x00004330


	//   ....[82]....
        /*05d0*/ 	.word	0x00004370


	//   ....[83]....
        /*05d4*/ 	.word	0x000043a0


	//   ....[84]....
        /*05d8*/ 	.word	0x000043e0


	//   ....[85]....
        /*05dc*/ 	.word	0x00004400


	//   ....[86]....
        /*05e0*/ 	.word	0x00004420


	//   ....[87]....
        /*05e4*/ 	.word	0x00004510


	//   ....[88]....
        /*05e8*/ 	.word	0x00004560


	//   ....[89]....
        /*05ec*/ 	.word	0x00004570


	//   ....[90]....
        /*05f0*/ 	.word	0x000045a0


	//   ....[91]....
        /*05f4*/ 	.word	0x000045c0


	//   ....[92]....
        /*05f8*/ 	.word	0x00004610


	//   ....[93]....
        /*05fc*/ 	.word	0x00004630


	//   ....[94]....
        /*0600*/ 	.word	0x00004670


	//   ....[95]....
        /*0604*/ 	.word	0x00004690


	//   ....[96]....
        /*0608*/ 	.word	0x00004770


	//   ....[97]....
        /*060c*/ 	.word	0x000047c0


	//   ....[98]....
        /*0610*/ 	.word	0x000047d0


	//   ....[99]....
        /*0614*/ 	.word	0x00004820


	//   ....[100]....
        /*0618*/ 	.word	0x00004850


	//   ....[101]....
        /*061c*/ 	.word	0x00004880


	//   ....[102]....
        /*0620*/ 	.word	0x000048b0


	//   ....[103]....
        /*0624*/ 	.word	0x000048e0


	//   ....[104]....
        /*0628*/ 	.word	0x00004910


	//   ....[105]....
        /*062c*/ 	.word	0x000049d0


	//   ....[106]....
        /*0630*/ 	.word	0x00004a20


	//   ....[107]....
        /*0634*/ 	.word	0x00004a30


	//   ....[108]....
        /*0638*/ 	.word	0x00004a80


	//   ....[109]....
        /*063c*/ 	.word	0x00004ab0


	//   ....[110]....
        /*0640*/ 	.word	0x00004ae0


	//   ....[111]....
        /*0644*/ 	.word	0x00004b10


	//   ....[112]....
        /*0648*/ 	.word	0x00004b40


	//   ....[113]....
        /*064c*/ 	.word	0x00004b70


	//   ....[114]....
        /*0650*/ 	.word	0x00004c60


	//   ....[115]....
        /*0654*/ 	.word	0x00004c80


	//   ....[116]....
        /*0658*/ 	.word	0x00004c90


	//   ....[117]....
        /*065c*/ 	.word	0x00004ce0


	//   ....[118]....
        /*0660*/ 	.word	0x00004d10


	//   ....[119]....
        /*0664*/ 	.word	0x00004d40


	//   ....[120]....
        /*0668*/ 	.word	0x00004d70


	//   ....[121]....
        /*066c*/ 	.word	0x00004da0


	//   ....[122]....
        /*0670*/ 	.word	0x00004dd0


	//   ....[123]....
        /*0674*/ 	.word	0x00004ec0


	//   ....[124]....
        /*0678*/ 	.word	0x00004f00


	//   ....[125]....
        /*067c*/ 	.word	0x00004f10


	//   ....[126]....
        /*0680*/ 	.word	0x00004f60


	//   ....[127]....
        /*0684*/ 	.word	0x00004f90


	//   ....[128]....
        /*0688*/ 	.word	0x00004fc0


	//   ....[129]....
        /*068c*/ 	.word	0x00004ff0


	//   ....[130]....
        /*0690*/ 	.word	0x00005020


	//   ....[131]....
        /*0694*/ 	.word	0x00005050


	//   ....[132]....
        /*0698*/ 	.word	0x00005140


	//   ....[133]....
        /*069c*/ 	.word	0x00005170


	//   ....[134]....
        /*06a0*/ 	.word	0x00005180


	//   ....[135]....
        /*06a4*/ 	.word	0x000051d0


	//   ....[136]....
        /*06a8*/ 	.word	0x00005200


	//   ....[137]....
        /*06ac*/ 	.word	0x00005230


	//   ....[138]....
        /*06b0*/ 	.word	0x00005260


	//   ....[139]....
        /*06b4*/ 	.word	0x00005290


	//   ....[140]....
        /*06b8*/ 	.word	0x000052c0


	//   ....[141]....
        /*06bc*/ 	.word	0x000053e0


	//   ....[142]....
        /*06c0*/ 	.word	0x000053f0


	//   ....[143]....
        /*06c4*/ 	.word	0x00005440


	//   ....[144]....
        /*06c8*/ 	.word	0x00005470


	//   ....[145]....
        /*06cc*/ 	.word	0x000054a0


	//   ....[146]....
        /*06d0*/ 	.word	0x000054d0


	//   ....[147]....
        /*06d4*/ 	.word	0x00005500


	//   ....[148]....
        /*06d8*/ 	.word	0x00005530


	//   ....[149]....
        /*06dc*/ 	.word	0x00005560


	//   ....[150]....
        /*06e0*/ 	.word	0x00005600


	//   ....[151]....
        /*06e4*/ 	.word	0x00005620


	//   ....[152]....
        /*06e8*/ 	.word	0x00005630


	//   ....[153]....
        /*06ec*/ 	.word	0x00005680


	//   ....[154]....
        /*06f0*/ 	.word	0x000056b0


	//   ....[155]....
        /*06f4*/ 	.word	0x000056e0


	//   ....[156]....
        /*06f8*/ 	.word	0x00005710


	//   ....[157]....
        /*06fc*/ 	.word	0x00005740


	//   ....[158]....
        /*0700*/ 	.word	0x00005770


	//   ....[159]....
        /*0704*/ 	.word	0x000058a0


	//   ....[160]....
        /*0708*/ 	.word	0x00005d40


	//   ....[161]....
        /*070c*/ 	.word	0x00006070


	//   ....[162]....
        /*0710*/ 	.word	0x00006130


	//   ....[163]....
        /*0714*/ 	.word	0x000061f0


	//   ....[164]....
        /*0718*/ 	.word	0x000062b0


	//   ....[165]....
        /*071c*/ 	.word	0x00006370


	//   ....[166]....
        /*0720*/ 	.word	0x00006430


	//   ....[167]....
        /*0724*/ 	.word	0x000064f0


	//   ....[168]....
        /*0728*/ 	.word	0x000065b0


	//   ....[169]....
        /*072c*/ 	.word	0x00006670


	//   ....[170]....
        /*0730*/ 	.word	0x00006730


	//   ....[171]....
        /*0734*/ 	.word	0x000067f0


	//   ....[172]....
        /*0738*/ 	.word	0x000068b0


	//   ....[173]....
        /*073c*/ 	.word	0x00006970


	//   ....[174]....
        /*0740*/ 	.word	0x00006a30


	//   ....[175]....
        /*0744*/ 	.word	0x00006af0


	//   ....[176]....
        /*0748*/ 	.word	0x00006bb0


	//   ....[177]....
        /*074c*/ 	.word	0x00006c70


	//   ....[178]....
        /*0750*/ 	.word	0x00006e60


	//   ....[179]....
        /*0754*/ 	.word	0x00006f90


	//   ....[180]....
        /*0758*/ 	.word	0x000070c0


	//   ....[181]....
        /*075c*/ 	.word	0x000071f0


	//   ....[182]....
        /*0760*/ 	.word	0x00007320


	//   ....[183]....
        /*0764*/ 	.word	0x00007450


	//   ....[184]....
        /*0768*/ 	.word	0x00007580


	//   ....[185]....
        /*076c*/ 	.word	0x000076b0


	//   ....[186]....
        /*0770*/ 	.word	0x000077e0


	//   ....[187]....
        /*0774*/ 	.word	0x00007910


	//   ....[188]....
        /*0778*/ 	.word	0x00007a40


	//   ....[189]....
        /*077c*/ 	.word	0x00007b60


	//   ....[190]....
        /*0780*/ 	.word	0x00007c70


	//   ....[191]....
        /*0784*/ 	.word	0x00007d80


	//   ....[192]....
        /*0788*/ 	.word	0x00007e90


	//   ....[193]....
        /*078c*/ 	.word	0x00007fa0


	//   ....[194]....
        /*0790*/ 	.word	0x000080b0


	//   ....[195]....
        /*0794*/ 	.word	0x00008eb0


	//   ....[196]....
        /*0798*/ 	.word	0x00008f40


	//   ....[197]....
        /*079c*/ 	.word	0x00008fc0


	//   ....[198]....
        /*07a0*/ 	.word	0x00009050


	//   ....[199]....
        /*07a4*/ 	.word	0x000090d0


	//   ....[200]....
        /*07a8*/ 	.word	0x00009160


	//   ....[201]....
        /*07ac*/ 	.word	0x000091e0


	//   ....[202]....
        /*07b0*/ 	.word	0x00009270


	//   ....[203]....
        /*07b4*/ 	.word	0x000092f0


	//   ....[204]....
        /*07b8*/ 	.word	0x00009380


	//   ....[205]....
        /*07bc*/ 	.word	0x00009400


	//   ....[206]....
        /*07c0*/ 	.word	0x00009490


	//   ....[207]....
        /*07c4*/ 	.word	0x00009510


	//   ....[208]....
        /*07c8*/ 	.word	0x000095a0


	//   ....[209]....
        /*07cc*/ 	.word	0x00009620


	//   ....[210]....
        /*07d0*/ 	.word	0x000096b0


	//   ....[211]....
        /*07d4*/ 	.word	0x00009730


	//   ....[212]....
        /*07d8*/ 	.word	0x00009890


	//   ....[213]....
        /*07dc*/ 	.word	0x00009960


	//   ....[214]....
        /*07e0*/ 	.word	0x00009a10


	//   ....[215]....
        /*07e4*/ 	.word	0x00009ad0


	//   ....[216]....
        /*07e8*/ 	.word	0x00009b80


	//   ....[217]....
        /*07ec*/ 	.word	0x00009c40


	//   ....[218]....
        /*07f0*/ 	.word	0x00009cf0


	//   ....[219]....
        /*07f4*/ 	.word	0x00009db0


	//   ....[220]....
        /*07f8*/ 	.word	0x00009e60


	//   ....[221]....
        /*07fc*/ 	.word	0x00009f20


	//   ....[222]....
        /*0800*/ 	.word	0x00009fd0


	//   ....[223]....
        /*0804*/ 	.word	0x0000a090


	//   ....[224]....
        /*0808*/ 	.word	0x0000a140


	//   ....[225]....
        /*080c*/ 	.word	0x0000a200


	//   ....[226]....
        /*0810*/ 	.word	0x0000a2a0


	//   ....[227]....
        /*0814*/ 	.word	0x0000a360


	//   ....[228]....
        /*0818*/ 	.word	0x0000a400


	//   ....[229]....
        /*081c*/ 	.word	0x0000a470


	//   ....[230]....
        /*0820*/ 	.word	0x0000a4e0


	//   ....[231]....
        /*0824*/ 	.word	0x0000a550


	//   ....[232]....
        /*0828*/ 	.word	0x0000a5c0


	//   ....[233]....
        /*082c*/ 	.word	0x0000a630


	//----- nvinfo : EIATTR_VRC_CTA_INIT_COUNT
	.align		4
.L_424:
        /*0830*/ 	.byte	0x02, 0x4a
	.zero		1
	.zero		1


	//----- nvinfo : EIATTR_EXIT_INSTR_OFFSETS
	.align		4
        /*0834*/ 	.byte	0x04, 0x1c
        /*0836*/ 	.short	(.L_426 - .L_425)


	//   ....[0]....
.L_425:
        /*0838*/ 	.word	0x00002570


	//   ....[1]....
        /*083c*/ 	.word	0x000028d0


	//   ....[2]....
        /*0840*/ 	.word	0x000028f0


	//   ....[3]....
        /*0844*/ 	.word	0x00009740


	//   ....[4]....
        /*0848*/ 	.word	0x0000a410


	//----- nvinfo : EIATTR_MAX_THREADS
	.align		4
.L_426:
        /*084c*/ 	.byte	0x04, 0x05
        /*084e*/ 	.short	(.L_428 - .L_427)
.L_427:
        /*0850*/ 	.word	0x00000180
        /*0854*/ 	.word	0x00000001
        /*0858*/ 	.word	0x00000001


	//----- nvinfo : EIATTR_CRS_STACK_SIZE
	.align		4
.L_428:
        /*085c*/ 	.byte	0x04, 0x1e
        /*085e*/ 	.short	(.L_430 - .L_429)
.L_429:
        /*0860*/ 	.word	0x00000000


	//----- nvinfo : EIATTR_CBANK_PARAM_SIZE
	.align		4
.L_430:
        /*0864*/ 	.byte	0x03, 0x19
        /*0866*/ 	.short	0x004d


	//----- nvinfo : EIATTR_PARAM_CBANK
	.align		4
        /*0868*/ 	.byte	0x04, 0x0a
        /*086a*/ 	.short	(.L_432 - .L_431)
	.align		4
.L_431:
        /*086c*/ 	.word	index@(.nv.constant0._ZN3cub18CUB_300001_SM_10006detail10radix_sort29DeviceRadixSortOnesweepKernelINS1_5radix10policy_hubIifyE10Policy1000ELNS0_9SortOrderE0EifyiiNS1_21identity_decomposer_tEEEvPT5_SB_PT3_PKSC_PT1_PKSG_PT2_PKSK_T4_iiT6_)
        /*0870*/ 	.short	0x0380
        /*0872*/ 	.short	0x004d


	//----- nvinfo : EIATTR_SW_WAR
	.align		4
.L_432:
        /*0874*/ 	.byte	0x04, 0x36
        /*0876*/ 	.short	(.L_434 - .L_433)
.L_433:
        /*0878*/ 	.word	0x00000008
.L_434:


//--------------------- .nv.info._ZN3cub18CUB_300001_SM_10006detail10radix_sort33DeviceRadixSortExclusiveSumKernelINS1_5radix10policy_hubIifyE10Policy1000EyEEvPT0_ --------------------------
	.section	.nv.info._ZN3cub18CUB_300001_SM_10006detail10radix_sort33DeviceRadixSortExclusiveSumKernelINS1_5radix10policy_hubIifyE10Policy1000EyEEvPT0_,"",@"SHT_CUDA_INFO"
	.sectionflags	@""
	.align	4


	//----- nvinfo : EIATTR_CUDA_API_VERSION
	.align		4
        /*0000*/ 	.byte	0x04, 0x37
        /*0002*/ 	.short	(.L_436 - .L_435)
.L_435:
        /*0004*/ 	.word	0x00000082


	//----- nvinfo : EIATTR_KPARAM_INFO
	.align		4
.L_436:
        /*0008*/ 	.byte	0x04, 0x17
        /*000a*/ 	.short	(.L_438 - .L_437)
.L_437:
        /*000c*/ 	.word	0x00000000
        /*0010*/ 	.short	0x0000
        /*0012*/ 	.short	0x0000
        /*0014*/ 	.byte	0x00, 0xf5, 0x21, 0x00


	//----- nvinfo : EIATTR_SPARSE_MMA_MASK
	.align		4
.L_438:
        /*0018*/ 	.byte	0x03, 0x50
        /*001a*/ 	.short	0x0000


	//----- nvinfo : EIATTR_MAXREG_COUNT
	.align		4
        /*001c*/ 	.byte	0x03, 0x1b
        /*001e*/ 	.short	0x00ff


	//----- nvinfo : EIATTR_NUM_BARRIERS
	.align		4
        /*0020*/ 	.byte	0x02, 0x4c
        /*0022*/ 	.byte	0x01
	.zero		1


	//----- nvinfo : EIATTR_MERCURY_ISA_VERSION
	.align		4
        /*0024*/ 	.byte	0x03, 0x5f
        /*0026*/ 	.short	0x0101


	//----- nvinfo : EIATTR_COOP_GROUP_MASK_REGIDS
	.align		4
        /*0028*/ 	.byte	0x04, 0x29
        /*002a*/ 	.short	(.L_440 - .L_439)


	//   ....[0]....
.L_439:
        /*002c*/ 	.word	0xffffffff


	//   ....[1]....
        /*0030*/ 	.word	0xffffffff


	//   ....[2]....
        /*0034*/ 	.word	0xffffffff


	//   ....[3]....
        /*0038*/ 	.word	0xffffffff


	//   ....[4]....
        /*003c*/ 	.word	0xffffffff


	//   ....[5]....
        /*0040*/ 	.word	0xffffffff


	//   ....[6]....
        /*0044*/ 	.word	0xffffffff


	//   ....[7]....
        /*0048*/ 	.word	0xffffffff


	//   ....[8]....
        /*004c*/ 	.word	0xffffffff


	//   ....[9]....
        /*0050*/ 	.word	0xffffffff


	//   ....[10]....
        /*0054*/ 	.word	0x05000015


	//   ....[11]....
        /*0058*/ 	.word	0x05000015


	//   ....[12]....
        /*005c*/ 	.word	0x05000015


	//   ....[13]....
        /*0060*/ 	.word	0x05000015


	//   ....[14]....
        /*0064*/ 	.word	0x05000015


	//   ....[15]....
        /*0068*/ 	.word	0x05000015


	//   ....[16]....
        /*006c*/ 	.word	0x05000015


	//   ....[17]....
        /*0070*/ 	.word	0x05000015


	//   ....[18]....
        /*0074*/ 	.word	0x05000015


	//   ....[19]....
        /*0078*/ 	.word	0x05000015


	//----- nvinfo : EIATTR_COOP_GROUP_INSTR_OFFSETS
	.align		4
.L_440:
        /*007c*/ 	.byte	0x04, 0x28
        /*007e*/ 	.short	(.L_442 - .L_441)


	//   ....[0]....
.L_441:
        /*0080*/ 	.word	0x00000250


	//   ....[1]....
        /*0084*/ 	.word	0x00000260


	//   ....[2]....
        /*0088*/ 	.word	0x000002a0


	//   ....[3]....
        /*008c*/ 	.word	0x000002c0


	//   ....[4]....
        /*0090*/ 	.word	0x00000310


	//   ....[5]....
        /*0094*/ 	.word	0x00000320


	//   ....[6]....
        /*0098*/ 	.word	0x00000360


	//   ....[7]....
        /*009c*/ 	.word	0x00000380


	//   ....[8]....
        /*00a0*/ 	.word	0x000003d0


	//   ....[9]....
        /*00a4*/ 	.word	0x000003e0


	//   ....[10]....
        /*00a8*/ 	.word	0x00000660


	//   ....[11]....
        /*00ac*/ 	.word	0x000006b0


	//   ....[12]....
        /*00b0*/ 	.word	0x00000740


	//   ....[13]....
        /*00b4*/ 	.word	0x00000790


	//   ....[14]....
        /*00b8*/ 	.word	0x00000820


	//   ....[15]....
        /*00bc*/ 	.word	0x00000870


	//   ....[16]....
        /*00c0*/ 	.word	0x00000900


	//   ....[17]....
        /*00c4*/ 	.word	0x00000950


	//   ....[18]....
        /*00c8*/ 	.word	0x000009e0


	//   ....[19]....
        /*00cc*/ 	.word	0x00000a30


	//----- nvinfo : EIATTR_VRC_CTA_INIT_COUNT
	.align		4
.L_442:
        /*00d0*/ 	.byte	0x02, 0x4a
	.zero		1
	.zero		1


	//----- nvinfo : EIATTR_EXIT_INSTR_OFFSETS
	.align		4
        /*00d4*/ 	.byte	0x04, 0x1c
        /*00d6*/ 	.short	(.L_444 - .L_443)


	//   ....[0]....
.L_443:
        /*00d8*/ 	.word	0x000005d0


	//   ....[1]....
        /*00dc*/ 	.word	0x00000600


	//----- nvinfo : EIATTR_CRS_STACK_SIZE
	.align		4
.L_444:
        /*00e0*/ 	.byte	0x04, 0x1e
        /*00e2*/ 	.short	(.L_446 - .L_445)
.L_445:
        /*00e4*/ 	.word	0x00000000


	//----- nvinfo : EIATTR_CBANK_PARAM_SIZE
	.align		4
.L_446:
        /*00e8*/ 	.byte	0x03, 0x19
        /*00ea*/ 	.short	0x0008


	//----- nvinfo : EIATTR_PARAM_CBANK
	.align		4
        /*00ec*/ 	.byte	0x04, 0x0a
        /*00ee*/ 	.short	(.L_448 - .L_447)
	.align		4
.L_447:
        /*00f0*/ 	.word	index@(.nv.constant0._ZN3cub18CUB_300001_SM_10006detail10radix_sort33DeviceRadixSortExclusiveSumKernelINS1_5radix10policy_hubIifyE10Policy1000EyEEvPT0_)
        /*00f4*/ 	.short	0x0380
        /*00f6*/ 	.short	0x0008


	//----- nvinfo : EIATTR_SW_WAR
	.align		4
.L_448:
        /*00f8*/ 	.byte	0x04, 0x36
        /*00fa*/ 	.short	(.L_450 - .L_449)
.L_449:
        /*00fc*/ 	.word	0x00000008
.L_450:


//--------------------- .nv.info._ZN3cub18CUB_300001_SM_10006detail10radix_sort30DeviceRadixSortHistogramKernelINS1_5radix10policy_hubIifyE10Policy1000ELNS0_9SortOrderE0EiyNS1_21identity_decomposer_tEEEvPT2_PKT1_SA_iiT3_ --------------------------
	.section	.nv.info._ZN3cub18CUB_300001_SM_10006detail10radix_sort30DeviceRadixSortHistogramKernelINS1_5radix10policy_hubIifyE10Policy1000ELNS0_9SortOrderE0EiyNS1_21identity_decomposer_tEEEvPT2_PKT1_SA_iiT3_,"",@"SHT_CUDA_INFO"
	.sectionflags	@""
	.align	4


	//----- nvinfo : EIATTR_CUDA_API_VERSION
	.align		4
        /*0000*/ 	.byte	0x04, 0x37
        /*0002*/ 	.short	(.L_452 - .L_451)
.L_451:
        /*0004*/ 	.word	0x00000082


	//----- nvinfo : EIATTR_KPARAM_INFO
	.align		4
.L_452:
        /*0008*/ 	.byte	0x04, 0x17
        /*000a*/ 	.short	(.L_454 - .L_453)
.L_453:
        /*000c*/ 	.word	0x00000000
        /*0010*/ 	.short	0x0005
        /*0012*/ 	.short	0x0020
        /*0014*/ 	.byte	0x00, 0xf0, 0x05, 0x00


	//----- nvinfo : EIATTR_KPARAM_INFO
	.align		4
.L_454:
        /*0018*/ 	.byte	0x04, 0x17
        /*001a*/ 	.short	(.L_456 - .L_455)
.L_455:
        /*001c*/ 	.word	0x00000000
        /*0020*/ 	.short	0x0004
        /*0022*/ 	.short	0x001c
        /*0024*/ 	.byte	0x00, 0xf0, 0x11, 0x00


	//----- nvinfo : EIATTR_KPARAM_INFO
	.align		4
.L_456:
        /*0028*/ 	.byte	0x04, 0x17
        /*002a*/ 	.short	(.L_458 - .L_457)
.L_457:
        /*002c*/ 	.word	0x00000000
        /*0030*/ 	.short	0x0003
        /*0032*/ 	.short	0x0018
        /*0034*/ 	.byte	0x00, 0xf0, 0x11, 0x00


	//----- nvinfo : EIATTR_KPARAM_INFO
	.align		4
.L_458:
        /*0038*/ 	.byte	0x04, 0x17
        /*003a*/ 	.short	(.L_460 - .L_459)
.L_459:
        /*003c*/ 	.word	0x00000000
        /*0040*/ 	.short	0x0002
        /*0042*/ 	.short	0x0010
        /*0044*/ 	.byte	0x00, 0xf0, 0x21, 0x00


	//----- nvinfo : EIATTR_KPARAM_INFO
	.align		4
.L_460:
        /*0048*/ 	.byte	0x04, 0x17
        /*004a*/ 	.short	(.L_462 - .L_461)
.L_461:
        /*004c*/ 	.word	0x00000000
        /*0050*/ 	.short	0x0001
        /*0052*/ 	.short	0x0008
        /*0054*/ 	.byte	0x00, 0xf5, 0x21, 0x00


	//----- nvinfo : EIATTR_KPARAM_INFO
	.align		4
.L_462:
        /*0058*/ 	.byte	0x04, 0x17
        /*005a*/ 	.short	(.L_464 - .L_463)
.L_463:
        /*005c*/ 	.word	0x00000000
        /*0060*/ 	.short	0x0000
        /*0062*/ 	.short	0x0000
        /*0064*/ 	.byte	0x00, 0xf5, 0x21, 0x00


	//----- nvinfo : EIATTR_SPARSE_MMA_MASK
	.align		4
.L_464:
        /*0068*/ 	.byte	0x03, 0x50
        /*006a*/ 	.short	0x0000


	//----- nvinfo : EIATTR_MAXREG_COUNT
	.align		4
        /*006c*/ 	.byte	0x03, 0x1b
        /*006e*/ 	.short	0x00ff


	//----- nvinfo : EIATTR_NUM_BARRIERS
	.align		4
        /*0070*/ 	.byte	0x02, 0x4c
        /*0072*/ 	.byte	0x01
	.zero		1


	//----- nvinfo : EIATTR_MERCURY_ISA_VERSION
	.align		4
        /*0074*/ 	.byte	0x03, 0x5f
        /*0076*/ 	.short	0x0101


	//----- nvinfo : EIATTR_VRC_CTA_INIT_COUNT
	.align		4
        /*0078*/ 	.byte	0x02, 0x4a
	.zero		1
	.zero		1


	//----- nvinfo : EIATTR_EXIT_INSTR_OFFSETS
	.align		4
        /*007c*/ 	.byte	0x04, 0x1c
        /*007e*/ 	.short	(.L_466 - .L_465)


	//   ....[0]....
.L_465:
        /*0080*/ 	.word	0x00000040


	//   ....[1]....
        /*0084*/ 	.word	0x00002ee0


	//----- nvinfo : EIATTR_MAX_THREADS
	.align		4
.L_466:
        /*0088*/ 	.byte	0x04, 0x05
        /*008a*/ 	.short	(.L_468 - .L_467)
.L_467:
        /*008c*/ 	.word	0x00000080
        /*0090*/ 	.word	0x00000001
        /*0094*/ 	.word	0x00000001


	//----- nvinfo : EIATTR_CRS_STACK_SIZE
	.align		4
.L_468:
        /*0098*/ 	.byte	0x04, 0x1e
        /*009a*/ 	.short	(.L_470 - .L_469)
.L_469:
        /*009c*/ 	.word	0x00000000


	//----- nvinfo : EIATTR_CBANK_PARAM_SIZE
	.align		4
.L_470:
        /*00a0*/ 	.byte	0x03, 0x19
        /*00a2*/ 	.short	0x0021


	//----- nvinfo : EIATTR_PARAM_CBANK
	.align		4
        /*00a4*/ 	.byte	0x04, 0x0a
        /*00a6*/ 	.short	(.L_472 - .L_471)
	.align		4
.L_471:
        /*00a8*/ 	.word	index@(.nv.constant0._ZN3cub18CUB_300001_SM_10006detail10radix_sort30DeviceRadixSortHistogramKernelINS1_5radix10policy_hubIifyE10Policy1000ELNS0_9SortOrderE0EiyNS1_21identity_decomposer_tEEEvPT2_PKT1_SA_iiT3_)
        /*00ac*/ 	.short	0x0380
        /*00ae*/ 	.short	0x0021


	//----- nvinfo : EIATTR_SW_WAR
	.align		4
.L_472:
        /*00b0*/ 	.byte	0x04, 0x36
        /*00b2*/ 	.short	(.L_474 - .L_473)
.L_473:
        /*00b4*/ 	.word	0x00000008
.L_474:


//--------------------- .nv.info._ZN3cub18CUB_300001_SM_10006detail10radix_sort31DeviceRadixSortSingleTileKernelINS1_5radix10policy_hubIifyE10Policy1000ELNS0_9SortOrderE0EifyNS1_21identity_decomposer_tEEEvPKT1_PSA_PKT2_PSE_T3_iiT4_ --------------------------
	.section	.nv.info._ZN3cub18CUB_300001_SM_10006detail10radix_sort31DeviceRadixSortSingleTileKernelINS1_5radix10policy_hubIifyE10Policy1000ELNS0_9SortOrderE0EifyNS1_21identity_decomposer_tEEEvPKT1_PSA_PKT2_PSE_T3_iiT4_,"",@"SHT_CUDA_INFO"
	.sectionflags	@""
	.align	4


	//----- nvinfo : EIATTR_CUDA_API_VERSION
	.align		4
        /*0000*/ 	.byte	0x04, 0x37
        /*0002*/ 	.short	(.L_476 - .L_475)
.L_475:
        /*0004*/ 	.word	0x00000082


	//----- nvinfo : EIATTR_KPARAM_INFO
	.align		4
.L_476:
        /*0008*/ 	.byte	0x04, 0x17
        /*000a*/ 	.short	(.L_478 - .L_477)
.L_477:
        /*000c*/ 	.word	0x00000000
        /*0010*/ 	.short	0x0007
        /*0012*/ 	.short	0x0030
        /*0014*/ 	.byte	0x00, 0xf0, 0x05, 0x00


	//----- nvinfo : EIATTR_KPARAM_INFO
	.align		4
.L_478:
        /*0018*/ 	.byte	0x04, 0x17
        /*001a*/ 	.short	(.L_480 - .L_479)
.L_479:
        /*001c*/ 	.word	0x00000000
        /*0020*/ 	.short	0x0006
        /*0022*/ 	.short	0x002c
        /*0024*/ 	.byte	0x00, 0xf0, 0x11, 0x00


	//----- nvinfo : EIATTR_KPARAM_INFO
	.align		4
.L_480:
        /*0028*/ 	.byte	0x04, 0x17
        /*002a*/ 	.short	(.L_482 - .L_481)
.L_481:
        /*002c*/ 	.word	0x00000000
        /*0030*/ 	.short	0x0005
        /*0032*/ 	.short	0x0028
        /*0034*/ 	.byte	0x00, 0xf0, 0x11, 0x00


	//----- nvinfo : EIATTR_KPARAM_INFO
	.align		4
.L_482:
        /*0038*/ 	.byte	0x04, 0x17
        /*003a*/ 	.short	(.L_484 - .L_483)
.L_483:
        /*003c*/ 	.word	0x00000000
        /*0040*/ 	.short	0x0004
        /*0042*/ 	.short	0x0020
        /*0044*/ 	.byte	0x00, 0xf0, 0x21, 0x00


	//----- nvinfo : EIATTR_KPARAM_INFO
	.align		4
.L_484:
        /*0048*/ 	.byte	0x04, 0x17
        /*004a*/ 	.short	(.L_486 - .L_485)
.L_485:
        /*004c*/ 	.word	0x00000000
        /*0050*/ 	.short	0x0003
        /*0052*/ 	.short	0x0018
        /*0054*/ 	.byte	0x00, 0xf5, 0x21, 0x00


	//----- nvinfo : EIATTR_KPARAM_INFO
	.align		4
.L_486:
        /*0058*/ 	.byte	0x04, 0x17
        /*005a*/ 	.short	(.L_488 - .L_487)
.L_487:
        /*005c*/ 	.word	0x00000000
        /*0060*/ 	.short	0x0002
        /*0062*/ 	.short	0x0010
        /*0064*/ 	.byte	0x00, 0xf5, 0x21, 0x00


	//----- nvinfo : EIATTR_KPARAM_INFO
	.align		4
.L_488:
        /*0068*/ 	.byte	0x04, 0x17
        /*006a*/ 	.short	(.L_490 - .L_489)
.L_489:
        /*006c*/ 	.word	0x00000000
        /*0070*/ 	.short	0x0001
        /*0072*/ 	.short	0x0008
        /*0074*/ 	.byte	0x00, 0xf5, 0x21, 0x00


	//----- nvinfo : EIATTR_KPARAM_INFO
	.align		4
.L_490:
        /*0078*/ 	.byte	0x04, 0x17
        /*007a*/ 	.short	(.L_492 - .L_491)
.L_491:
        /*007c*/ 	.word	0x00000000
        /*0080*/ 	.short	0x0000
        /*0082*/ 	.short	0x0000
        /*0084*/ 	.byte	0x00, 0xf5, 0x21, 0x00


	//----- nvinfo : EIATTR_SPARSE_MMA_MASK
	.align		4
.L_492:
        /*0088*/ 	.byte	0x03, 0x50
        /*008a*/ 	.short	0x0000


	//----- nvinfo : EIATTR_MAXREG_COUNT
	.align		4
        /*008c*/ 	.byte	0x03, 0x1b
        /*008e*/ 	.short	0x00ff


	//----- nvinfo : EIATTR_NUM_BARRIERS
	.align		4
        /*0090*/ 	.byte	0x02, 0x4c
        /*0092*/ 	.byte	0x01
	.zero		1


	//----- nvinfo : EIATTR_MERCURY_ISA_VERSION
	.align		4
        /*0094*/ 	.byte	0x03, 0x5f
        /*0096*/ 	.short	0x0101


	//----- nvinfo : EIATTR_COOP_GROUP_MASK_REGIDS
	.align		4
        /*0098*/ 	.byte	0x04, 0x29
        /*009a*/ 	.short	(.L_494 - .L_493)


	//   ....[0]....
.L_493:
        /*009c*/ 	.word	0xffffffff


	//   ....[1]....
        /*00a0*/ 	.word	0xffffffff


	//   ....[2]....
        /*00a4*/ 	.word	0xffffffff


	//   ....[3]....
        /*00a8*/ 	.word	0xffffffff


	//   ....[4]....
        /*00ac*/ 	.word	0xffffffff


	//----- nvinfo : EIATTR_COOP_GROUP_INSTR_OFFSETS
	.align		4
.L_494:
        /*00b0*/ 	.byte	0x04, 0x28
        /*00b2*/ 	.short	(.L_496 - .L_495)


	//   ....[0]....
.L_495:
        /*00b4*/ 	.word	0x00001e20


	//   ....[1]....
        /*00b8*/ 	.word	0x00001e40


	//   ....[2]....
        /*00bc*/ 	.word	0x00001e60


	//   ....[3]....
        /*00c0*/ 	.word	0x00001e80


	//   ....[4]....
        /*00c4*/ 	.word	0x00001ea0


	//----- nvinfo : EIATTR_VRC_CTA_INIT_COUNT
	.align		4
.L_496:
        /*00c8*/ 	.byte	0x02, 0x4a
	.zero		1
	.zero		1


	//----- nvinfo : EIATTR_EXIT_INSTR_OFFSETS
	.align		4
        /*00cc*/ 	.byte	0x04, 0x1c
        /*00ce*/ 	.short	(.L_498 - .L_497)


	//   ....[0]....
.L_497:
        /*00d0*/ 	.word	0x00003bf0


	//   ....[1]....
        /*00d4*/ 	.word	0x00003c40


	//----- nvinfo : EIATTR_MAX_THREADS
	.align		4
.L_498:
        /*00d8*/ 	.byte	0x04, 0x05
        /*00da*/ 	.short	(.L_500 - .L_499)
.L_499:
        /*00dc*/ 	.word	0x00000100
        /*00e0*/ 	.word	0x00000001
        /*00e4*/ 	.word	0x00000001


	//----- nvinfo : EIATTR_CBANK_PARAM_SIZE
	.align		4
.L_500:
        /*00e8*/ 	.byte	0x03, 0x19
        /*00ea*/ 	.short	0x0031


	//----- nvinfo : EIATTR_PARAM_CBANK
	.align		4
        /*00ec*/ 	.byte	0x04, 0x0a
        /*00ee*/ 	.short	(.L_502 - .L_501)
	.align		4
.L_501:
        /*00f0*/ 	.word	index@(.nv.constant0._ZN3cub18CUB_300001_SM_10006detail10radix_sort31DeviceRadixSortSingleTileKernelINS1_5radix10policy_hubIifyE10Policy1000ELNS0_9SortOrderE0EifyNS1_21identity_decomposer_tEEEvPKT1_PSA_PKT2_PSE_T3_iiT4_)
        /*00f4*/ 	.short	0x0380
        /*00f6*/ 	.short	0x0031


	//----- nvinfo : EIATTR_SW_WAR
	.align		4
.L_502:
        /*00f8*/ 	.byte	0x04, 0x36
        /*00fa*/ 	.short	(.L_504 - .L_503)
.L_503:
        /*00fc*/ 	.word	0x00000008
.L_504:


//--------------------- .nv.info._ZN3cub18CUB_300001_SM_10006detail4scan16DeviceScanKernelINS2_10policy_hubIlllmN4cuda3__47maximumIlEEE10Policy1000EN6thrust24THRUST_300001_SM_1000_NS6detail15normal_iteratorINSC_10device_ptrIlEEEESH_NS0_13ScanTileStateIlLb1EEES8_NS0_8NullTypeEmlLb0ESK_EEvT0_T1_T2_iT3_T4_T5_ --------------------------
	.section	.nv.info._ZN3cub18CUB_300001_SM_10006detail4scan16DeviceScanKernelINS2_10policy_hubIlllmN4cuda3__47maximumIlEEE10Policy1000EN6thrust24THRUST_300001_SM_1000_NS6detail15normal_iteratorINSC_10device_ptrIlEEEESH_NS0_13ScanTileStateIlLb1EEES8_NS0_8NullTypeEmlLb0ESK_EEvT0_T1_T2_iT3_T4_T5_,"",@"SHT_CUDA_INFO"
	.sectionflags	@""
	.align	4


	//----- nvinfo : EIATTR_CUDA_API_VERSION
	.align		4
        /*0000*/ 	.byte	0x04, 0x37
        /*0002*/ 	.short	(.L_506 - .L_505)
.L_505:
        /*0004*/ 	.word	0x00000082


	//----- nvinfo : EIATTR_KPARAM_INFO
	.align		4
.L_506:
        /*0008*/ 	.byte	0x04, 0x17
        /*000a*/ 	.short	(.L_508 - .L_507)
.L_507:
        /*000c*/ 	.word	0x00000000
        /*0010*/ 	.short	0x0006
        /*0012*/ 	.short	0x0020
        /*0014*/ 	.byte	0x00, 0xf0, 0x21, 0x00


	//----- nvinfo : EIATTR_KPARAM_INFO
	.align		4
.L_508:
        /*0018*/ 	.byte	0x04, 0x17
        /*001a*/ 	.short	(.L_510 - .L_509)
.L_509:
        /*001c*/ 	.word	0x00000000
        /*0020*/ 	.short	0x0005
        /*0022*/ 	.short	0x001d
        /*0024*/ 	.byte	0x00, 0xf0, 0x05, 0x00


	//----- nvinfo : EIATTR_KPARAM_INFO
	.align		4
.L_510:
        /*0028*/ 	.byte	0x04, 0x17
        /*002a*/ 	.short	(.L_512 - .L_511)
.L_511:
        /*002c*/ 	.word	0x00000000
        /*0030*/ 	.short	0x0004
        /*0032*/ 	.short	0x001c
        /*0034*/ 	.byte	0x00, 0xf0, 0x05, 0x00


	//----- nvinfo : EIATTR_KPARAM_INFO
	.align		4
.L_512:
        /*0038*/ 	.byte	0x04, 0x17
        /*003a*/ 	.short	(.L_514 - .L_513)
.L_513:
        /*003c*/ 	.word	0x00000000
        /*0040*/ 	.short	0x0003
        /*0042*/ 	.short	0x0018
        /*0044*/ 	.byte	0x00, 0xf0, 0x11, 0x00


	//----- nvinfo : EIATTR_KPARAM_INFO
	.align		4
.L_514:
        /*0048*/ 	.byte	0x04, 0x17
        /*004a*/ 	.short	(.L_516 - .L_515)
.L_515:
        /*004c*/ 	.word	0x00000000
        /*0050*/ 	.short	0x0002
        /*0052*/ 	.short	0x0010
        /*0054*/ 	.byte	0x00, 0xf0, 0x21, 0x00


	//----- nvinfo : EIATTR_KPARAM_INFO
	.align		4
.L_516:
        /*0058*/ 	.byte	0x04, 0x17
        /*005a*/ 	.short	(.L_518 - .L_517)
.L_517:
        /*005c*/ 	.word	0x00000000
        /*0060*/ 	.short	0x0001
        /*0062*/ 	.short	0x0008
        /*0064*/ 	.byte	0x00, 0xf0, 0x21, 0x00


	//----- nvinfo : EIATTR_KPARAM_INFO
	.align		4
.L_518:
        /*0068*/ 	.byte	0x04, 0x17
        /*006a*/ 	.short	(.L_520 - .L_519)
.L_519:
        /*006c*/ 	.word	0x00000000
        /*0070*/ 	.short	0x0000
        /*0072*/ 	.short	0x0000
        /*0074*/ 	.byte	0x00, 0xf0, 0x21, 0x00


	//----- nvinfo : EIATTR_SPARSE_MMA_MASK
	.align		4
.L_520:
        /*0078*/ 	.byte	0x03, 0x50
        /*007a*/ 	.short	0x0000


	//----- nvinfo : EIATTR_MAXREG_COUNT
	.align		4
        /*007c*/ 	.byte	0x03, 0x1b
        /*007e*/ 	.short	0x00ff


	//----- nvinfo : EIATTR_NUM_BARRIERS
	.align		4
        /*0080*/ 	.byte	0x02, 0x4c
        /*0082*/ 	.byte	0x01
	.zero		1


	//----- nvinfo : EIATTR_MERCURY_ISA_VERSION
	.align		4
        /*0084*/ 	.byte	0x03, 0x5f
        /*0086*/ 	.short	0x0101


	//----- nvinfo : EIATTR_COOP_GROUP_MASK_REGIDS
	.align		4
        /*0088*/ 	.byte	0x04, 0x29
        /*008a*/ 	.short	(.L_522 - .L_521)


	//   ....[0]....
.L_521:
        /*008c*/ 	.word	0xffffffff


	//   ....[1]....
        /*0090*/ 	.word	0xffffffff


	//   ....[2]....
        /*0094*/ 	.word	0xffffffff


	//   ....[3]....
        /*0098*/ 	.word	0xffffffff


	//   ....[4]....
        /*009c*/ 	.word	0xffffffff


	//   ....[5]....
        /*00a0*/ 	.word	0xffffffff


	//   ....[6]....
        /*00a4*/ 	.word	0xffffffff


	//   ....[7]....
        /*00a8*/ 	.word	0xffffffff


	//   ....[8]....
        /*00ac*/ 	.word	0xffffffff


	//   ....[9]....
        /*00b0*/ 	.word	0xffffffff


	//   ....[10]....
        /*00b4*/ 	.word	0xffffffff


	//   ....[11]....
        /*00b8*/ 	.word	0xffffffff


	//   ....[12]....
        /*00bc*/ 	.word	0xffffffff


	//   ....[13]....
        /*00c0*/ 	.word	0xffffffff


	//   ....[14]....
        /*00c4*/ 	.word	0xffffffff


	//   ....[15]....
        /*00c8*/ 	.word	0xffffffff


	//   ....[16]....
        /*00cc*/ 	.word	0xffffffff


	//   ....[17]....
        /*00d0*/ 	.word	0xffffffff


	//   ....[18]....
        /*00d4*/ 	.word	0xffffffff


	//   ....[19]....
        /*00d8*/ 	.word	0xffffffff


	//   ....[20]....
        /*00dc*/ 	.word	0xffffffff


	//   ....[21]....
        /*00e0*/ 	.word	0xffffffff


	//   ....[22]....
        /*00e4*/ 	.word	0xffffffff


	//   ....[23]....
        /*00e8*/ 	.word	0xffffffff


	//   ....[24]....
        /*00ec*/ 	.word	0xffffffff


	//   ....[25]....
        /*00f0*/ 	.word	0xffffffff


	//   ....[26]....
        /*00f4*/ 	.word	0xffffffff


	//   ....[27]....
        /*00f8*/ 	.word	0xffffffff


	//   ....[28]....
        /*00fc*/ 	.word	0xffffffff


	//   ....[29]....
        /*0100*/ 	.word	0xffffffff


	//   ....[30]....
        /*0104*/ 	.word	0xffffffff


	//   ....[31]....
        /*0108*/ 	.word	0xffffffff


	//   ....[32]....
        /*010c*/ 	.word	0xffffffff


	//   ....[33]....
        /*0110*/ 	.word	0xffffffff


	//   ....[34]....
        /*0114*/ 	.word	0xffffffff


	//   ....[35]....
        /*0118*/ 	.word	0xffffffff


	//   ....[36]....
        /*011c*/ 	.word	0xffffffff


	//   ....[37]....
        /*0120*/ 	.word	0xffffffff


	//   ....[38]....
        /*0124*/ 	.word	0xffffffff


	//   ....[39]....
        /*0128*/ 	.word	0xffffffff


	//   ....[40]....
        /*012c*/ 	.word	0xffffffff


	//   ....[41]....
        /*0130*/ 	.word	0xffffffff


	//   ....[42]....
        /*0134*/ 	.word	0xffffffff


	//   ....[43]....
        /*0138*/ 	.word	0xffffffff


	//   ....[44]....
        /*013c*/ 	.word	0xffffffff


	//   ....[45]....
        /*0140*/ 	.word	0xffffffff


	//   ....[46]....
        /*0144*/ 	.word	0xffffffff


	//   ....[47]....
        /*0148*/ 	.word	0xffffffff


	//   ....[48]....
        /*014c*/ 	.word	0xffffffff


	//   ....[49]....
        /*0150*/ 	.word	0xffffffff


	//   ....[50]....
        /*0154*/ 	.word	0xffffffff


	//   ....[51]....
        /*0158*/ 	.word	0xffffffff


	//   ....[52]....
        /*015c*/ 	.word	0xffffffff


	//   ....[53]....
        /*0160*/ 	.word	0xffffffff


	//   ....[54]....
        /*0164*/ 	.word	0xffffffff


	//   ....[55]....
        /*0168*/ 	.word	0xffffffff


	//   ....[56]....
        /*016c*/ 	.word	0xffffffff


	//   ....[57]....
        /*0170*/ 	.word	0xffffffff


	//   ....[58]....
        /*0174*/ 	.word	0xffffffff


	//   ....[59]....
        /*0178*/ 	.word	0xffffffff


	//   ....[60]....
        /*017c*/ 	.word	0xffffffff


	//   ....[61]....
        /*0180*/ 	.word	0xffffffff


	//   ....[62]....
        /*0184*/ 	.word	0xffffffff


	//   ....[63]....
        /*0188*/ 	.word	0xffffffff


	//   ....[64]....
        /*018c*/ 	.word	0xffffffff


	//   ....[65]....
        /*0190*/ 	.word	0xffffffff


	//   ....[66]....
        /*0194*/ 	.word	0xffffffff


	//   ....[67]....
        /*0198*/ 	.word	0xffffffff


	//   ....[68]....
        /*019c*/ 	.word	0xffffffff


	//   ....[69]....
        /*01a0*/ 	.word	0xffffffff


	//   ....[70]....
        /*01a4*/ 	.word	0xffffffff


	//   ....[71]....
        /*01a8*/ 	.word	0xffffffff


	//   ....[72]....
        /*01ac*/ 	.word	0xffffffff


	//   ....[73]....
        /*01b0*/ 	.word	0xffffffff


	//   ....[74]....
        /*01b4*/ 	.word	0xffffffff


	//   ....[75]....
        /*01b8*/ 	.word	0xffffffff


	//   ....[76]....
        /*01bc*/ 	.word	0xffffffff


	//   ....[77]....
        /*01c0*/ 	.word	0xffffffff


	//   ....[78]....
        /*01c4*/ 	.word	0xffffffff


	//   ....[79]....
        /*01c8*/ 	.word	0xffffffff


	//   ....[80]....
        /*01cc*/ 	.word	0xffffffff


	//   ....[81]....
        /*01d0*/ 	.word	0xffffffff


	//   ....[82]....
        /*01d4*/ 	.word	0xffffffff


	//   ....[83]....
        /*01d8*/ 	.word	0xffffffff


	//   ....[84]....
        /*01dc*/ 	.word	0xffffffff


	//   ....[85]....
        /*01e0*/ 	.word	0xffffffff


	//   ....[86]....
        /*01e4*/ 	.word	0xffffffff


	//   ....[87]....
        /*01e8*/ 	.word	0xffffffff


	//   ....[88]....
        /*01ec*/ 	.word	0xffffffff


	//   ....[89]....
        /*01f0*/ 	.word	0xffffffff


	//   ....[90]....
        /*01f4*/ 	.word	0xffffffff


	//   ....[91]....
        /*01f8*/ 	.word	0xffffffff


	//   ....[92]....
        /*01fc*/ 	.word	0xffffffff


	//   ....[93]....
        /*0200*/ 	.word	0xffffffff


	//   ....[94]....
        /*0204*/ 	.word	0xffffffff


	//   ....[95]....
        /*0208*/ 	.word	0xffffffff


	//   ....[96]....
        /*020c*/ 	.word	0xffffffff


	//   ....[97]....
        /*0210*/ 	.word	0xffffffff


	//   ....[98]....
        /*0214*/ 	.word	0xffffffff


	//   ....[99]....
        /*0218*/ 	.word	0xffffffff


	//   ....[100]....
        /*021c*/ 	.word	0xffffffff


	//   ....[101]....
        /*0220*/ 	.word	0xffffffff


	//   ....[102]....
        /*0224*/ 	.word	0xffffffff


	//   ....[103]....
        /*0228*/ 	.word	0xffffffff


	//   ....[104]....
        /*022c*/ 	.word	0xffffffff


	//   ....[105]....
        /*0230*/ 	.word	0xffffffff


	//   ....[106]....
        /*0234*/ 	.word	0xffffffff


	//   ....[107]....
        /*0238*/ 	.word	0xffffffff


	//   ....[108]....
        /*023c*/ 	.word	0x05000022


	//   ....[109]....
        /*0240*/ 	.word	0x05000022


	//   ....[110]....
        /*0244*/ 	.word	0x05000022


	//   ....[111]....
        /*0248*/ 	.word	0x05000022


	//   ....[112]....
        /*024c*/ 	.word	0x05000022


	//   ....[113]....
        /*0250*/ 	.word	0x05000022


	//   ....[114]....
        /*0254*/ 	.word	0x05000022


	//   ....[115]....
        /*0258*/ 	.word	0x05000022


	//   ....[116]....
        /*025c*/ 	.word	0x05000022


	//   ....[117]....
        /*0260*/ 	.word	0x05000022


	//   ....[118]....
        /*0264*/ 	.word	0x05000022


	//   ....[119]....
        /*0268*/ 	.word	0x05000022


	//   ....[120]....
        /*026c*/ 	.word	0x05000022


	//   ....[121]....
        /*0270*/ 	.word	0x05000022


	//   ....[122]....
        /*0274*/ 	.word	0x05000022


	//   ....[123]....
        /*0278*/ 	.word	0x05000022


	//   ....[124]....
        /*027c*/ 	.word	0x05000022


	//   ....[125]....
        /*0280*/ 	.word	0x05000022


	//   ....[126]....
        /*0284*/ 	.word	0x05000022


	//   ....[127]....
        /*0288*/ 	.word	0x05000022


	//   ....[128]....
        /*028c*/ 	.word	0x05000022


	//   ....[129]....
        /*0290*/ 	.word	0x05000022


	//   ....[130]....
        /*0294*/ 	.word	0x05000022


	//   ....[131]....
        /*0298*/ 	.word	0x05000022


	//   ....[132]....
        /*029c*/ 	.word	0x05000022


	//   ....[133]....
        /*02a0*/ 	.word	0x05000022


	//   ....[134]....
        /*02a4*/ 	.word	0x05000022


	//   ....[135]....
        /*02a8*/ 	.word	0x05000022


	//   ....[136]....
        /*02ac*/ 	.word	0x05000022


	//   ....[137]....
        /*02b0*/ 	.word	0x05000022


	//   ....[138]....
        /*02b4*/ 	.word	0x05000022


	//   ....[139]....
        /*02b8*/ 	.word	0x05000022


	//   ....[140]....
        /*02bc*/ 	.word	0x05000022


	//   ....[141]....
        /*02c0*/ 	.word	0x05000022


	//   ....[142]....
        /*02c4*/ 	.word	0x05000022


	//   ....[143]....
        /*02c8*/ 	.word	0x05000022


	//   ....[144]....
        /*02cc*/ 	.word	0x05000022


	//   ....[145]....
        /*02d0*/ 	.word	0x05000022


	//   ....[146]....
        /*02d4*/ 	.word	0x05000022


	//   ....[147]....
        /*02d8*/ 	.word	0x05000022


	//   ....[148]....
        /*02dc*/ 	.word	0x05000022


	//   ....[149]....
        /*02e0*/ 	.word	0x05000022


	//   ....[150]....
        /*02e4*/ 	.word	0x05000022


	//   ....[151]....
        /*02e8*/ 	.word	0x05000022


	//   ....[152]....
        /*02ec*/ 	.word	0x05000022


	//   ....[153]....
        /*02f0*/ 	.word	0x05000022


	//   ....[154]....
        /*02f4*/ 	.word	0x05000022


	//   ....[155]....
        /*02f8*/ 	.word	0x05000022


	//   ....[156]....
        /*02fc*/ 	.word	0x05000022


	//   ....[157]....
        /*0300*/ 	.word	0x05000022


	//   ....[158]....
        /*0304*/ 	.word	0x05000022


	//   ....[159]....
        /*0308*/ 	.word	0x05000022


	//   ....[160]....
        /*030c*/ 	.word	0x05000022


	//   ....[161]....
        /*0310*/ 	.word	0x05000022


	//   ....[162]....
        /*0314*/ 	.word	0x05000022


	//   ....[163]....
        /*0318*/ 	.word	0x05000022


	//----- nvinfo : EIATTR_COOP_GROUP_INSTR_OFFSETS
	.align		4
.L_522:
        /*031c*/ 	.byte	0x04, 0x28
        /*031e*/ 	.short	(.L_524 - .L_523)


	//   ....[0]....
.L_523:
        /*0320*/ 	.word	0x00000390


	//   ....[1]....
        /*0324*/ 	.word	0x00000720


	//   ....[2]....
        /*0328*/ 	.word	0x00000730


	//   ....[3]....
        /*032c*/ 	.word	0x00000790


	//   ....[4]....
        /*0330*/ 	.word	0x000007a0


	//   ....[5]....
        /*0334*/ 	.word	0x00000800


	//   ....[6]....
        /*0338*/ 	.word	0x00000810


	//   ....[7]....
        /*033c*/ 	.word	0x00000870


	//   ....[8]....
        /*0340*/ 	.word	0x00000880


	//   ....[9]....
        /*0344*/ 	.word	0x000008e0


	//   ....[10]....
        /*0348*/ 	.word	0x000008f0


	//   ....[11]....
        /*034c*/ 	.word	0x00000a40


	//   ....[12]....
        /*0350*/ 	.word	0x00000af0


	//   ....[13]....
        /*0354*/ 	.word	0x00001380


	//   ....[14]....
        /*0358*/ 	.word	0x00001390


	//   ....[15]....
        /*035c*/ 	.word	0x000013f0


	//   ....[16]....
        /*0360*/ 	.word	0x00001400


	//   ....[17]....
        /*0364*/ 	.word	0x00001460


	//   ....[18]....
        /*0368*/ 	.word	0x00001470


	//   ....[19]....
        /*036c*/ 	.word	0x000014d0


	//   ....[20]....
        /*0370*/ 	.word	0x000014e0


	//   ....[21]....
        /*0374*/ 	.word	0x00001540


	//   ....[22]....
        /*0378*/ 	.word	0x00001550


	//   ....[23]....
        /*037c*/ 	.word	0x00001730


	//   ....[24]....
        /*0380*/ 	.word	0x00001770


	//   ....[25]....
        /*0384*/ 	.word	0x00001ad0


	//   ....[26]....
        /*0388*/ 	.word	0x00001ba0


	//   ....[27]....
        /*038c*/ 	.word	0x00001c30


	//   ....[28]....
        /*0390*/ 	.word	0x00001ce0


	//   ....[29]....
        /*0394*/ 	.word	0x00001d00


	//   ....[30]....
        /*0398*/ 	.word	0x00001d60


	//   ....[31]....
        /*039c*/ 	.word	0x00001d70


	//   ....[32]....
        /*03a0*/ 	.word	0x00001dd0


	//   ....[33]....
        /*03a4*/ 	.word	0x00001df0


	//   ....[34]....
        /*03a8*/ 	.word	0x00001e50


	//   ....[35]....
        /*03ac*/ 	.word	0x00001e70


	//   ....[36]....
        /*03b0*/ 	.word	0x00001ee0


	//   ....[37]....
        /*03b4*/ 	.word	0x00001f00


	//   ....[38]....
        /*03b8*/ 	.word	0x00001f10


	//   ....[39]....
        /*03bc*/ 	.word	0x00001ff0


	//   ....[40]....
        /*03c0*/ 	.word	0x000020c0


	//   ....[41]....
        /*03c4*/ 	.word	0x00002140


	//   ....[42]....
        /*03c8*/ 	.word	0x000021c0


	//   ....[43]....
        /*03cc*/ 	.word	0x000021e0


	//   ....[44]....
        /*03d0*/ 	.word	0x00002240


	//   ....[45]....
        /*03d4*/ 	.word	0x00002250


	//   ....[46]....
        /*03d8*/ 	.word	0x000022b0


	//   ....[47]....
        /*03dc*/ 	.word	0x000022d0


	//   ....[48]....
        /*03e0*/ 	.word	0x00002330


	//   ....[49]....
        /*03e4*/ 	.word	0x00002350


	//   ....[50]....
        /*03e8*/ 	.word	0x000023c0


	//   ....[51]....
        /*03ec*/ 	.word	0x000023e0


	//   ....[52]....
        /*03f0*/ 	.word	0x000023f0


	//   ....[53]....
        /*03f4*/ 	.word	0x00002c00


	//   ....[54]....
        /*03f8*/ 	.word	0x00003360


	//   ....[55]....
        /*03fc*/ 	.word	0x000036f0


	//   ....[56]....
        /*0400*/ 	.word	0x00003700


	//   ....[57]....
        /*0404*/ 	.word	0x00003760


	//   ....[58]....
        /*0408*/ 	.word	0x00003770


	//   ....[59]....
        /*040c*/ 	.word	0x000037d0


	//   ....[60]....
        /*0410*/ 	.word	0x000037e0


	//   ....[61]....
        /*0414*/ 	.word	0x00003840


	//   ....[62]....
        /*0418*/ 	.word	0x00003850


	//   ....[63]....
        /*041c*/ 	.word	0x000038b0


	//   ....[64]....
        /*0420*/ 	.word	0x000038c0


	//   ....[65]....
        /*0424*/ 	.word	0x00003a20


	//   ....[66]....
        /*0428*/ 	.word	0x00003a80


	//   ....[67]....
        /*042c*/ 	.word	0x00004260


	//   ....[68]....
        /*0430*/ 	.word	0x00004270


	//   ....[69]....
        /*0434*/ 	.word	0x000042d0


	//   ....[70]....
        /*0438*/ 	.word	0x000042e0


	//   ....[71]....
        /*043c*/ 	.word	0x00004340


	//   ....[72]....
        /*0440*/ 	.word	0x00004350


	//   ....[73]....
        /*0444*/ 	.word	0x000043b0


	//   ....[74]....
        /*0448*/ 	.word	0x000043c0


	//   ....[75]....
        /*044c*/ 	.word	0x00004420


	//   ....[76]....
        /*0450*/ 	.word	0x00004430


	//   ....[77]....
        /*0454*/ 	.word	0x000045e0


	//   ....[78]....
        /*0458*/ 	.word	0x00004620


	//   ....[79]....
        /*045c*/ 	.word	0x000049c0


	//   ....[80]....
        /*0460*/ 	.word	0x00004a90


	//   ....[81]....
        /*0464*/ 	.word	0x00004b60


	//   ....[82]....
        /*0468*/ 	.word	0x00004c10


	//   ....[83]....
        /*046c*/ 	.word	0x00004c30


	//   ....[84]....
        /*0470*/ 	.word	0x00004c90


	//   ....[85]....
        /*0474*/ 	.word	0x00004ca0


	//   ....[86]....
        /*0478*/ 	.word	0x00004d00


	//   ....[87]....
        /*047c*/ 	.word	0x00004d20


	//   ....[88]....
        /*0480*/ 	.word	0x00004d80


	//   ....[89]....
        /*0484*/ 	.word	0x00004da0


	//   ....[90]....
        /*0488*/ 	.word	0x00004e10


	//   ....[91]....
        /*048c*/ 	.word	0x00004e30


	//   ....[92]....
        /*0490*/ 	.word	0x00004e40


	//   ....[93]....
        /*0494*/ 	.word	0x00004f20


	//   ....[94]....
        /*0498*/ 	.word	0x00004ff0


	//   ....[95]....
        /*049c*/ 	.word	0x00005070


	//   ....[96]....
        /*04a0*/ 	.word	0x000050f0


	//   ....[97]....
        /*04a4*/ 	.word	0x00005110


	//   ....[98]....
        /*04a8*/ 	.word	0x00005170


	//   ....[99]....
        /*04ac*/ 	.word	0x00005180


	//   ....[100]....
        /*04b0*/ 	.word	0x000051e0


	//   ....[101]....
        /*04b4*/ 	.word	0x00005200


	//   ....[102]....
        /*04b8*/ 	.word	0x00005260


	//   ....[103]....
        /*04bc*/ 	.word	0x00005280


	//   ....[104]....
        /*04c0*/ 	.word	0x000052f0


	//   ....[105]....
        /*04c4*/ 	.word	0x00005310


	//   ....[106]....
        /*04c8*/ 	.word	0x00005320


	//   ....[107]....
        /*04cc*/ 	.word	0x00005b30


	//   ....[108]....
        /*04d0*/ 	.word	0x00005f30


	//   ....[109]....
        /*04d4*/ 	.word	0x00005fb0


	//   ....[110]....
        /*04d8*/ 	.word	0x00006060


	//   ....[111]....
        /*04dc*/ 	.word	0x00006120


	//   ....[112]....
        /*04e0*/ 	.word	0x00006180


	//   ....[113]....
        /*04e4*/ 	.word	0x00006230


	//   ....[114]....
        /*04e8*/ 	.word	0x00006280


	//   ....[115]....
        /*04ec*/ 	.word	0x00006330


	//   ....[116]....
        /*04f0*/ 	.word	0x00006380


	//   ....[117]....
        /*04f4*/ 	.word	0x00006430


	//   ....[118]....
        /*04f8*/ 	.word	0x00006480


	//   ....[119]....
        /*04fc*/ 	.word	0x00006520


	//   ....[120]....
        /*0500*/ 	.word	0x00006570


	//   ....[121]....
        /*0504*/ 	.word	0x00006630


	//   ....[122]....
        /*0508*/ 	.word	0x000066a0


	//   ....[123]....
        /*050c*/ 	.word	0x00006720


	//   ....[124]....
        /*0510*/ 	.word	0x000067a0


	//   ....[125]....
        /*0514*/ 	.word	0x00006870


	//   ....[126]....
        /*0518*/ 	.word	0x000068e0


	//   ....[127]....
        /*051c*/ 	.word	0x00006980


	//   ....[128]....
        /*0520*/ 	.word	0x000069d0


	//   ....[129]....
        /*0524*/ 	.word	0x00006a80


	//   ....[130]....
        /*0528*/ 	.word	0x00006ad0


	//   ....[131]....
        /*052c*/ 	.word	0x00006b80


	//   ....[132]....
        /*0530*/ 	.word	0x00006bd0


	//   ....[133]....
        /*0534*/ 	.word	0x00006c60


	//   ....[134]....
        /*0538*/ 	.word	0x00006cb0


	//   ....[135]....
        /*053c*/ 	.word	0x00006d90


	//   ....[136]....
        /*0540*/ 	.word	0x00006e00


	//   ....[137]....
        /*0544*/ 	.word	0x00006e80


	//   ....[138]....
        /*0548*/ 	.word	0x00006f30


	//   ....[139]....
        /*054c*/ 	.word	0x00006ff0


	//   ....[140]....
        /*0550*/ 	.word	0x00007050


	//   ....[141]....
        /*0554*/ 	.word	0x00007100


	//   ....[142]....
        /*0558*/ 	.word	0x00007150


	//   ....[143]....
        /*055c*/ 	.word	0x00007200


	//   ....[144]....
        /*0560*/ 	.word	0x00007250


	//   ....[145]....
        /*0564*/ 	.word	0x00007300


	//   ....[146]....
        /*0568*/ 	.word	0x00007350


	//   ....[147]....
        /*056c*/ 	.word	0x000073f0


	//   ....[148]....
        /*0570*/ 	.word	0x00007440


	//   ....[149]....
        /*0574*/ 	.word	0x00007500


	//   ....[150]....
        /*0578*/ 	.word	0x00007570


	//   ....[151]....
        /*057c*/ 	.word	0x000075f0


	//   ....[152]....
        /*0580*/ 	.word	0x00007670


	//   ....[153]....
        /*0584*/ 	.word	0x00007740


	//   ....[154]....
        /*0588*/ 	.word	0x000077b0


	//   ....[155]....
        /*058c*/ 	.word	0x00007850


	//   ....[156]....
        /*0590*/ 	.word	0x000078a0


	//   ....[157]....
        /*0594*/ 	.word	0x00007950


	//   ....[158]....
        /*0598*/ 	.word	0x000079a0


	//   ....[159]....
        /*059c*/ 	.word	0x00007a50


	//   ....[160]....
        /*05a0*/ 	.word	0x00007aa0


	//   ....[161]....
        /*05a4*/ 	.word	0x00007b30


	//   ....[162]....
        /*05a8*/ 	.word	0x00007b80


	//   ....[163]....
        /*05ac*/ 	.word	0x00007c60


	//----- nvinfo : EIATTR_VRC_CTA_INIT_COUNT
	.align		4
.L_524:
        /*05b0*/ 	.byte	0x02, 0x4a
	.zero		1
	.zero		1


	//----- nvinfo : EIATTR_EXIT_INSTR_OFFSETS
	.align		4
        /*05b4*/ 	.byte	0x04, 0x1c
        /*05b6*/ 	.short	(.L_526 - .L_525)


	//   ....[0]....
.L_525:
        /*05b8*/ 	.word	0x00002d90


	//   ....[1]....
        /*05bc*/ 	.word	0x00002dc0


	//   ....[2]....
        /*05c0*/ 	.word	0x00005ec0


	//   ....[3]....
        /*05c4*/ 	.word	0x00005ee0


	//----- nvinfo : EIATTR_MAX_THREADS
	.align		4
.L_526:
        /*05c8*/ 	.byte	0x04, 0x05
        /*05ca*/ 	.short	(.L_528 - .L_527)
.L_527:
        /*05cc*/ 	.word	0x000000e0
        /*05d0*/ 	.word	0x00000001
        /*05d4*/ 	.word	0x00000001


	//----- nvinfo : EIATTR_CRS_STACK_SIZE
	.align		4
.L_528:
        /*05d8*/ 	.byte	0x04, 0x1e
        /*05da*/ 	.short	(.L_530 - .L_529)
.L_529:
        /*05dc*/ 	.word	0x00000000


	//----- nvinfo : EIATTR_CBANK_PARAM_SIZE
	.align		4
.L_530:
        /*05e0*/ 	.byte	0x03, 0x19
        /*05e2*/ 	.short	0x0028


	//----- nvinfo : EIATTR_PARAM_CBANK
	.align		4
        /*05e4*/ 	.byte	0x04, 0x0a
        /*05e6*/ 	.short	(.L_532 - .L_531)
	.align		4
.L_531:
        /*05e8*/ 	.word	index@(.nv.constant0._ZN3cub18CUB_300001_SM_10006detail4scan16DeviceScanKernelINS2_10policy_hubIlllmN4cuda3__47maximumIlEEE10Policy1000EN6thrust24THRUST_300001_SM_1000_NS6detail15normal_iteratorINSC_10device_ptrIlEEEESH_NS0_13ScanTileStateIlLb1EEES8_NS0_8NullTypeEmlLb0ESK_EEvT0_T1_T2_iT3_T4_T5_)
        /*05ec*/ 	.short	0x0380
        /*05ee*/ 	.short	0x0028


	//----- nvinfo : EIATTR_SW_WAR
	.align		4
.L_532:
        /*05f0*/ 	.byte	0x04, 0x36
        /*05f2*/ 	.short	(.L_534 - .L_533)
.L_533:
        /*05f4*/ 	.word	0x00000008
.L_534:


//--------------------- .nv.info._ZN3cub18CUB_300001_SM_10006detail4scan16DeviceScanKernelINS2_10policy_hubIllljN4cuda3__47maximumIlEEE10Policy1000EN6thrust24THRUST_300001_SM_1000_NS6detail15normal_iteratorINSC_10device_ptrIlEEEESH_NS0_13ScanTileStateIlLb1EEES8_NS0_8NullTypeEjlLb0ESK_EEvT0_T1_T2_iT3_T4_T5_ --------------------------
	.section	.nv.info._ZN3cub18CUB_300001_SM_10006detail4scan16DeviceScanKernelINS2_10policy_hubIllljN4cuda3__47maximumIlEEE10Policy1000EN6thrust24THRUST_300001_SM_1000_NS6detail15normal_iteratorINSC_10device_ptrIlEEEESH_NS0_13ScanTileStateIlLb1EEES8_NS0_8NullTypeEjlLb0ESK_EEvT0_T1_T2_iT3_T4_T5_,"",@"SHT_CUDA_INFO"
	.sectionflags	@""
	.align	4


	//----- nvinfo : EIATTR_CUDA_API_VERSION
	.align		4
        /*0000*/ 	.byte	0x04, 0x37
        /*0002*/ 	.short	(.L_536 - .L_535)
.L_535:
        /*0004*/ 	.word	0x00000082


	//----- nvinfo : EIATTR_KPARAM_INFO
	.align		4
.L_536:
        /*0008*/ 	.byte	0x04, 0x17
        /*000a*/ 	.short	(.L_538 - .L_537)
.L_537:
        /*000c*/ 	.word	0x00000000
        /*0010*/ 	.short	0x0006
        /*0012*/ 	.short	0x0020
        /*0014*/ 	.byte	0x00, 0xf0, 0x11, 0x00


	//----- nvinfo : EIATTR_KPARAM_INFO
	.align		4
.L_538:
        /*0018*/ 	.byte	0x04, 0x17
        /*001a*/ 	.short	(.L_540 - .L_539)
.L_539:
        /*001c*/ 	.word	0x00000000
        /*0020*/ 	.short	0x0005
        /*0022*/ 	.short	0x001d
        /*0024*/ 	.byte	0x00, 0xf0, 0x05, 0x00


	//----- nvinfo : EIATTR_KPARAM_INFO
	.align		4
.L_540:
        /*0028*/ 	.byte	0x04, 0x17
        /*002a*/ 	.short	(.L_542 - .L_541)
.L_541:
        /*002c*/ 	.word	0x00000000
        /*0030*/ 	.short	0x0004
        /*0032*/ 	.short	0x001c
        /*0034*/ 	.byte	0x00, 0xf0, 0x05, 0x00


	//----- nvinfo : EIATTR_KPARAM_INFO
	.align		4
.L_542:
        /*0038*/ 	.byte	0x04, 0x17
        /*003a*/ 	.short	(.L_544 - .L_543)
.L_543:
        /*003c*/ 	.word	0x00000000
        /*0040*/ 	.short	0x0003
        /*0042*/ 	.short	0x0018
        /*0044*/ 	.byte	0x00, 0xf0, 0x11, 0x00


	//----- nvinfo : EIATTR_KPARAM_INFO
	.align		4
.L_544:
        /*0048*/ 	.byte	0x04, 0x17
        /*004a*/ 	.short	(.L_546 - .L_545)
.L_545:
        /*004c*/ 	.word	0x00000000
        /*0050*/ 	.short	0x0002
        /*0052*/ 	.short	0x0010
        /*0054*/ 	.byte	0x00, 0xf0, 0x21, 0x00


	//----- nvinfo : EIATTR_KPARAM_INFO
	.align		4
.L_546:
        /*0058*/ 	.byte	0x04, 0x17
        /*005a*/ 	.short	(.L_548 - .L_547)
.L_547:
        /*005c*/ 	.word	0x00000000
        /*0060*/ 	.short	0x0001
        /*0062*/ 	.short	0x0008
        /*0064*/ 	.byte	0x00, 0xf0, 0x21, 0x00


	//----- nvinfo : EIATTR_KPARAM_INFO
	.align		4
.L_548:
        /*0068*/ 	.byte	0x04, 0x17
        /*006a*/ 	.short	(.L_550 - .L_549)
.L_549:
        /*006c*/ 	.word	0x00000000
        /*0070*/ 	.short	0x0000
        /*0072*/ 	.short	0x0000
        /*0074*/ 	.byte	0x00, 0xf0, 0x21, 0x00


	//----- nvinfo : EIATTR_SPARSE_MMA_MASK
	.align		4
.L_550:
        /*0078*/ 	.byte	0x03, 0x50
        /*007a*/ 	.short	0x0000


	//----- nvinfo : EIATTR_MAXREG_COUNT
	.align		4
        /*007c*/ 	.byte	0x03, 0x1b
        /*007e*/ 	.short	0x00ff


	//----- nvinfo : EIATTR_NUM_BARRIERS
	.align		4
        /*0080*/ 	.byte	0x02, 0x4c
        /*0082*/ 	.byte	0x01
	.zero		1


	//----- nvinfo : EIATTR_MERCURY_ISA_VERSION
	.align		4
        /*0084*/ 	.byte	0x03, 0x5f
        /*0086*/ 	.short	0x0101


	//----- nvinfo : EIATTR_COOP_GROUP_MASK_REGIDS
	.align		4
        /*0088*/ 	.byte	0x04, 0x29
        /*008a*/ 	.short	(.L_552 - .L_551)


	//   ....[0]....
.L_551:
        /*008c*/ 	.word	0xffffffff


	//   ....[1]....
        /*0090*/ 	.word	0xffffffff


	//   ....[2]....
        /*0094*/ 	.word	0xffffffff


	//   ....[3]....
        /*0098*/ 	.word	0xffffffff


	//   ....[4]....
        /*009c*/ 	.word	0xffffffff


	//   ....[5]....
        /*00a0*/ 	.word	0xffffffff


	//   ....[6]....
        /*00a4*/ 	.word	0xffffffff


	//   ....[7]....
        /*00a8*/ 	.word	0xffffffff


	//   ....[8]....
        /*00ac*/ 	.word	0xffffffff


	//   ....[9]....
        /*00b0*/ 	.word	0xffffffff


	//   ....[10]....
        /*00b4*/ 	.word	0xffffffff


	//   ....[11]....
        /*00b8*/ 	.word	0xffffffff


	//   ....[12]....
        /*00bc*/ 	.word	0xffffffff


	//   ....[13]....
        /*00c0*/ 	.word	0xffffffff


	//   ....[14]....
        /*00c4*/ 	.word	0xffffffff


	//   ....[15]....
        /*00c8*/ 	.word	0xffffffff


	//   ....[16]....
        /*00cc*/ 	.word	0xffffffff


	//   ....[17]....
        /*00d0*/ 	.word	0xffffffff


	//   ....[18]....
        /*00d4*/ 	.word	0xffffffff


	//   ....[19]....
        /*00d8*/ 	.word	0xffffffff


	//   ....[20]....
        /*00dc*/ 	.word	0xffffffff


	//   ....[21]....
        /*00e0*/ 	.word	0xffffffff


	//   ....[22]....
        /*00e4*/ 	.word	0xffffffff


	//   ....[23]....
        /*00e8*/ 	.word	0xffffffff


	//   ....[24]....
        /*00ec*/ 	.word	0xffffffff


	//   ....[25]....
        /*00f0*/ 	.word	0xffffffff


	//   ....[26]....
        /*00f4*/ 	.word	0xffffffff


	//   ....[27]....
        /*00f8*/ 	.word	0xffffffff


	//   ....[28]....
        /*00fc*/ 	.word	0xffffffff


	//   ....[29]....
        /*0100*/ 	.word	0xffffffff


	//   ....[30]....
        /*0104*/ 	.word	0xffffffff


	//   ....[31]....
        /*0108*/ 	.word	0xffffffff


	//   ....[32]....
        /*010c*/ 	.word	0xffffffff


	//   ....[33]....
        /*0110*/ 	.word	0xffffffff


	//   ....[34]....
        /*0114*/ 	.word	0xffffffff


	//   ....[35]....
        /*0118*/ 	.word	0xffffffff


	//   ....[36]....
        /*011c*/ 	.word	0xffffffff


	//   ....[37]....
        /*0120*/ 	.word	0xffffffff


	//   ....[38]....
        /*0124*/ 	.word	0xffffffff


	//   ....[39]....
        /*0128*/ 	.word	0xffffffff


	//   ....[40]....
        /*012c*/ 	.word	0xffffffff


	//   ....[41]....
        /*0130*/ 	.word	0xffffffff


	//   ....[42]....
        /*0134*/ 	.word	0xffffffff


	//   ....[43]....
        /*0138*/ 	.word	0xffffffff


	//   ....[44]....
        /*013c*/ 	.word	0xffffffff


	//   ....[45]....
        /*0140*/ 	.word	0xffffffff


	//   ....[46]....
        /*0144*/ 	.word	0xffffffff


	//   ....[47]....
        /*0148*/ 	.word	0xffffffff


	//   ....[48]....
        /*014c*/ 	.word	0xffffffff


	//   ....[49]....
        /*0150*/ 	.word	0xffffffff


	//   ....[50]....
        /*0154*/ 	.word	0xffffffff


	//   ....[51]....
        /*0158*/ 	.word	0xffffffff


	//   ....[52]....
        /*015c*/ 	.word	0xffffffff


	//   ....[53]....
        /*0160*/ 	.word	0xffffffff


	//   ....[54]....
        /*0164*/ 	.word	0xffffffff


	//   ....[55]....
        /*0168*/ 	.word	0xffffffff


	//   ....[56]....
        /*016c*/ 	.word	0xffffffff


	//   ....[57]....
        /*0170*/ 	.word	0xffffffff


	//   ....[58]....
        /*0174*/ 	.word	0xffffffff


	//   ....[59]....
        /*0178*/ 	.word	0xffffffff


	//   ....[60]....
        /*017c*/ 	.word	0xffffffff


	//   ....[61]....
        /*0180*/ 	.word	0xffffffff


	//   ....[62]....
        /*0184*/ 	.word	0xffffffff


	//   ....[63]....
        /*0188*/ 	.word	0xffffffff


	//   ....[64]....
        /*018c*/ 	.word	0xffffffff


	//   ....[65]....
        /*0190*/ 	.word	0xffffffff


	//   ....[66]....
        /*0194*/ 	.word	0xffffffff


	//   ....[67]....
        /*0198*/ 	.word	0xffffffff


	//   ....[68]....
        /*019c*/ 	.word	0xffffffff


	//   ....[69]....
        /*01a0*/ 	.word	0xffffffff


	//   ....[70]....
        /*01a4*/ 	.word	0xffffffff


	//   ....[71]....
        /*01a8*/ 	.word	0xffffffff


	//   ....[72]....
        /*01ac*/ 	.word	0xffffffff


	//   ....[73]....
        /*01b0*/ 	.word	0xffffffff


	//   ....[74]....
        /*01b4*/ 	.word	0xffffffff


	//   ....[75]....
        /*01b8*/ 	.word	0xffffffff


	//   ....[76]....
        /*01bc*/ 	.word	0xffffffff


	//   ....[77]....
        /*01c0*/ 	.word	0xffffffff


	//   ....[78]....
        /*01c4*/ 	.word	0xffffffff


	//   ....[79]....
        /*01c8*/ 	.word	0xffffffff


	//   ....[80]....
        /*01cc*/ 	.word	0xffffffff


	//   ....[81]....
        /*01d0*/ 	.word	0xffffffff


	//   ....[82]....
        /*01d4*/ 	.word	0xffffffff


	//   ....[83]....
        /*01d8*/ 	.word	0xffffffff


	//   ....[84]....
        /*01dc*/ 	.word	0xffffffff


	//   ....[85]....
        /*01e0*/ 	.word	0xffffffff


	//   ....[86]....
        /*01e4*/ 	.word	0xffffffff


	//   ....[87]....
        /*01e8*/ 	.word	0xffffffff


	//   ....[88]....
        /*01ec*/ 	.word	0xffffffff


	//   ....[89]....
        /*01f0*/ 	.word	0xffffffff


	//   ....[90]....
        /*01f4*/ 	.word	0xffffffff


	//   ....[91]....
        /*01f8*/ 	.word	0xffffffff


	//   ....[92]....
        /*01fc*/ 	.word	0xffffffff


	//   ....[93]....
        /*0200*/ 	.word	0xffffffff


	//   ....[94]....
        /*0204*/ 	.word	0xffffffff


	//   ....[95]....
        /*0208*/ 	.word	0xffffffff


	//   ....[96]....
        /*020c*/ 	.word	0xffffffff


	//   ....[97]....
        /*0210*/ 	.word	0xffffffff


	//   ....[98]....
        /*0214*/ 	.word	0xffffffff


	//   ....[99]....
        /*0218*/ 	.word	0xffffffff


	//   ....[100]....
        /*021c*/ 	.word	0xffffffff


	//   ....[101]....
        /*0220*/ 	.word	0xffffffff


	//   ....[102]....
        /*0224*/ 	.word	0xffffffff


	//   ....[103]....
        /*0228*/ 	.word	0xffffffff


	//   ....[104]....
        /*022c*/ 	.word	0xffffffff


	//   ....[105]....
        /*0230*/ 	.word	0xffffffff


	//   ....[106]....
        /*0234*/ 	.word	0xffffffff


	//   ....[107]....
        /*0238*/ 	.word	0xffffffff


	//   ....[108]....
        /*023c*/ 	.word	0x05000020


	//   ....[109]....
        /*0240*/ 	.word	0x05000020


	//   ....[110]....
        /*0244*/ 	.word	0x05000020


	//   ....[111]....
        /*0248*/ 	.word	0x05000020


	//   ....[112]....
        /*024c*/ 	.word	0x05000020


	//   ....[113]....
        /*0250*/ 	.word	0x05000020


	//   ....[114]....
        /*0254*/ 	.word	0x05000020


	//   ....[115]....
        /*0258*/ 	.word	0x05000020


	//   ....[116]....
        /*025c*/ 	.word	0x05000020


	//   ....[117]....
        /*0260*/ 	.word	0x05000020


	//   ....[118]....
        /*0264*/ 	.word	0x05000020


	//   ....[119]....
        /*0268*/ 	.word	0x05000020


	//   ....[120]....
        /*026c*/ 	.word	0x05000020


	//   ....[121]....
        /*0270*/ 	.word	0x05000020


	//   ....[122]....
        /*0274*/ 	.word	0x05000020


	//   ....[123]....
        /*0278*/ 	.word	0x05000020


	//   ....[124]....
        /*027c*/ 	.word	0x05000020


	//   ....[125]....
        /*0280*/ 	.word	0x05000020


	//   ....[126]....
        /*0284*/ 	.word	0x05000020


	//   ....[127]....
        /*0288*/ 	.word	0x05000020


	//   ....[128]....
        /*028c*/ 	.word	0x05000020


	//   ....[129]....
        /*0290*/ 	.word	0x05000020


	//   ....[130]....
        /*0294*/ 	.word	0x05000020


	//   ....[131]....
        /*0298*/ 	.word	0x05000020


	//   ....[132]....
        /*029c*/ 	.word	0x05000020


	//   ....[133]....
        /*02a0*/ 	.word	0x05000020


	//   ....[134]....
        /*02a4*/ 	.word	0x05000020


	//   ....[135]....
        /*02a8*/ 	.word	0x05000020


	//   ....[136]....
        /*02ac*/ 	.word	0x05000020


	//   ....[137]....
        /*02b0*/ 	.word	0x05000020


	//   ....[138]....
        /*02b4*/ 	.word	0x05000020


	//   ....[139]....
        /*02b8*/ 	.word	0x05000020


	//   ....[140]....
        /*02bc*/ 	.word	0x05000020


	//   ....[141]....
        /*02c0*/ 	.word	0x05000020


	//   ....[142]....
        /*02c4*/ 	.word	0x05000020


	//   ....[143]....
        /*02c8*/ 	.word	0x05000020


	//   ....[144]....
        /*02cc*/ 	.word	0x05000020


	//   ....[145]....
        /*02d0*/ 	.word	0x05000020


	//   ....[146]....
        /*02d4*/ 	.word	0x05000020


	//   ....[147]....
        /*02d8*/ 	.word	0x05000020


	//   ....[148]....
        /*02dc*/ 	.word	0x05000020


	//   ....[149]....
        /*02e0*/ 	.word	0x05000020


	//   ....[150]....
        /*02e4*/ 	.word	0x05000020


	//   ....[151]....
        /*02e8*/ 	.word	0x05000020


	//   ....[152]....
        /*02ec*/ 	.word	0x05000020


	//   ....[153]....
        /*02f0*/ 	.word	0x05000020


	//   ....[154]....
        /*02f4*/ 	.word	0x05000020


	//   ....[155]....
        /*02f8*/ 	.word	0x05000020


	//   ....[156]....
        /*02fc*/ 	.word	0x05000020


	//   ....[157]....
        /*0300*/ 	.word	0x05000020


	//   ....[158]....
        /*0304*/ 	.word	0x05000020


	//   ....[159]....
        /*0308*/ 	.word	0x05000020


	//   ....[160]....
        /*030c*/ 	.word	0x05000020


	//   ....[161]....
        /*0310*/ 	.word	0x05000020


	//   ....[162]....
        /*0314*/ 	.word	0x05000020


	//   ....[163]....
        /*0318*/ 	.word	0x05000020


	//----- nvinfo : EIATTR_COOP_GROUP_INSTR_OFFSETS
	.align		4
.L_552:
        /*031c*/ 	.byte	0x04, 0x28
        /*031e*/ 	.short	(.L_554 - .L_553)


	//   ....[0]....
.L_553:
        /*0320*/ 	.word	0x00000370


	//   ....[1]....
        /*0324*/ 	.word	0x00000700


	//   ....[2]....
        /*0328*/ 	.word	0x00000710


	//   ....[3]....
        /*032c*/ 	.word	0x00000770


	//   ....[4]....
        /*0330*/ 	.word	0x00000780


	//   ....[5]....
        /*0334*/ 	.word	0x000007e0


	//   ....[6]....
        /*0338*/ 	.word	0x000007f0


	//   ....[7]....
        /*033c*/ 	.word	0x00000850


	//   ....[8]....
        /*0340*/ 	.word	0x00000860


	//   ....[9]....
        /*0344*/ 	.word	0x000008c0


	//   ....[10]....
        /*0348*/ 	.word	0x000008d0


	//   ....[11]....
        /*034c*/ 	.word	0x00000a30


	//   ....[12]....
        /*0350*/ 	.word	0x00000aa0


	//   ....[13]....
        /*0354*/ 	.word	0x00001360


	//   ....[14]....
        /*0358*/ 	.word	0x00001370


	//   ....[15]....
        /*035c*/ 	.word	0x000013d0


	//   ....[16]....
        /*0360*/ 	.word	0x000013e0


	//   ....[17]....
        /*0364*/ 	.word	0x00001440


	//   ....[18]....
        /*0368*/ 	.word	0x00001450


	//   ....[19]....
        /*036c*/ 	.word	0x000014b0


	//   ....[20]....
        /*0370*/ 	.word	0x000014c0


	//   ....[21]....
        /*0374*/ 	.word	0x00001520


	//   ....[22]....
        /*0378*/ 	.word	0x00001530


	//   ....[23]....
        /*037c*/ 	.word	0x00001710


	//   ....[24]....
        /*0380*/ 	.word	0x00001740


	//   ....[25]....
        /*0384*/ 	.word	0x00001aa0


	//   ....[26]....
        /*0388*/ 	.word	0x00001b70


	//   ....[27]....
        /*038c*/ 	.word	0x00001c00


	//   ....[28]....
        /*0390*/ 	.word	0x00001cb0


	//   ....[29]....
        /*0394*/ 	.word	0x00001cd0


	//   ....[30]....
        /*0398*/ 	.word	0x00001d30


	//   ....[31]....
        /*039c*/ 	.word	0x00001d40


	//   ....[32]....
        /*03a0*/ 	.word	0x00001da0


	//   ....[33]....
        /*03a4*/ 	.word	0x00001dc0


	//   ....[34]....
        /*03a8*/ 	.word	0x00001e20


	//   ....[35]....
        /*03ac*/ 	.word	0x00001e40


	//   ....[36]....
        /*03b0*/ 	.word	0x00001eb0


	//   ....[37]....
        /*03b4*/ 	.word	0x00001ed0


	//   ....[38]....
        /*03b8*/ 	.word	0x00001ee0


	//   ....[39]....
        /*03bc*/ 	.word	0x00001fc0


	//   ....[40]....
        /*03c0*/ 	.word	0x00002090


	//   ....[41]....
        /*03c4*/ 	.word	0x00002110


	//   ....[42]....
        /*03c8*/ 	.word	0x00002190


	//   ....[43]....
        /*03cc*/ 	.word	0x000021b0


	//   ....[44]....
        /*03d0*/ 	.word	0x00002210


	//   ....[45]....
        /*03d4*/ 	.word	0x00002220


	//   ....[46]....
        /*03d8*/ 	.word	0x00002280


	//   ....[47]....
        /*03dc*/ 	.word	0x000022a0


	//   ....[48]....
        /*03e0*/ 	.word	0x00002300


	//   ....[49]....
        /*03e4*/ 	.word	0x00002320


	//   ....[50]....
        /*03e8*/ 	.word	0x00002390


	//   ....[51]....
        /*03ec*/ 	.word	0x000023b0


	//   ....[52]....
        /*03f0*/ 	.word	0x000023c0


	//   ....[53]....
        /*03f4*/ 	.word	0x00002bd0


	//   ....[54]....
        /*03f8*/ 	.word	0x00003300


	//   ....[55]....
        /*03fc*/ 	.word	0x00003690


	//   ....[56]....
        /*0400*/ 	.word	0x000036a0


	//   ....[57]....
        /*0404*/ 	.word	0x00003700


	//   ....[58]....
        /*0408*/ 	.word	0x00003710


	//   ....[59]....
        /*040c*/ 	.word	0x00003770


	//   ....[60]....
        /*0410*/ 	.word	0x00003780


	//   ....[61]....
        /*0414*/ 	.word	0x000037e0


	//   ....[62]....
        /*0418*/ 	.word	0x000037f0


	//   ....[63]....
        /*041c*/ 	.word	0x00003850


	//   ....[64]....
        /*0420*/ 	.word	0x00003860


	//   ....[65]....
        /*0424*/ 	.word	0x000039c0


	//   ....[66]....
        /*0428*/ 	.word	0x00003a20


	//   ....[67]....
        /*042c*/ 	.word	0x00004200


	//   ....[68]....
        /*0430*/ 	.word	0x00004210


	//   ....[69]....
        /*0434*/ 	.word	0x00004270


	//   ....[70]....
        /*0438*/ 	.word	0x00004280


	//   ....[71]....
        /*043c*/ 	.word	0x000042e0


	//   ....[72]....
        /*0440*/ 	.word	0x000042f0


	//   ....[73]....
        /*0444*/ 	.word	0x00004350


	//   ....[74]....
        /*0448*/ 	.word	0x00004360


	//   ....[75]....
        /*044c*/ 	.word	0x000043c0


	//   ....[76]....
        /*0450*/ 	.word	0x000043d0


	//   ....[77]....
        /*0454*/ 	.word	0x000045c0


	//   ....[78]....
        /*0458*/ 	.word	0x00004600


	//   ....[79]....
        /*045c*/ 	.word	0x00004940


	//   ....[80]....
        /*0460*/ 	.word	0x00004a10


	//   ....[81]....
        /*0464*/ 	.word	0x00004ae0


	//   ....[82]....
        /*0468*/ 	.word	0x00004b90


	//   ....[83]....
        /*046c*/ 	.word	0x00004bb0


	//   ....[84]....
        /*0470*/ 	.word	0x00004c10


	//   ....[85]....
        /*0474*/ 	.word	0x00004c20


	//   ....[86]....
        /*0478*/ 	.word	0x00004c80


	//   ....[87]....
        /*047c*/ 	.word	0x00004ca0


	//   ....[88]....
        /*0480*/ 	.word	0x00004d00


	//   ....[89]....
        /*0484*/ 	.word	0x00004d20


	//   ....[90]....
        /*0488*/ 	.word	0x00004d90


	//   ....[91]....
        /*048c*/ 	.word	0x00004db0


	//   ....[92]....
        /*0490*/ 	.word	0x00004dc0


	//   ....[93]....
        /*0494*/ 	.word	0x00004ea0


	//   ....[94]....
        /*0498*/ 	.word	0x00004f70


	//   ....[95]....
        /*049c*/ 	.word	0x00004ff0


	//   ....[96]....
        /*04a0*/ 	.word	0x00005070


	//   ....[97]....
        /*04a4*/ 	.word	0x00005090


	//   ....[98]....
        /*04a8*/ 	.word	0x000050f0


	//   ....[99]....
        /*04ac*/ 	.word	0x00005100


	//   ....[100]....
        /*04b0*/ 	.word	0x00005160


	//   ....[101]....
        /*04b4*/ 	.word	0x00005180


	//   ....[102]....
        /*04b8*/ 	.word	0x000051e0


	//   ....[103]....
        /*04bc*/ 	.word	0x00005200


	//   ....[104]....
        /*04c0*/ 	.word	0x00005270


	//   ....[105]....
        /*04c4*/ 	.word	0x00005290


	//   ....[106]....
        /*04c8*/ 	.word	0x000052a0


	//   ....[107]....
        /*04cc*/ 	.word	0x00005ad0


	//   ....[108]....
        /*04d0*/ 	.word	0x00005ec0


	//   ....[109]....
        /*04d4*/ 	.word	0x00005f40


	//   ....[110]....
        /*04d8*/ 	.word	0x00005ff0


	//   ....[111]....
        /*04dc*/ 	.word	0x000060b0


	//   ....[112]....
        /*04e0*/ 	.word	0x00006110


	//   ....[113]....
        /*04e4*/ 	.word	0x000061c0


	//   ....[114]....
        /*04e8*/ 	.word	0x00006210


	//   ....[115]....
        /*04ec*/ 	.word	0x000062c0


	//   ....[116]....
        /*04f0*/ 	.word	0x00006310


	//   ....[117]....
        /*04f4*/ 	.word	0x000063c0


	//   ....[118]....
        /*04f8*/ 	.word	0x00006410


	//   ....[119]....
        /*04fc*/ 	.word	0x000064b0


	//   ....[120]....
        /*0500*/ 	.word	0x00006500


	//   ....[121]....
        /*0504*/ 	.word	0x000065c0


	//   ....[122]....
        /*0508*/ 	.word	0x00006630


	//   ....[123]....
        /*050c*/ 	.word	0x000066b0


	//   ....[124]....
        /*0510*/ 	.word	0x00006730


	//   ....[125]....
        /*0514*/ 	.word	0x00006800


	//   ....[126]....
        /*0518*/ 	.word	0x00006870


	//   ....[127]....
        /*051c*/ 	.word	0x00006910


	//   ....[128]....
        /*0520*/ 	.word	0x00006960


	//   ....[129]....
        /*0524*/ 	.word	0x00006a10


	//   ....[130]....
        /*0528*/ 	.word	0x00006a60


	//   ....[131]....
        /*052c*/ 	.word	0x00006b10


	//   ....[132]....
        /*0530*/ 	.word	0x00006b60


	//   ....[133]....
        /*0534*/ 	.word	0x00006bf0


	//   ....[134]....
        /*0538*/ 	.word	0x00006c40


	//   ....[135]....
        /*053c*/ 	.word	0x00006d20


	//   ....[136]....
        /*0540*/ 	.word	0x00006d90


	//   ....[137]....
        /*0544*/ 	.word	0x00006e10


	//   ....[138]....
        /*0548*/ 	.word	0x00006ec0


	//   ....[139]....
        /*054c*/ 	.word	0x00006f80


	//   ....[140]....
        /*0550*/ 	.word	0x00006fe0


	//   ....[141]....
        /*0554*/ 	.word	0x00007090


	//   ....[142]....
        /*0558*/ 	.word	0x000070e0


	//   ....[143]....
        /*055c*/ 	.word	0x00007190


	//   ....[144]....
        /*0560*/ 	.word	0x000071e0


	//   ....[145]....
        /*0564*/ 	.word	0x00007290


	//   ....[146]....
        /*0568*/ 	.word	0x000072e0


	//   ....[147]....
        /*056c*/ 	.word	0x00007380


	//   ....[148]....
        /*0570*/ 	.word	0x000073d0


	//   ....[149]....
        /*0574*/ 	.word	0x00007490


	//   ....[150]....
        /*0578*/ 	.word	0x00007500


	//   ....[151]....
        /*057c*/ 	.word	0x00007580


	//   ....[152]....
        /*0580*/ 	.word	0x00007600


	//   ....[153]....
        /*0584*/ 	.word	0x000076d0


	//   ....[154]....
        /*0588*/ 	.word	0x00007720


	//   ....[155]....
        /*058c*/ 	.word	0x000077e0


	//   ....[156]....
        /*0590*/ 	.word	0x00007830


	//   ....[157]....
        /*0594*/ 	.word	0x000078e0


	//   ....[158]....
        /*0598*/ 	.word	0x00007930


	//   ....[159]....
        /*059c*/ 	.word	0x000079e0


	//   ....[160]....
        /*05a0*/ 	.word	0x00007a30


	//   ....[161]....
        /*05a4*/ 	.word	0x00007ac0


	//   ....[162]....
        /*05a8*/ 	.word	0x00007b10


	//   ....[163]....
        /*05ac*/ 	.word	0x00007bf0


	//----- nvinfo : EIATTR_VRC_CTA_INIT_COUNT
	.align		4
.L_554:
        /*05b0*/ 	.byte	0x02, 0x4a
	.zero		1
	.zero		1


	//----- nvinfo : EIATTR_EXIT_INSTR_OFFSETS
	.align		4
        /*05b4*/ 	.byte	0x04, 0x1c
        /*05b6*/ 	.short	(.L_556 - .L_555)


	//   ....[0]....
.L_555:
        /*05b8*/ 	.word	0x00002d60


	//   ....[1]....
        /*05bc*/ 	.word	0x00002d80


	//   ....[2]....
        /*05c0*/ 	.word	0x00005e50


	//   ....[3]....
        /*05c4*/ 	.word	0x00005e70


	//----- nvinfo : EIATTR_MAX_THREADS
	.align		4
.L_556:
        /*05c8*/ 	.byte	0x04, 0x05
        /*05ca*/ 	.short	(.L_558 - .L_557)
.L_557:
        /*05cc*/ 	.word	0x000000e0
        /*05d0*/ 	.word	0x00000001
        /*05d4*/ 	.word	0x00000001


	//----- nvinfo : EIATTR_CRS_STACK_SIZE
	.align		4
.L_558:
        /*05d8*/ 	.byte	0x04, 0x1e
        /*05da*/ 	.short	(.L_560 - .L_559)
.L_559:
        /*05dc*/ 	.word	0x00000000


	//----- nvinfo : EIATTR_CBANK_PARAM_SIZE
	.align		4
.L_560:
        /*05e0*/ 	.byte	0x03, 0x19
        /*05e2*/ 	.short	0x0024


	//----- nvinfo : EIATTR_PARAM_CBANK
	.align		4
        /*05e4*/ 	.byte	0x04, 0x0a
        /*05e6*/ 	.short	(.L_562 - .L_561)
	.align		4
.L_561:
        /*05e8*/ 	.word	index@(.nv.constant0._ZN3cub18CUB_300001_SM_10006detail4scan16DeviceScanKernelINS2_10policy_hubIllljN4cuda3__47maximumIlEEE10Policy1000EN6thrust24THRUST_300001_SM_1000_NS6detail15normal_iteratorINSC_10device_ptrIlEEEESH_NS0_13ScanTileStateIlLb1EEES8_NS0_8NullTypeEjlLb0ESK_EEvT0_T1_T2_iT3_T4_T5_)
        /*05ec*/ 	.short	0x0380
        /*05ee*/ 	.short	0x0024


	//----- nvinfo : EIATTR_SW_WAR
	.align		4
.L_562:
        /*05f0*/ 	.byte	0x04, 0x36
        /*05f2*/ 	.short	(.L_564 - .L_563)
.L_563:
        /*05f4*/ 	.word	0x00000008
.L_564:


//--------------------- .nv.info._ZN3cub18CUB_300001_SM_10006detail4scan20DeviceScanInitKernelINS0_13ScanTileStateIlLb1EEEEEvT_i --------------------------
	.section	.nv.info._ZN3cub18CUB_300001_SM_10006detail4scan20DeviceScanInitKernelINS0_13ScanTileStateIlLb1EEEEEvT_i,"",@"SHT_CUDA_INFO"
	.sectionflags	@""
	.align	4


	//----- nvinfo : EIATTR_CUDA_API_VERSION
	.align		4
        /*0000*/ 	.byte	0x04, 0x37
        /*0002*/ 	.short	(.L_566 - .L_565)
.L_565:
        /*0004*/ 	.word	0x00000082


	//----- nvinfo : EIATTR_KPARAM_INFO
	.align		4
.L_566:
        /*0008*/ 	.byte	0x04, 0x17
        /*000a*/ 	.short	(.L_568 - .L_567)
.L_567:
        /*000c*/ 	.word	0x00000000
        /*0010*/ 	.short	0x0001
        /*0012*/ 	.short	0x0008
        /*0014*/ 	.byte	0x00, 0xf0, 0x11, 0x00


	//----- nvinfo : EIATTR_KPARAM_INFO
	.align		4
.L_568:
        /*0018*/ 	.byte	0x04, 0x17
        /*001a*/ 	.short	(.L_570 - .L_569)
.L_569:
        /*001c*/ 	.word	0x00000000
        /*0020*/ 	.short	0x0000
        /*0022*/ 	.short	0x0000
        /*0024*/ 	.byte	0x00, 0xf0, 0x21, 0x00


	//----- nvinfo : EIATTR_SPARSE_MMA_MASK
	.align		4
.L_570:
        /*0028*/ 	.byte	0x03, 0x50
        /*002a*/ 	.short	0x0000


	//----- nvinfo : EIATTR_MAXREG_COUNT
	.align		4
        /*002c*/ 	.byte	0x03, 0x1b
        /*002e*/ 	.short	0x00ff


	//----- nvinfo : EIATTR_MERCURY_ISA_VERSION
	.align		4
        /*0030*/ 	.byte	0x03, 0x5f
        /*0032*/ 	.short	0x0101


	//----- nvinfo : EIATTR_VRC_CTA_INIT_COUNT
	.align		4
        /*0034*/ 	.byte	0x02, 0x4a
	.zero		1
	.zero		1


	//----- nvinfo : EIATTR_EXIT_INSTR_OFFSETS
	.align		4
        /*0038*/ 	.byte	0x04, 0x1c
        /*003a*/ 	.short	(.L_572 - .L_571)


	//   ....[0]....
.L_571:
        /*003c*/ 	.word	0x00000100


	//   ....[1]....
        /*0040*/ 	.word	0x00000140


	//----- nvinfo : EIATTR_CBANK_PARAM_SIZE
	.align		4
.L_572:
        /*0044*/ 	.byte	0x03, 0x19
        /*0046*/ 	.short	0x000c


	//----- nvinfo : EIATTR_PARAM_CBANK
	.align		4
        /*0048*/ 	.byte	0x04, 0x0a
        /*004a*/ 	.short	(.L_574 - .L_573)
	.align		4
.L_573:
        /*004c*/ 	.word	index@(.nv.constant0._ZN3cub18CUB_300001_SM_10006detail4scan20DeviceScanInitKernelINS0_13ScanTileStateIlLb1EEEEEvT_i)
        /*0050*/ 	.short	0x0380
        /*0052*/ 	.short	0x000c


	//----- nvinfo : EIATTR_SW_WAR
	.align		4
.L_574:
        /*0054*/ 	.byte	0x04, 0x36
        /*0056*/ 	.short	(.L_576 - .L_575)
.L_575:
        /*0058*/ 	.word	0x00000008
.L_576:


//--------------------- .nv.info._ZN3cub18CUB_300001_SM_10006detail4scan16DeviceScanKernelINS2_10policy_hubIilimN4cuda3std3__44plusIvEEE10Policy1000EN6thrust24THRUST_300001_SM_1000_NS6detail15normal_iteratorINSD_10device_ptrIiEEEENSF_INSG_IlEEEENS0_13ScanTileStateIiLb1EEES9_NS1_10InputValueIiPiEEmiLb0EiEEvT0_T1_T2_iT3_T4_T5_ --------------------------
	.section	.nv.info._ZN3cub18CUB_300001_SM_10006detail4scan16DeviceScanKernelINS2_10policy_hubIilimN4cuda3std3__44plusIvEEE10Policy1000EN6thrust24THRUST_300001_SM_1000_NS6detail15normal_iteratorINSD_10device_ptrIiEEEENSF_INSG_IlEEEENS0_13ScanTileStateIiLb1EEES9_NS1_10InputValueIiPiEEmiLb0EiEEvT0_T1_T2_iT3_T4_T5_,"",@"SHT_CUDA_INFO"
	.sectionflags	@""
	.align	4


	//----- nvinfo : EIATTR_CUDA_API_VERSION
	.align		4
        /*0000*/ 	.byte	0x04, 0x37
        /*0002*/ 	.short	(.L_578 - .L_577)
.L_577:
        /*0004*/ 	.word	0x00000082


	//----- nvinfo : EIATTR_KPARAM_INFO
	.align		4
.L_578:
        /*0008*/ 	.byte	0x04, 0x17
        /*000a*/ 	.short	(.L_580 - .L_579)
.L_579:
        /*000c*/ 	.word	0x00000000
        /*0010*/ 	.short	0x0006
        /*0012*/ 	.short	0x0030
        /*0014*/ 	.byte	0x00, 0xf0, 0x21, 0x00


	//----- nvinfo : EIATTR_KPARAM_INFO
	.align		4
.L_580:
        /*0018*/ 	.byte	0x04, 0x17
        /*001a*/ 	.short	(.L_582 - .L_581)
.L_581:
        /*001c*/ 	.word	0x00000000
        /*0020*/ 	.short	0x0005
        /*0022*/ 	.short	0x0020
        /*0024*/ 	.byte	0x00, 0xf0, 0x41, 0x00


	//----- nvinfo : EIATTR_KPARAM_INFO
	.align		4
.L_582:
        /*0028*/ 	.byte	0x04, 0x17
        /*002a*/ 	.short	(.L_584 - .L_583)
.L_583:
        /*002c*/ 	.word	0x00000000
        /*0030*/ 	.short	0x0004
        /*0032*/ 	.short	0x001c
        /*0034*/ 	.byte	0x00, 0xf0, 0x05, 0x00


	//----- nvinfo : EIATTR_KPARAM_INFO
	.align		4
.L_584:
        /*0038*/ 	.byte	0x04, 0x17
        /*003a*/ 	.short	(.L_586 - .L_585)
.L_585:
        /*003c*/ 	.word	0x00000000
        /*0040*/ 	.short	0x0003
        /*0042*/ 	.short	0x0018
        /*0044*/ 	.byte	0x00, 0xf0, 0x11, 0x00


	//----- nvinfo : EIATTR_KPARAM_INFO
	.align		4
.L_586:
        /*0048*/ 	.byte	0x04, 0x17
        /*004a*/ 	.short	(.L_588 - .L_587)
.L_587:
        /*004c*/ 	.word	0x00000000
        /*0050*/ 	.short	0x0002
        /*0052*/ 	.short	0x0010
        /*0054*/ 	.byte	0x00, 0xf0, 0x21, 0x00


	//----- nvinfo : EIATTR_KPARAM_INFO
	.align		4
.L_588:
        /*0058*/ 	.byte	0x04, 0x17
        /*005a*/ 	.short	(.L_590 - .L_589)
.L_589:
        /*005c*/ 	.word	0x00000000
        /*0060*/ 	.short	0x0001
        /*0062*/ 	.short	0x0008
        /*0064*/ 	.byte	0x00, 0xf0, 0x21, 0x00


	//----- nvinfo : EIATTR_KPARAM_INFO
	.align		4
.L_590:
        /*0068*/ 	.byte	0x04, 0x17
        /*006a*/ 	.short	(.L_592 - .L_591)
.L_591:
        /*006c*/ 	.word	0x00000000
        /*0070*/ 	.short	0x0000
        /*0072*/ 	.short	0x0000
        /*0074*/ 	.byte	0x00, 0xf0, 0x21, 0x00


	//----- nvinfo : EIATTR_SPARSE_MMA_MASK
	.align		4
.L_592:
        /*0078*/ 	.byte	0x03, 0x50
        /*007a*/ 	.short	0x0000


	//----- nvinfo : EIATTR_MAXREG_COUNT
	.align		4
        /*007c*/ 	.byte	0x03, 0x1b
        /*007e*/ 	.short	0x00ff


	//----- nvinfo : EIATTR_NUM_BARRIERS
	.align		4
        /*0080*/ 	.byte	0x02, 0x4c
        /*0082*/ 	.byte	0x01
	.zero		1


	//----- nvinfo : EIATTR_MERCURY_ISA_VERSION
	.align		4
        /*0084*/ 	.byte	0x03, 0x5f
        /*0086*/ 	.short	0x0101


	//----- nvinfo : EIATTR_UNUSED_LOAD_BYTE_OFFSET
	.align		4
        /*0088*/ 	.byte	0x04, 0x44
        /*008a*/ 	.short	(.L_594 - .L_593)


	//   ....[0]....
.L_593:
        /*008c*/ 	.word	0x000026e0
        /*0090*/ 	.word	0x00000fff


	//----- nvinfo : EIATTR_COOP_GROUP_MASK_REGIDS
	.align		4
.L_594:
        /*0094*/ 	.byte	0x04, 0x29
        /*0096*/ 	.short	(.L_596 - .L_595)


	//   ....[0]....
.L_595:
        /*0098*/ 	.word	0xffffffff


	//   ....[1]....
        /*009c*/ 	.word	0xffffffff


	//   ....[2]....
        /*00a0*/ 	.word	0xffffffff


	//   ....[3]....
        /*00a4*/ 	.word	0xffffffff


	//   ....[4]....
        /*00a8*/ 	.word	0xffffffff


	//   ....[5]....
        /*00ac*/ 	.word	0xffffffff


	//   ....[6]....
        /*00b0*/ 	.word	0xffffffff


	//   ....[7]....
        /*00b4*/ 	.word	0xffffffff


	//   ....[8]....
        /*00b8*/ 	.word	0xffffffff


	//   ....[9]....
        /*00bc*/ 	.word	0xffffffff


	//   ....[10]....
        /*00c0*/ 	.word	0xffffffff


	//   ....[11]....
        /*00c4*/ 	.word	0xffffffff


	//   ....[12]....
        /*00c8*/ 	.word	0xffffffff


	//   ....[13]....
        /*00cc*/ 	.word	0xffffffff


	//   ....[14]....
        /*00d0*/ 	.word	0xffffffff


	//   ....[15]....
        /*00d4*/ 	.word	0xffffffff


	//   ....[16]....
        /*00d8*/ 	.word	0xffffffff


	//   ....[17]....
        /*00dc*/ 	.word	0xffffffff


	//   ....[18]....
        /*00e0*/ 	.word	0xffffffff


	//   ....[19]....
        /*00e4*/ 	.word	0xffffffff


	//   ....[20]....
        /*00e8*/ 	.word	0xffffffff


	//   ....[21]....
        /*00ec*/ 	.word	0xffffffff


	//   ....[22]....
        /*00f0*/ 	.word	0xffffffff


	//   ....[23]....
        /*00f4*/ 	.word	0xffffffff


	//   ....[24]....
        /*00f8*/ 	.word	0xffffffff


	//   ....[25]....
        /*00fc*/ 	.word	0xffffffff


	//   ....[26]....
        /*0100*/ 	.word	0xffffffff


	//   ....[27]....
        /*0104*/ 	.word	0xffffffff


	//   ....[28]....
        /*0108*/ 	.word	0xffffffff


	//   ....[29]....
        /*010c*/ 	.word	0xffffffff


	//   ....[30]....
        /*0110*/ 	.word	0xffffffff


	//   ....[31]....
        /*0114*/ 	.word	0xffffffff


	//   ....[32]....
        /*0118*/ 	.word	0xffffffff


	//   ....[33]....
        /*011c*/ 	.word	0xffffffff


	//   ....[34]....
        /*0120*/ 	.word	0xffffffff


	//   ....[35]....
        /*0124*/ 	.word	0xffffffff


	//   ....[36]....
        /*0128*/ 	.word	0xffffffff


	//   ....[37]....
        /*012c*/ 	.word	0xffffffff


	//   ....[38]....
        /*0130*/ 	.word	0xffffffff


	//   ....[39]....
        /*0134*/ 	.word	0xffffffff


	//   ....[40]....
        /*0138*/ 	.word	0xffffffff


	//   ....[41]....
        /*013c*/ 	.word	0xffffffff


	//   ....[42]....
        /*0140*/ 	.word	0xffffffff


	//   ....[43]....
        /*0144*/ 	.word	0xffffffff


	//   ....[44]....
        /*0148*/ 	.word	0xffffffff


	//   ....[45]....
        /*014c*/ 	.word	0xffffffff


	//   ....[46]....
        /*0150*/ 	.word	0xffffffff


	//   ....[47]....
        /*0154*/ 	.word	0xffffffff


	//   ....[48]....
        /*0158*/ 	.word	0xffffffff


	//   ....[49]....
        /*015c*/ 	.word	0xffffffff


	//   ....[50]....
        /*0160*/ 	.word	0xffffffff


	//   ....[51]....
        /*0164*/ 	.word	0xffffffff


	//   ....[52]....
        /*0168*/ 	.word	0xffffffff


	//   ....[53]....
        /*016c*/ 	.word	0xffffffff


	//   ....[54]....
        /*0170*/ 	.word	0xffffffff


	//   ....[55]....
        /*0174*/ 	.word	0xffffffff


	//   ....[56]....
        /*0178*/ 	.word	0xffffffff


	//   ....[57]....
        /*017c*/ 	.word	0xffffffff


	//   ....[58]....
        /*0180*/ 	.word	0xffffffff


	//   ....[59]....
        /*0184*/ 	.word	0xffffffff


	//   ....[60]....
        /*0188*/ 	.word	0x05000017


	//   ....[61]....
        /*018c*/ 	.word	0x05000017


	//   ....[62]....
        /*0190*/ 	.word	0x05000017


	//   ....[63]....
        /*0194*/ 	.word	0x05000017


	//   ....[64]....
        /*0198*/ 	.word	0x05000017


	//   ....[65]....
        /*019c*/ 	.word	0x05000017


	//   ....[66]....
        /*01a0*/ 	.word	0x05000017


	//   ....[67]....
        /*01a4*/ 	.word	0x05000017


	//   ....[68]....
        /*01a8*/ 	.word	0x05000017


	//   ....[69]....
        /*01ac*/ 	.word	0x05000017


	//   ....[70]....
        /*01b0*/ 	.word	0x05000017


	//   ....[71]....
        /*01b4*/ 	.word	0x05000017


	//   ....[72]....
        /*01b8*/ 	.word	0x05000017


	//   ....[73]....
        /*01bc*/ 	.word	0x05000017


	//   ....[74]....
        /*01c0*/ 	.word	0x05000017


	//   ....[75]....
        /*01c4*/ 	.word	0x05000017


	//   ....[76]....
        /*01c8*/ 	.word	0x05000017


	//   ....[77]....
        /*01cc*/ 	.word	0x05000017


	//   ....[78]....
        /*01d0*/ 	.word	0x05000017


	//   ....[79]....
        /*01d4*/ 	.word	0x05000017


	//   ....[80]....
        /*01d8*/ 	.word	0x05000017


	//   ....[81]....
        /*01dc*/ 	.word	0x05000017


	//   ....[82]....
        /*01e0*/ 	.word	0x05000017


	//   ....[83]....
        /*01e4*/ 	.word	0x05000017


	//   ....[84]....
        /*01e8*/ 	.word	0x05000017


	//   ....[85]....
        /*01ec*/ 	.word	0x05000017


	//   ....[86]....
        /*01f0*/ 	.word	0x05000017


	//   ....[87]....
        /*01f4*/ 	.word	0x05000017


	//   ....[88]....
        /*01f8*/ 	.word	0x05000017


	//   ....[89]....
        /*01fc*/ 	.word	0x05000017


	//   ....[90]....
        /*0200*/ 	.word	0x05000017


	//   ....[91]....
        /*0204*/ 	.word	0x05000017


	//   ....[92]....
        /*0208*/ 	.word	0x05000017


	//   ....[93]....
        /*020c*/ 	.word	0x05000017


	//   ....[94]....
        /*0210*/ 	.word	0x05000017


	//   ....[95]....
        /*0214*/ 	.word	0x05000017


	//----- nvinfo : EIATTR_COOP_GROUP_INSTR_OFFSETS
	.align		4
.L_596:
        /*0218*/ 	.byte	0x04, 0x28
        /*021a*/ 	.short	(.L_598 - .L_597)


	//   ....[0]....
.L_597:
        /*021c*/ 	.word	0x00000550


	//   ....[1]....
        /*0220*/ 	.word	0x000006d0


	//   ....[2]....
        /*0224*/ 	.word	0x000006f0


	//   ....[3]....
        /*0228*/ 	.word	0x00000710


	//   ....[4]....
        /*022c*/ 	.word	0x00000730


	//   ....[5]....
        /*0230*/ 	.word	0x00000750


	//   ....[6]....
        /*0234*/ 	.word	0x000009b0


	//   ....[7]....
        /*0238*/ 	.word	0x000009d0


	//   ....[8]....
        /*023c*/ 	.word	0x000009f0


	//   ....[9]....
        /*0240*/ 	.word	0x00000a10


	//   ....[10]....
        /*0244*/ 	.word	0x00000a30


	//   ....[11]....
        /*0248*/ 	.word	0x00000cb0


	//   ....[12]....
        /*024c*/ 	.word	0x00000d70


	//   ....[13]....
        /*0250*/ 	.word	0x00000dd0


	//   ....[14]....
        /*0254*/ 	.word	0x00000e40


	//   ....[15]....
        /*0258*/ 	.word	0x00000e90


	//   ....[16]....
        /*025c*/ 	.word	0x00000ef0


	//   ....[17]....
        /*0260*/ 	.word	0x00000f40


	//   ....[18]....
        /*0264*/ 	.word	0x00000f90


	//   ....[19]....
        /*0268*/ 	.word	0x00000fa0


	//   ....[20]....
        /*026c*/ 	.word	0x00001060


	//   ....[21]....
        /*0270*/ 	.word	0x00001130


	//   ....[22]....
        /*0274*/ 	.word	0x00001180


	//   ....[23]....
        /*0278*/ 	.word	0x000011e0


	//   ....[24]....
        /*027c*/ 	.word	0x00001240


	//   ....[25]....
        /*0280*/ 	.word	0x00001280


	//   ....[26]....
        /*0284*/ 	.word	0x000012c0


	//   ....[27]....
        /*0288*/ 	.word	0x00001300


	//   ....[28]....
        /*028c*/ 	.word	0x00001310


	//   ....[29]....
        /*0290*/ 	.word	0x00001700


	//   ....[30]....
        /*0294*/ 	.word	0x00002470


	//   ....[31]....
        /*0298*/ 	.word	0x000025f0


	//   ....[32]....
        /*029c*/ 	.word	0x00002610


	//   ....[33]....
        /*02a0*/ 	.word	0x00002630


	//   ....[34]....
        /*02a4*/ 	.word	0x00002650


	//   ....[35]....
        /*02a8*/ 	.word	0x00002670


	//   ....[36]....
        /*02ac*/ 	.word	0x00002860


	//   ....[37]....
        /*02b0*/ 	.word	0x00002880


	//   ....[38]....
        /*02b4*/ 	.word	0x000028a0


	//   ....[39]....
        /*02b8*/ 	.word	0x000028c0


	//   ....[40]....
        /*02bc*/ 	.word	0x000028e0


	//   ....[41]....
        /*02c0*/ 	.word	0x00002b70


	//   ....[42]....
        /*02c4*/ 	.word	0x00002c30


	//   ....[43]....
        /*02c8*/ 	.word	0x00002cd0


	//   ....[44]....
        /*02cc*/ 	.word	0x00002d30


	//   ....[45]....
        /*02d0*/ 	.word	0x00002d90


	//   ....[46]....
        /*02d4*/ 	.word	0x00002de0


	//   ....[47]....
        /*02d8*/ 	.word	0x00002e40


	//   ....[48]....
        /*02dc*/ 	.word	0x00002e90


	//   ....[49]....
        /*02e0*/ 	.word	0x00002ea0


	//   ....[50]....
        /*02e4*/ 	.word	0x00002f60


	//   ....[51]....
        /*02e8*/ 	.word	0x00003020


	//   ....[52]....
        /*02ec*/ 	.word	0x00003070


	//   ....[53]....
        /*02f0*/ 	.word	0x000030e0


	//   ....[54]....
        /*02f4*/ 	.word	0x00003140


	//   ....[55]....
        /*02f8*/ 	.word	0x00003190


	//   ....[56]....
        /*02fc*/ 	.word	0x000031f0


	//   ....[57]....
        /*0300*/ 	.word	0x00003230


	//   ....[58]....
        /*0304*/ 	.word	0x00003240


	//   ....[59]....
        /*0308*/ 	.word	0x00003620


	//   ....[60]....
        /*030c*/ 	.word	0x00003e40


	//   ....[61]....
        /*0310*/ 	.word	0x00003ec0


	//   ....[62]....
        /*0314*/ 	.word	0x00003f50


	//   ....[63]....
        /*0318*/ 	.word	0x00004020


	//   ....[64]....
        /*031c*/ 	.word	0x000040d0


	//   ....[65]....
        /*0320*/ 	.word	0x00004160


	//   ....[66]....
        /*0324*/ 	.word	0x000041e0


	//   ....[67]....
        /*0328*/ 	.word	0x00004260


	//   ....[68]....
        /*032c*/ 	.word	0x00004290


	//   ....[69]....
        /*0330*/ 	.word	0x00004350


	//   ....[70]....
        /*0334*/ 	.word	0x000043d0


	//   ....[71]....
        /*0338*/ 	.word	0x00004450


	//   ....[72]....
        /*033c*/ 	.word	0x00004510


	//   ....[73]....
        /*0340*/ 	.word	0x000045a0


	//   ....[74]....
        /*0344*/ 	.word	0x00004620


	//   ....[75]....
        /*0348*/ 	.word	0x000046a0


	//   ....[76]....
        /*034c*/ 	.word	0x00004720


	//   ....[77]....
        /*0350*/ 	.word	0x00004780


	//   ....[78]....
        /*0354*/ 	.word	0x000047f0


	//   ....[79]....
        /*0358*/ 	.word	0x00004870


	//   ....[80]....
        /*035c*/ 	.word	0x00004910


	//   ....[81]....
        /*0360*/ 	.word	0x000049b0


	//   ....[82]....
        /*0364*/ 	.word	0x00004a50


	//   ....[83]....
        /*0368*/ 	.word	0x00004af0


	//   ....[84]....
        /*036c*/ 	.word	0x00004b80


	//   ....[85]....
        /*0370*/ 	.word	0x00004bf0


	//   ....[86]....
        /*0374*/ 	.word	0x00004c20


	//   ....[87]....
        /*0378*/ 	.word	0x00004cf0


	//   ....[88]....
        /*037c*/ 	.word	0x00004d70


	//   ....[89]....
        /*0380*/ 	.word	0x00004df0


	//   ....[90]....
        /*0384*/ 	.word	0x00004eb0


	//   ....[91]....
        /*0388*/ 	.word	0x00004f50


	//   ....[92]....
        /*038c*/ 	.word	0x00004fe0


	//   ....[93]....
        /*0390*/ 	.word	0x00005070


	//   ....[94]....
        /*0394*/ 	.word	0x00005100


	//   ....[95]....
        /*0398*/ 	.word	0x00005160


	//----- nvinfo : EIATTR_VRC_CTA_INIT_COUNT
	.align		4
.L_598:
        /*039c*/ 	.byte	0x02, 0x4a
	.zero		1
	.zero		1


	//----- nvinfo : EIATTR_EXIT_INSTR_OFFSETS
	.align		4
        /*03a0*/ 	.byte	0x04, 0x1c
        /*03a2*/ 	.short	(.L_600 - .L_599)


	//   ....[0]....
.L_599:
        /*03a4*/ 	.word	0x00001b90


	//   ....[1]....
        /*03a8*/ 	.word	0x00001bc0


	//   ....[2]....
        /*03ac*/ 	.word	0x00003dc0


	//   ....[3]....
        /*03b0*/ 	.word	0x00003df0


	//----- nvinfo : EIATTR_MAX_THREADS
	.align		4
.L_600:
        /*03b4*/ 	.byte	0x04, 0x05
        /*03b6*/ 	.short	(.L_602 - .L_601)
.L_601:
        /*03b8*/ 	.word	0x00000080
        /*03bc*/ 	.word	0x00000001
        /*03c0*/ 	.word	0x00000001


	//----- nvinfo : EIATTR_CRS_STACK_SIZE
	.align		4
.L_602:
        /*03c4*/ 	.byte	0x04, 0x1e
        /*03c6*/ 	.short	(.L_604 - .L_603)
.L_603:
        /*03c8*/ 	.word	0x00000000


	//----- nvinfo : EIATTR_CBANK_PARAM_SIZE
	.align		4
.L_604:
        /*03cc*/ 	.byte	0x03, 0x19
        /*03ce*/ 	.short	0x0038


	//----- nvinfo : EIATTR_PARAM_CBANK
	.align		4
        /*03d0*/ 	.byte	0x04, 0x0a
        /*03d2*/ 	.short	(.L_606 - .L_605)
	.align		4
.L_605:
        /*03d4*/ 	.word	index@(.nv.constant0._ZN3cub18CUB_300001_SM_10006detail4scan16DeviceScanKernelINS2_10policy_hubIilimN4cuda3std3__44plusIvEEE10Policy1000EN6thrust24THRUST_300001_SM_1000_NS6detail15normal_iteratorINSD_10device_ptrIiEEEENSF_INSG_IlEEEENS0_13ScanTileStateIiLb1EEES9_NS1_10InputValueIiPiEEmiLb0EiEEvT0_T1_T2_iT3_T4_T5_)
        /*03d8*/ 	.short	0x0380
        /*03da*/ 	.short	0x0038


	//----- nvinfo : EIATTR_SW_WAR
	.align		4
.L_606:
        /*03dc*/ 	.byte	0x04, 0x36
        /*03de*/ 	.short	(.L_608 - .L_607)
.L_607:
        /*03e0*/ 	.word	0x00000008
.L_608:


//--------------------- .nv.info._ZN3cub18CUB_300001_SM_10006detail4scan16DeviceScanKernelINS2_10policy_hubIilijN4cuda3std3__44plusIvEEE10Policy1000EN6thrust24THRUST_300001_SM_1000_NS6detail15normal_iteratorINSD_10device_ptrIiEEEENSF_INSG_IlEEEENS0_13ScanTileStateIiLb1EEES9_NS1_10InputValueIiPiEEjiLb0EiEEvT0_T1_T2_iT3_T4_T5_ --------------------------
	.section	.nv.info._ZN3cub18CUB_300001_SM_10006detail4scan16DeviceScanKernelINS2_10policy_hubIilijN4cuda3std3__44plusIvEEE10Policy1000EN6thrust24THRUST_300001_SM_1000_NS6detail15normal_iteratorINSD_10device_ptrIiEEEENSF_INSG_IlEEEENS0_13ScanTileStateIiLb1EEES9_NS1_10InputValueIiPiEEjiLb0EiEEvT0_T1_T2_iT3_T4_T5_,"",@"SHT_CUDA_INFO"
	.sectionflags	@""
	.align	4


	//----- nvinfo : EIATTR_CUDA_API_VERSION
	.align		4
        /*0000*/ 	.byte	0x04, 0x37
        /*0002*/ 	.short	(.L_610 - .L_609)
.L_609:
        /*0004*/ 	.word	0x00000082


	//----- nvinfo : EIATTR_KPARAM_INFO
	.align		4
.L_610:
        /*0008*/ 	.byte	0x04, 0x17
        /*000a*/ 	.short	(.L_612 - .L_611)
.L_611:
        /*000c*/ 	.word	0x00000000
        /*0010*/ 	.short	0x0006
        /*0012*/ 	.short	0x0030
        /*0014*/ 	.byte	0x00, 0xf0, 0x11, 0x00


	//----- nvinfo : EIATTR_KPARAM_INFO
	.align		4
.L_612:
        /*0018*/ 	.byte	0x04, 0x17
        /*001a*/ 	.short	(.L_614 - .L_613)
.L_613:
        /*001c*/ 	.word	0x00000000
        /*0020*/ 	.short	0x0005
        /*0022*/ 	.short	0x0020
        /*0024*/ 	.byte	0x00, 0xf0, 0x41, 0x00


	//----- nvinfo : EIATTR_KPARAM_INFO
	.align		4
.L_614:
        /*0028*/ 	.byte	0x04, 0x17
        /*002a*/ 	.short	(.L_616 - .L_615)
.L_615:
        /*002c*/ 	.word	0x00000000
        /*0030*/ 	.short	0x0004
        /*0032*/ 	.short	0x001c
        /*0034*/ 	.byte	0x00, 0xf0, 0x05, 0x00


	//----- nvinfo : EIATTR_KPARAM_INFO
	.align		4
.L_616:
        /*0038*/ 	.byte	0x04, 0x17
        /*003a*/ 	.short	(.L_618 - .L_617)
.L_617:
        /*003c*/ 	.word	0x00000000
        /*0040*/ 	.short	0x0003
        /*0042*/ 	.short	0x0018
        /*0044*/ 	.byte	0x00, 0xf0, 0x11, 0x00


	//----- nvinfo : EIATTR_KPARAM_INFO
	.align		4
.L_618:
        /*0048*/ 	.byte	0x04, 0x17
        /*004a*/ 	.short	(.L_620 - .L_619)
.L_619:
        /*004c*/ 	.word	0x00000000
        /*0050*/ 	.short	0x0002
        /*0052*/ 	.short	0x0010
        /*0054*/ 	.byte	0x00, 0xf0, 0x21, 0x00


	//----- nvinfo : EIATTR_KPARAM_INFO
	.align		4
.L_620:
        /*0058*/ 	.byte	0x04, 0x17
        /*005a*/ 	.short	(.L_622 - .L_621)
.L_621:
        /*005c*/ 	.word	0x00000000
        /*0060*/ 	.short	0x0001
        /*0062*/ 	.short	0x0008
        /*0064*/ 	.byte	0x00, 0xf0, 0x21, 0x00


	//----- nvinfo : EIATTR_KPARAM_INFO
	.align		4
.L_622:
        /*0068*/ 	.byte	0x04, 0x17
        /*006a*/ 	.short	(.L_624 - .L_623)
.L_623:
        /*006c*/ 	.word	0x00000000
        /*0070*/ 	.short	0x0000
        /*0072*/ 	.short	0x0000
        /*0074*/ 	.byte	0x00, 0xf0, 0x21, 0x00


	//----- nvinfo : EIATTR_SPARSE_MMA_MASK
	.align		4
.L_624:
        /*0078*/ 	.byte	0x03, 0x50
        /*007a*/ 	.short	0x0000


	//----- nvinfo : EIATTR_MAXREG_COUNT
	.align		4
        /*007c*/ 	.byte	0x03, 0x1b
        /*007e*/ 	.short	0x00ff


	//----- nvinfo : EIATTR_NUM_BARRIERS
	.align		4
        /*0080*/ 	.byte	0x02, 0x4c
        /*0082*/ 	.byte	0x01
	.zero		1


	//----- nvinfo : EIATTR_MERCURY_ISA_VERSION
	.align		4
        /*0084*/ 	.byte	0x03, 0x5f
        /*0086*/ 	.short	0x0101


	//----- nvinfo : EIATTR_UNUSED_LOAD_BYTE_OFFSET
	.align		4
        /*0088*/ 	.byte	0x04, 0x44
        /*008a*/ 	.short	(.L_626 - .L_625)


	//   ....[0]....
.L_625:
        /*008c*/ 	.word	0x000026d0
        /*0090*/ 	.word	0x00000fff


	//----- nvinfo : EIATTR_COOP_GROUP_MASK_REGIDS
	.align		4
.L_626:
        /*0094*/ 	.byte	0x04, 0x29
        /*0096*/ 	.short	(.L_628 - .L_627)


	//   ....[0]....
.L_627:
        /*0098*/ 	.word	0xffffffff


	//   ....[1]....
        /*009c*/ 	.word	0xffffffff


	//   ....[2]....
        /*00a0*/ 	.word	0xffffffff


	//   ....[3]....
        /*00a4*/ 	.word	0xffffffff


	//   ....[4]....
        /*00a8*/ 	.word	0xffffffff


	//   ....[5]....
        /*00ac*/ 	.word	0xffffffff


	//   ....[6]....
        /*00b0*/ 	.word	0xffffffff


	//   ....[7]....
        /*00b4*/ 	.word	0xffffffff


	//   ....[8]....
        /*00b8*/ 	.word	0xffffffff


	//   ....[9]....
        /*00bc*/ 	.word	0xffffffff


	//   ....[10]....
        /*00c0*/ 	.word	0xffffffff


	//   ....[11]....
        /*00c4*/ 	.word	0xffffffff


	//   ....[12]....
        /*00c8*/ 	.word	0xffffffff


	//   ....[13]....
        /*00cc*/ 	.word	0xffffffff


	//   ....[14]....
        /*00d0*/ 	.word	0xffffffff


	//   ....[15]....
        /*00d4*/ 	.word	0xffffffff


	//   ....[16]....
        /*00d8*/ 	.word	0xffffffff


	//   ....[17]....
        /*00dc*/ 	.word	0xffffffff


	//   ....[18]....
        /*00e0*/ 	.word	0xffffffff


	//   ....[19]....
        /*00e4*/ 	.word	0xffffffff


	//   ....[20]....
        /*00e8*/ 	.word	0xffffffff


	//   ....[21]....
        /*00ec*/ 	.word	0xffffffff


	//   ....[22]....
        /*00f0*/ 	.word	0xffffffff


	//   ....[23]....
        /*00f4*/ 	.word	0xffffffff


	//   ....[24]....
        /*00f8*/ 	.word	0xffffffff


	//   ....[25]....
        /*00fc*/ 	.word	0xffffffff


	//   ....[26]....
        /*0100*/ 	.word	0xffffffff


	//   ....[27]....
        /*0104*/ 	.word	0xffffffff


	//   ....[28]....
        /*0108*/ 	.word	0xffffffff


	//   ....[29]....
        /*010c*/ 	.word	0xffffffff


	//   ....[30]....
        /*0110*/ 	.word	0xffffffff


	//   ....[31]....
        /*0114*/ 	.word	0xffffffff


	//   ....[32]....
        /*0118*/ 	.word	0xffffffff


	//   ....[33]....
        /*011c*/ 	.word	0xffffffff


	//   ....[34]....
        /*0120*/ 	.word	0xffffffff


	//   ....[35]....
        /*0124*/ 	.word	0xffffffff


	//   ....[36]....
        /*0128*/ 	.word	0xffffffff


	//   ....[37]....
        /*012c*/ 	.word	0xffffffff


	//   ....[38]....
        /*0130*/ 	.word	0xffffffff


	//   ....[39]....
        /*0134*/ 	.word	0xffffffff


	//   ....[40]....
        /*0138*/ 	.word	0xffffffff


	//   ....[41]....
        /*013c*/ 	.word	0xffffffff


	//   ....[42]....
        /*0140*/ 	.word	0xffffffff


	//   ....[43]....
        /*0144*/ 	.word	0xffffffff


	//   ....[44]....
        /*0148*/ 	.word	0xffffffff


	//   ....[45]....
        /*014c*/ 	.word	0xffffffff


	//   ....[46]....
        /*0150*/ 	.word	0xffffffff


	//   ....[47]....
        /*0154*/ 	.word	0xffffffff


	//   ....[48]....
        /*0158*/ 	.word	0xffffffff


	//   ....[49]....
        /*015c*/ 	.word	0xffffffff


	//   ....[50]....
        /*0160*/ 	.word	0xffffffff


	//   ....[51]....
        /*0164*/ 	.word	0xffffffff


	//   ....[52]....
        /*0168*/ 	.word	0xffffffff


	//   ....[53]....
        /*016c*/ 	.word	0xffffffff


	//   ....[54]....
        /*0170*/ 	.word	0xffffffff


	//   ....[55]....
        /*0174*/ 	.word	0xffffffff


	//   ....[56]....
        /*0178*/ 	.word	0xffffffff


	//   ....[57]....
        /*017c*/ 	.word	0xffffffff


	//   ....[58]....
        /*0180*/ 	.word	0xffffffff


	//   ....[59]....
        /*0184*/ 	.word	0xffffffff


	//   ....[60]....
        /*0188*/ 	.word	0x05000017


	//   ....[61]....
        /*018c*/ 	.word	0x05000017


	//   ....[62]....
        /*0190*/ 	.word	0x05000017


	//   ....[63]....
        /*0194*/ 	.word	0x05000017


	//   ....[64]....
        /*0198*/ 	.word	0x05000017


	//   ....[65]....
        /*019c*/ 	.word	0x05000017


	//   ....[66]....
        /*01a0*/ 	.word	0x05000017


	//   ....[67]....
        /*01a4*/ 	.word	0x05000017


	//   ....[68]....
        /*01a8*/ 	.word	0x05000017


	//   ....[69]....
        /*01ac*/ 	.word	0x05000017


	//   ....[70]....
        /*01b0*/ 	.word	0x05000017


	//   ....[71]....
        /*01b4*/ 	.word	0x05000017


	//   ....[72]....
        /*01b8*/ 	.word	0x05000017


	//   ....[73]....
        /*01bc*/ 	.word	0x05000017


	//   ....[74]....
        /*01c0*/ 	.word	0x05000017


	//   ....[75]....
        /*01c4*/ 	.word	0x05000017


	//   ....[76]....
        /*01c8*/ 	.word	0x05000017


	//   ....[77]....
        /*01cc*/ 	.word	0x05000017


	//   ....[78]....
        /*01d0*/ 	.word	0x05000017


	//   ....[79]....
        /*01d4*/ 	.word	0x05000017


	//   ....[80]....
        /*01d8*/ 	.word	0x05000017


	//   ....[81]....
        /*01dc*/ 	.word	0x05000017


	//   ....[82]....
        /*01e0*/ 	.word	0x05000017


	//   ....[83]....
        /*01e4*/ 	.word	0x05000017


	//   ....[84]....
        /*01e8*/ 	.word	0x05000017


	//   ....[85]....
        /*01ec*/ 	.word	0x05000017


	//   ....[86]....
        /*01f0*/ 	.word	0x05000017


	//   ....[87]....
        /*01f4*/ 	.word	0x05000017


	//   ....[88]....
        /*01f8*/ 	.word	0x05000017


	//   ....[89]....
        /*01fc*/ 	.word	0x05000017


	//   ....[90]....
        /*0200*/ 	.word	0x05000017


	//   ....[91]....
        /*0204*/ 	.word	0x05000017


	//   ....[92]....
        /*0208*/ 	.word	0x05000017


	//   ....[93]....
        /*020c*/ 	.word	0x05000017


	//   ....[94]....
        /*0210*/ 	.word	0x05000017


	//   ....[95]....
        /*0214*/ 	.word	0x05000017


	//----- nvinfo : EIATTR_COOP_GROUP_INSTR_OFFSETS
	.align		4
.L_628:
        /*0218*/ 	.byte	0x04, 0x28
        /*021a*/ 	.short	(.L_630 - .L_629)


	//   ....[0]....
.L_629:
        /*021c*/ 	.word	0x00000530


	//   ....[1]....
        /*0220*/ 	.word	0x000006b0


	//   ....[2]....
        /*0224*/ 	.word	0x000006d0


	//   ....[3]....
        /*0228*/ 	.word	0x000006f0


	//   ....[4]....
        /*022c*/ 	.word	0x00000710


	//   ....[5]....
        /*0230*/ 	.word	0x00000730


	//   ....[6]....
        /*0234*/ 	.word	0x00000990


	//   ....[7]....
        /*0238*/ 	.word	0x000009b0


	//   ....[8]....
        /*023c*/ 	.word	0x000009d0


	//   ....[9]....
        /*0240*/ 	.word	0x000009f0


	//   ....[10]....
        /*0244*/ 	.word	0x00000a10


	//   ....[11]....
        /*0248*/ 	.word	0x00000c90


	//   ....[12]....
        /*024c*/ 	.word	0x00000d50


	//   ....[13]....
        /*0250*/ 	.word	0x00000db0


	//   ....[14]....
        /*0254*/ 	.word	0x00000e30


	//   ....[15]....
        /*0258*/ 	.word	0x00000e90


	//   ....[16]....
        /*025c*/ 	.word	0x00000ee0


	//   ....[17]....
        /*0260*/ 	.word	0x00000f20


	//   ....[18]....
        /*0264*/ 	.word	0x00000f70


	//   ....[19]....
        /*0268*/ 	.word	0x00000f80


	//   ....[20]....
        /*026c*/ 	.word	0x00001060


	//   ....[21]....
        /*0270*/ 	.word	0x00001130


	//   ....[22]....
        /*0274*/ 	.word	0x00001180


	//   ....[23]....
        /*0278*/ 	.word	0x000011e0


	//   ....[24]....
        /*027c*/ 	.word	0x00001240


	//   ....[25]....
        /*0280*/ 	.word	0x00001280


	//   ....[26]....
        /*0284*/ 	.word	0x000012c0


	//   ....[27]....
        /*0288*/ 	.word	0x00001300


	//   ....[28]....
        /*028c*/ 	.word	0x00001310


	//   ....[29]....
        /*0290*/ 	.word	0x00001700


	//   ....[30]....
        /*0294*/ 	.word	0x00002460


	//   ....[31]....
        /*0298*/ 	.word	0x000025e0


	//   ....[32]....
        /*029c*/ 	.word	0x00002600


	//   ....[33]....
        /*02a0*/ 	.word	0x00002620


	//   ....[34]....
        /*02a4*/ 	.word	0x00002640


	//   ....[35]....
        /*02a8*/ 	.word	0x00002660


	//   ....[36]....
        /*02ac*/ 	.word	0x00002850


	//   ....[37]....
        /*02b0*/ 	.word	0x00002870


	//   ....[38]....
        /*02b4*/ 	.word	0x00002890


	//   ....[39]....
        /*02b8*/ 	.word	0x000028b0


	//   ....[40]....
        /*02bc*/ 	.word	0x000028d0


	//   ....[41]....
        /*02c0*/ 	.word	0x00002b60


	//   ....[42]....
        /*02c4*/ 	.word	0x00002c20


	//   ....[43]....
        /*02c8*/ 	.word	0x00002cc0


	//   ....[44]....
        /*02cc*/ 	.word	0x00002d20


	//   ....[45]....
        /*02d0*/ 	.word	0x00002d70


	//   ....[46]....
        /*02d4*/ 	.word	0x00002dd0


	//   ....[47]....
        /*02d8*/ 	.word	0x00002e10


	//   ....[48]....
        /*02dc*/ 	.word	0x00002e80


	//   ....[49]....
        /*02e0*/ 	.word	0x00002e90


	//   ....[50]....
        /*02e4*/ 	.word	0x00002f70


	//   ....[51]....
        /*02e8*/ 	.word	0x00003030


	//   ....[52]....
        /*02ec*/ 	.word	0x00003080


	//   ....[53]....
        /*02f0*/ 	.word	0x000030f0


	//   ....[54]....
        /*02f4*/ 	.word	0x00003150


	//   ....[55]....
        /*02f8*/ 	.word	0x000031a0


	//   ....[56]....
        /*02fc*/ 	.word	0x00003200


	//   ....[57]....
        /*0300*/ 	.word	0x00003240


	//   ....[58]....
        /*0304*/ 	.word	0x00003250


	//   ....[59]....
        /*0308*/ 	.word	0x00003620


	//   ....[60]....
        /*030c*/ 	.word	0x00003e40


	//   ....[61]....
        /*0310*/ 	.word	0x00003ec0


	//   ....[62]....
        /*0314*/ 	.word	0x00003f50


	//   ....[63]....
        /*0318*/ 	.word	0x00004040


	//   ....[64]....
        /*031c*/ 	.word	0x000040d0


	//   ....[65]....
        /*0320*/ 	.word	0x00004160


	//   ....[66]....
        /*0324*/ 	.word	0x000041e0


	//   ....[67]....
        /*0328*/ 	.word	0x00004260


	//   ....[68]....
        /*032c*/ 	.word	0x00004290


	//   ....[69]....
        /*0330*/ 	.word	0x00004360


	//   ....[70]....
        /*0334*/ 	.word	0x000043e0


	//   ....[71]....
        /*0338*/ 	.word	0x00004460


	//   ....[72]....
        /*033c*/ 	.word	0x00004510


	//   ....[73]....
        /*0340*/ 	.word	0x000045a0


	//   ....[74]....
        /*0344*/ 	.word	0x00004620


	//   ....[75]....
        /*0348*/ 	.word	0x000046a0


	//   ....[76]....
        /*034c*/ 	.word	0x00004720


	//   ....[77]....
        /*0350*/ 	.word	0x00004780


	//   ....[78]....
        /*0354*/ 	.word	0x000047f0


	//   ....[79]....
        /*0358*/ 	.word	0x00004870


	//   ....[80]....
        /*035c*/ 	.word	0x00004910


	//   ....[81]....
        /*0360*/ 	.word	0x000049f0


	//   ....[82]....
        /*0364*/ 	.word	0x00004a70


	//   ....[83]....
        /*0368*/ 	.word	0x00004b00


	//   ....[84]....
        /*036c*/ 	.word	0x00004b90


	//   ....[85]....
        /*0370*/ 	.word	0x00004c00


	//   ....[86]....
        /*0374*/ 	.word	0x00004c30


	//   ....[87]....
        /*0378*/ 	.word	0x00004d10


	//   ....[88]....
        /*037c*/ 	.word	0x00004d90


	//   ....[89]....
        /*0380*/ 	.word	0x00004e10


	//   ....[90]....
        /*0384*/ 	.word	0x00004ec0


	//   ....[91]....
        /*0388*/ 	.word	0x00004f60


	//   ....[92]....
        /*038c*/ 	.word	0x00004ff0


	//   ....[93]....
        /*0390*/ 	.word	0x00005090


	//   ....[94]....
        /*0394*/ 	.word	0x00005110


	//   ....[95]....
        /*0398*/ 	.word	0x00005170


	//----- nvinfo : EIATTR_VRC_CTA_INIT_COUNT
	.align		4
.L_630:
        /*039c*/ 	.byte	0x02, 0x4a
	.zero		1
	.zero		1


	//----- nvinfo : EIATTR_EXIT_INSTR_OFFSETS
	.align		4
        /*03a0*/ 	.byte	0x04, 0x1c
        /*03a2*/ 	.short	(.L_632 - .L_631)


	//   ....[0]....
.L_631:
        /*03a4*/ 	.word	0x00001b90


	//   ....[1]....
        /*03a8*/ 	.word	0x00001bb0


	//   ....[2]....
        /*03ac*/ 	.word	0x00003dc0


	//   ....[3]....
        /*03b0*/ 	.word	0x00003df0


	//----- nvinfo : EIATTR_MAX_THREADS
	.align		4
.L_632:
        /*03b4*/ 	.byte	0x04, 0x05
        /*03b6*/ 	.short	(.L_634 - .L_633)
.L_633:
        /*03b8*/ 	.word	0x00000080
        /*03bc*/ 	.word	0x00000001
        /*03c0*/ 	.word	0x00000001


	//----- nvinfo : EIATTR_CRS_STACK_SIZE
	.align		4
.L_634:
        /*03c4*/ 	.byte	0x04, 0x1e
        /*03c6*/ 	.short	(.L_636 - .L_635)
.L_635:
        /*03c8*/ 	.word	0x00000000


	//----- nvinfo : EIATTR_CBANK_PARAM_SIZE
	.align		4
.L_636:
        /*03cc*/ 	.byte	0x03, 0x19
        /*03ce*/ 	.short	0x0034


	//----- nvinfo : EIATTR_PARAM_CBANK
	.align		4
        /*03d0*/ 	.byte	0x04, 0x0a
        /*03d2*/ 	.short	(.L_638 - .L_637)
	.align		4
.L_637:
        /*03d4*/ 	.word	index@(.nv.constant0._ZN3cub18CUB_300001_SM_10006detail4scan16DeviceScanKernelINS2_10policy_hubIilijN4cuda3std3__44plusIvEEE10Policy1000EN6thrust24THRUST_300001_SM_1000_NS6detail15normal_iteratorINSD_10device_ptrIiEEEENSF_INSG_IlEEEENS0_13ScanTileStateIiLb1EEES9_NS1_10InputValueIiPiEEjiLb0EiEEvT0_T1_T2_iT3_T4_T5_)
        /*03d8*/ 	.short	0x0380
        /*03da*/ 	.short	0x0034


	//----- nvinfo : EIATTR_SW_WAR
	.align		4
.L_638:
        /*03dc*/ 	.byte	0x04, 0x36
        /*03de*/ 	.short	(.L_640 - .L_639)
.L_639:
        /*03e0*/ 	.word	0x00000008
.L_640:


//--------------------- .nv.info._ZN3cub18CUB_300001_SM_10006detail4scan20DeviceScanInitKernelINS0_13ScanTileStateIiLb1EEEEEvT_i --------------------------
	.section	.nv.info._ZN3cub18CUB_300001_SM_10006detail4scan20DeviceScanInitKernelINS0_13ScanTileStateIiLb1EEEEEvT_i,"",@"SHT_CUDA_INFO"
	.sectionflags	@""
	.align	4


	//----- nvinfo : EIATTR_CUDA_API_VERSION
	.align		4
        /*0000*/ 	.byte	0x04, 0x37
        /*0002*/ 	.short	(.L_642 - .L_641)
.L_641:
        /*0004*/ 	.word	0x00000082


	//----- nvinfo : EIATTR_KPARAM_INFO
	.align		4
.L_642:
        /*0008*/ 	.byte	0x04, 0x17
        /*000a*/ 	.short	(.L_644 - .L_643)
.L_643:
        /*000c*/ 	.word	0x00000000
        /*0010*/ 	.short	0x0001
        /*0012*/ 	.short	0x0008
        /*0014*/ 	.byte	0x00, 0xf0, 0x11, 0x00


	//----- nvinfo : EIATTR_KPARAM_INFO
	.align		4
.L_644:
        /*0018*/ 	.byte	0x04, 0x17
        /*001a*/ 	.short	(.L_646 - .L_645)
.L_645:
        /*001c*/ 	.word	0x00000000
        /*0020*/ 	.short	0x0000
        /*0022*/ 	.short	0x0000
        /*0024*/ 	.byte	0x00, 0xf0, 0x21, 0x00


	//----- nvinfo : EIATTR_SPARSE_MMA_MASK
	.align		4
.L_646:
        /*0028*/ 	.byte	0x03, 0x50
        /*002a*/ 	.short	0x0000


	//----- nvinfo : EIATTR_MAXREG_COUNT
	.align		4
        /*002c*/ 	.byte	0x03, 0x1b
        /*002e*/ 	.short	0x00ff


	//----- nvinfo : EIATTR_MERCURY_ISA_VERSION
	.align		4
        /*0030*/ 	.byte	0x03, 0x5f
        /*0032*/ 	.short	0x0101


	//----- nvinfo : EIATTR_VRC_CTA_INIT_COUNT
	.align		4
        /*0034*/ 	.byte	0x02, 0x4a
	.zero		1
	.zero		1


	//----- nvinfo : EIATTR_EXIT_INSTR_OFFSETS
	.align		4
        /*0038*/ 	.byte	0x04, 0x1c
        /*003a*/ 	.short	(.L_648 - .L_647)


	//   ....[0]....
.L_647:
        /*003c*/ 	.word	0x000000f0


	//   ....[1]....
        /*0040*/ 	.word	0x00000130


	//----- nvinfo : EIATTR_CBANK_PARAM_SIZE
	.align		4
.L_648:
        /*0044*/ 	.byte	0x03, 0x19
        /*0046*/ 	.short	0x000c


	//----- nvinfo : EIATTR_PARAM_CBANK
	.align		4
        /*0048*/ 	.byte	0x04, 0x0a
        /*004a*/ 	.short	(.L_650 - .L_649)
	.align		4
.L_649:
        /*004c*/ 	.word	index@(.nv.constant0._ZN3cub18CUB_300001_SM_10006detail4scan20DeviceScanInitKernelINS0_13ScanTileStateIiLb1EEEEEvT_i)
        /*0050*/ 	.short	0x0380
        /*0052*/ 	.short	0x000c


	//----- nvinfo : EIATTR_SW_WAR
	.align		4
.L_650:
        /*0054*/ 	.byte	0x04, 0x36
        /*0056*/ 	.short	(.L_652 - .L_651)
.L_651:
        /*0058*/ 	.word	0x00000008
.L_652:


//--------------------- .nv.info._ZN3cub18CUB_300001_SM_10006detail6reduce28DeviceReduceSingleTileKernelINS2_10policy_hubIiyN4cuda3std3__44plusIiEEE10Policy1000EPiSC_iS9_iiNS7_10__identityEEEvT0_T1_T2_T3_T4_T6_ --------------------------
	.section	.nv.info._ZN3cub18CUB_300001_SM_10006detail6reduce28DeviceReduceSingleTileKernelINS2_10policy_hubIiyN4cuda3std3__44plusIiEEE10Policy1000EPiSC_iS9_iiNS7_10__identityEEEvT0_T1_T2_T3_T4_T6_,"",@"SHT_CUDA_INFO"
	.sectionflags	@""
	.align	4


	//----- nvinfo : EIATTR_CUDA_API_VERSION
	.align		4
        /*0000*/ 	.byte	0x04, 0x37
        /*0002*/ 	.short	(.L_654 - .L_653)
.L_653:
        /*0004*/ 	.word	0x00000082


	//----- nvinfo : EIATTR_KPARAM_INFO
	.align		4
.L_654:
        /*0008*/ 	.byte	0x04, 0x17
        /*000a*/ 	.short	(.L_656 - .L_655)
.L_655:
        /*000c*/ 	.word	0x00000000
        /*0010*/ 	.short	0x0005
        /*0012*/ 	.short	0x001c
        /*0014*/ 	.byte	0x00, 0xf0, 0x05, 0x00


	//----- nvinfo : EIATTR_KPARAM_INFO
	.align		4
.L_656:
        /*0018*/ 	.byte	0x04, 0x17
        /*001a*/ 	.short	(.L_658 - .L_657)
.L_657:
        /*001c*/ 	.word	0x00000000
        /*0020*/ 	.short	0x0004
        /*0022*/ 	.short	0x0018
        /*0024*/ 	.byte	0x00, 0xf0, 0x11, 0x00


	//----- nvinfo : EIATTR_KPARAM_INFO
	.align		4
.L_658:
        /*0028*/ 	.byte	0x04, 0x17
        /*002a*/ 	.short	(.L_660 - .L_659)
.L_659:
        /*002c*/ 	.word	0x00000000
        /*0030*/ 	.short	0x0003
        /*0032*/ 	.short	0x0014
        /*0034*/ 	.byte	0x00, 0xf0, 0x05, 0x00


	//----- nvinfo : EIATTR_KPARAM_INFO
	.align		4
.L_660:
        /*0038*/ 	.byte	0x04, 0x17
        /*003a*/ 	.short	(.L_662 - .L_661)
.L_661:
        /*003c*/ 	.word	0x00000000
        /*0040*/ 	.short	0x0002
        /*0042*/ 	.short	0x0010
        /*0044*/ 	.byte	0x00, 0xf0, 0x11, 0x00


	//----- nvinfo : EIATTR_KPARAM_INFO
	.align		4
.L_662:
        /*0048*/ 	.byte	0x04, 0x17
        /*004a*/ 	.short	(.L_664 - .L_663)
.L_663:
        /*004c*/ 	.word	0x00000000
        /*0050*/ 	.short	0x0001
        /*0052*/ 	.short	0x0008
        /*0054*/ 	.byte	0x00, 0xf5, 0x21, 0x00


	//----- nvinfo : EIATTR_KPARAM_INFO
	.align		4
.L_664:
        /*0058*/ 	.byte	0x04, 0x17
        /*005a*/ 	.short	(.L_666 - .L_665)
.L_665:
        /*005c*/ 	.word	0x00000000
        /*0060*/ 	.short	0x0000
        /*0062*/ 	.short	0x0000
        /*0064*/ 	.byte	0x00, 0xf5, 0x21, 0x00


	//----- nvinfo : EIATTR_SPARSE_MMA_MASK
	.align		4
.L_666:
        /*0068*/ 	.byte	0x03, 0x50
        /*006a*/ 	.short	0x0000


	//----- nvinfo : EIATTR_MAXREG_COUNT
	.align		4
        /*006c*/ 	.byte	0x03, 0x1b
        /*006e*/ 	.short	0x00ff


	//----- nvinfo : EIATTR_NUM_BARRIERS
	.align		4
        /*0070*/ 	.byte	0x02, 0x4c
        /*0072*/ 	.byte	0x01
	.zero		1


	//----- nvinfo : EIATTR_MERCURY_ISA_VERSION
	.align		4
        /*0074*/ 	.byte	0x03, 0x5f
        /*0076*/ 	.short	0x0101


	//----- nvinfo : EIATTR_COOP_GROUP_MASK_REGIDS
	.align		4
        /*0078*/ 	.byte	0x04, 0x29
        /*007a*/ 	.short	(.L_668 - .L_667)


	//   ....[0]....
.L_667:
        /*007c*/ 	.word	0xffffffff


	//   ....[1]....
        /*0080*/ 	.word	0xffffffff


	//   ....[2]....
        /*0084*/ 	.word	0xffffffff


	//   ....[3]....
        /*0088*/ 	.word	0xffffffff


	//   ....[4]....
        /*008c*/ 	.word	0xffffffff


	//   ....[5]....
        /*0090*/ 	.word	0xffffffff


	//   ....[6]....
        /*0094*/ 	.word	0xffffffff


	//   ....[7]....
        /*0098*/ 	.word	0xffffffff


	//   ....[8]....
        /*009c*/ 	.word	0xffffffff


	//   ....[9]....
        /*00a0*/ 	.word	0xffffffff


	//   ....[10]....
        /*00a4*/ 	.word	0xffffffff


	//   ....[11]....
        /*00a8*/ 	.word	0xffffffff


	//   ....[12]....
        /*00ac*/ 	.word	0xffffffff


	//   ....[13]....
        /*00b0*/ 	.word	0xffffffff


	//   ....[14]....
        /*00b4*/ 	.word	0xffffffff


	//   ....[15]....
        /*00b8*/ 	.word	0xffffffff


	//   ....[16]....
        /*00bc*/ 	.word	0xffffffff


	//   ....[17]....
        /*00c0*/ 	.word	0xffffffff


	//   ....[18]....
        /*00c4*/ 	.word	0xffffffff


	//   ....[19]....
        /*00c8*/ 	.word	0xffffffff


	//   ....[20]....
        /*00cc*/ 	.word	0xffffffff


	//   ....[21]....
        /*00d0*/ 	.word	0xffffffff


	//   ....[22]....
        /*00d4*/ 	.word	0xffffffff


	//   ....[23]....
        /*00d8*/ 	.word	0xffffffff


	//   ....[24]....
        /*00dc*/ 	.word	0xffffffff


	//   ....[25]....
        /*00e0*/ 	.word	0xffffffff


	//   ....[26]....
        /*00e4*/ 	.word	0xffffffff


	//   ....[27]....
        /*00e8*/ 	.word	0xffffffff


	//   ....[28]....
        /*00ec*/ 	.word	0xffffffff


	//   ....[29]....
        /*00f0*/ 	.word	0xffffffff


	//----- nvinfo : EIATTR_COOP_GROUP_INSTR_OFFSETS
	.align		4
.L_668:
        /*00f4*/ 	.byte	0x04, 0x28
        /*00f6*/ 	.short	(.L_670 - .L_669)


	//   ....[0]....
.L_669:
        /*00f8*/ 	.word	0x00000890


	//   ....[1]....
        /*00fc*/ 	.word	0x000008f0


	//   ....[2]....
        /*0100*/ 	.word	0x00000940


	//   ....[3]....
        /*0104*/ 	.word	0x000009b0


	//   ....[4]....
        /*0108*/ 	.word	0x00000a10


	//   ....[5]....
        /*010c*/ 	.word	0x00000ba0


	//   ....[6]....
        /*0110*/ 	.word	0x00000c40


	//   ....[7]....
        /*0114*/ 	.word	0x00000cc0


	//   ....[8]....
        /*0118*/ 	.word	0x00000d20


	//   ....[9]....
        /*011c*/ 	.word	0x00000d60


	//   ....[10]....
        /*0120*/ 	.word	0x000019d0


	//   ....[11]....
        /*0124*/ 	.word	0x00001a30


	//   ....[12]....
        /*0128*/ 	.word	0x00001a90


	//   ....[13]....
        /*012c*/ 	.word	0x00001af0


	//   ....[14]....
        /*0130*/ 	.word	0x00001b50


	//   ....[15]....
        /*0134*/ 	.word	0x000023f0


	//   ....[16]....
        /*0138*/ 	.word	0x00002450


	//   ....[17]....
        /*013c*/ 	.word	0x000024a0


	//   ....[18]....
        /*0140*/ 	.word	0x00002510


	//   ....[19]....
        /*0144*/ 	.word	0x00002570


	//   ....[20]....
        /*0148*/ 	.word	0x00002700


	//   ....[21]....
        /*014c*/ 	.word	0x00002790


	//   ....[22]....
        /*0150*/ 	.word	0x000027e0


	//   ....[23]....
        /*0154*/ 	.word	0x00002850


	//   ....[24]....
        /*0158*/ 	.word	0x000028c0


	//   ....[25]....
        /*015c*/ 	.word	0x000036a0


	//   ....[26]....
        /*0160*/ 	.word	0x00003700


	//   ....[27]....
        /*0164*/ 	.word	0x00003760


	//   ....[28]....
        /*0168*/ 	.word	0x000037c0


	//   ....[29]....
        /*016c*/ 	.word	0x00003820


	//----- nvinfo : EIATTR_VRC_CTA_INIT_COUNT
	.align		4
.L_670:
        /*0170*/ 	.byte	0x02, 0x4a
	.zero		1
	.zero		1


	//----- nvinfo : EIATTR_EXIT_INSTR_OFFSETS
	.align		4
        /*0174*/ 	.byte	0x04, 0x1c
        /*0176*/ 	.short	(.L_672 - .L_671)


	//   ....[0]....
.L_671:
        /*0178*/ 	.word	0x00000080


	//   ....[1]....
        /*017c*/ 	.word	0x000000c0


	//   ....[2]....
        /*0180*/ 	.word	0x00003940


	//   ....[3]....
        /*0184*/ 	.word	0x00003990


	//----- nvinfo : EIATTR_MAX_THREADS
	.align		4
.L_672:
        /*0188*/ 	.byte	0x04, 0x05
        /*018a*/ 	.short	(.L_674 - .L_673)
.L_673:
        /*018c*/ 	.word	0x00000100
        /*0190*/ 	.word	0x00000001
        /*0194*/ 	.word	0x00000001


	//----- nvinfo : EIATTR_CRS_STACK_SIZE
	.align		4
.L_674:
        /*0198*/ 	.byte	0x04, 0x1e
        /*019a*/ 	.short	(.L_676 - .L_675)
.L_675:
        /*019c*/ 	.word	0x00000000


	//----- nvinfo : EIATTR_CBANK_PARAM_SIZE
	.align		4
.L_676:
        /*01a0*/ 	.byte	0x03, 0x19
        /*01a2*/ 	.short	0x001d


	//----- nvinfo : EIATTR_PARAM_CBANK
	.align		4
        /*01a4*/ 	.byte	0x04, 0x0a
        /*01a6*/ 	.short	(.L_678 - .L_677)
	.align		4
.L_677:
        /*01a8*/ 	.word	index@(.nv.constant0._ZN3cub18CUB_300001_SM_10006detail6reduce28DeviceReduceSingleTileKernelINS2_10policy_hubIiyN4cuda3std3__44plusIiEEE10Policy1000EPiSC_iS9_iiNS7_10__identityEEEvT0_T1_T2_T3_T4_T6_)
        /*01ac*/ 	.short	0x0380
        /*01ae*/ 	.short	0x001d


	//----- nvinfo : EIATTR_SW_WAR
	.align		4
.L_678:
        /*01b0*/ 	.byte	0x04, 0x36
        /*01b2*/ 	.short	(.L_680 - .L_679)
.L_679:
        /*01b4*/ 	.word	0x00000008
.L_680:


//--------------------- .nv.info._ZN3cub18CUB_300001_SM_10006detail6reduce18DeviceReduceKernelINS2_10policy_hubIiyN4cuda3std3__44plusIiEEE10Policy1000EN6thrust24THRUST_300001_SM_1000_NS6detail15normal_iteratorINSD_10device_ptrIiEEEEyS9_iNS7_10__identityEEEvT0_PT3_T1_NS0_13GridEvenShareISN_EET2_T4_ --------------------------
	.section	.nv.info._ZN3cub18CUB_300001_SM_10006detail6reduce18DeviceReduceKernelINS2_10policy_hubIiyN4cuda3std3__44plusIiEEE10Policy1000EN6thrust24THRUST_300001_SM_1000_NS6detail15normal_iteratorINSD_10device_ptrIiEEEEyS9_iNS7_10__identityEEEvT0_PT3_T1_NS0_13GridEvenShareISN_EET2_T4_,"",@"SHT_CUDA_INFO"
	.sectionflags	@""
	.align	4


	//----- nvinfo : EIATTR_CUDA_API_VERSION
	.align		4
        /*0000*/ 	.byte	0x04, 0x37
        /*0002*/ 	.short	(.L_682 - .L_681)
.L_681:
        /*0004*/ 	.word	0x00000082


	//----- nvinfo : EIATTR_KPARAM_INFO
	.align		4
.L_682:
        /*0008*/ 	.byte	0x04, 0x17
        /*000a*/ 	.short	(.L_684 - .L_683)
.L_683:
        /*000c*/ 	.word	0x00000000
        /*0010*/ 	.short	0x0005
        /*0012*/ 	.short	0x0061
        /*0014*/ 	.byte	0x00, 0xf0, 0x05, 0x00


	//----- nvinfo : EIATTR_KPARAM_INFO
	.align		4
.L_684:
        /*0018*/ 	.byte	0x04, 0x17
        /*001a*/ 	.short	(.L_686 - .L_685)
.L_685:
        /*001c*/ 	.word	0x00000000
        /*0020*/ 	.short	0x0004
        /*0022*/ 	.short	0x0060
        /*0024*/ 	.byte	0x00, 0xf0, 0x05, 0x00


	//----- nvinfo : EIATTR_KPARAM_INFO
	.align		4
.L_686:
        /*0028*/ 	.byte	0x04, 0x17
        /*002a*/ 	.short	(.L_688 - .L_687)
.L_687:
        /*002c*/ 	.word	0x00000000
        /*0030*/ 	.short	0x0003
        /*0032*/ 	.short	0x0018
        /*0034*/ 	.byte	0x00, 0xf0, 0x21, 0x01


	//----- nvinfo : EIATTR_KPARAM_INFO
	.align		4
.L_688:
        /*0038*/ 	.byte	0x04, 0x17
        /*003a*/ 	.short	(.L_690 - .L_689)
.L_689:
        /*003c*/ 	.word	0x00000000
        /*0040*/ 	.short	0x0002
        /*0042*/ 	.short	0x0010
        /*0044*/ 	.byte	0x00, 0xf0, 0x21, 0x00


	//----- nvinfo : EIATTR_KPARAM_INFO
	.align		4
.L_690:
        /*0048*/ 	.byte	0x04, 0x17
        /*004a*/ 	.short	(.L_692 - .L_691)
.L_691:
        /*004c*/ 	.word	0x00000000
        /*0050*/ 	.short	0x0001
        /*0052*/ 	.short	0x0008
        /*0054*/ 	.byte	0x00, 0xf5, 0x21, 0x00


	//----- nvinfo : EIATTR_KPARAM_INFO
	.align		4
.L_692:
        /*0058*/ 	.byte	0x04, 0x17
        /*005a*/ 	.short	(.L_694 - .L_693)
.L_693:
        /*005c*/ 	.word	0x00000000
        /*0060*/ 	.short	0x0000
        /*0062*/ 	.short	0x0000
        /*0064*/ 	.byte	0x00, 0xf0, 0x21, 0x00


	//----- nvinfo : EIATTR_SPARSE_MMA_MASK
	.align		4
.L_694:
        /*0068*/ 	.byte	0x03, 0x50
        /*006a*/ 	.short	0x0000


	//----- nvinfo : EIATTR_MAXREG_COUNT
	.align		4
        /*006c*/ 	.byte	0x03, 0x1b
        /*006e*/ 	.short	0x00ff


	//----- nvinfo : EIATTR_NUM_BARRIERS
	.align		4
        /*0070*/ 	.byte	0x02, 0x4c
        /*0072*/ 	.byte	0x01
	.zero		1


	//----- nvinfo : EIATTR_MERCURY_ISA_VERSION
	.align		4
        /*0074*/ 	.byte	0x03, 0x5f
        /*0076*/ 	.short	0x0101


	//----- nvinfo : EIATTR_COOP_GROUP_MASK_REGIDS
	.align		4
        /*0078*/ 	.byte	0x04, 0x29
        /*007a*/ 	.short	(.L_696 - .L_695)


	//   ....[0]....
.L_695:
        /*007c*/ 	.word	0xffffffff


	//   ....[1]....
        /*0080*/ 	.word	0xffffffff


	//   ....[2]....
        /*0084*/ 	.word	0xffffffff


	//   ....[3]....
        /*0088*/ 	.word	0xffffffff


	//   ....[4]....
        /*008c*/ 	.word	0xffffffff


	//   ....[5]....
        /*0090*/ 	.word	0xffffffff


	//   ....[6]....
        /*0094*/ 	.word	0xffffffff


	//   ....[7]....
        /*0098*/ 	.word	0xffffffff


	//   ....[8]....
        /*009c*/ 	.word	0xffffffff


	//   ....[9]....
        /*00a0*/ 	.word	0xffffffff


	//   ....[10]....
        /*00a4*/ 	.word	0xffffffff


	//   ....[11]....
        /*00a8*/ 	.word	0xffffffff


	//   ....[12]....
        /*00ac*/ 	.word	0xffffffff


	//   ....[13]....
        /*00b0*/ 	.word	0xffffffff


	//   ....[14]....
        /*00b4*/ 	.word	0xffffffff


	//----- nvinfo : EIATTR_COOP_GROUP_INSTR_OFFSETS
	.align		4
.L_696:
        /*00b8*/ 	.byte	0x04, 0x28
        /*00ba*/ 	.short	(.L_698 - .L_697)


	//   ....[0]....
.L_697:
        /*00bc*/ 	.word	0x000008e0


	//   ....[1]....
        /*00c0*/ 	.word	0x00000940


	//   ....[2]....
        /*00c4*/ 	.word	0x000009a0


	//   ....[3]....
        /*00c8*/ 	.word	0x00000a00


	//   ....[4]....
        /*00cc*/ 	.word	0x00000a60


	//   ....[5]....
        /*00d0*/ 	.word	0x00000bf0


	//   ....[6]....
        /*00d4*/ 	.word	0x00000c90


	//   ....[7]....
        /*00d8*/ 	.word	0x00000d10


	//   ....[8]....
        /*00dc*/ 	.word	0x00000d70


	//   ....[9]....
        /*00e0*/ 	.word	0x00000db0


	//   ....[10]....
        /*00e4*/ 	.word	0x00001db0


	//   ....[11]....
        /*00e8*/ 	.word	0x00001e10


	//   ....[12]....
        /*00ec*/ 	.word	0x00001e70


	//   ....[13]....
        /*00f0*/ 	.word	0x00001ed0


	//   ....[14]....
        /*00f4*/ 	.word	0x00001f30


	//----- nvinfo : EIATTR_VRC_CTA_INIT_COUNT
	.align		4
.L_698:
        /*00f8*/ 	.byte	0x02, 0x4a
	.zero		1
	.zero		1


	//----- nvinfo : EIATTR_EXIT_INSTR_OFFSETS
	.align		4
        /*00fc*/ 	.byte	0x04, 0x1c
        /*00fe*/ 	.short	(.L_700 - .L_699)


	//   ....[0]....
.L_699:
        /*0100*/ 	.word	0x00002050


	//   ....[1]....
        /*0104*/ 	.word	0x000020b0


	//----- nvinfo : EIATTR_MAX_THREADS
	.align		4
.L_700:
        /*0108*/ 	.byte	0x04, 0x05
        /*010a*/ 	.short	(.L_702 - .L_701)
.L_701:
        /*010c*/ 	.word	0x00000100
        /*0110*/ 	.word	0x00000001
        /*0114*/ 	.word	0x00000001


	//----- nvinfo : EIATTR_CRS_STACK_SIZE
	.align		4
.L_702:
        /*0118*/ 	.byte	0x04, 0x1e
        /*011a*/ 	.short	(.L_704 - .L_703)
.L_703:
        /*011c*/ 	.word	0x00000000


	//----- nvinfo : EIATTR_CBANK_PARAM_SIZE
	.align		4
.L_704:
        /*0120*/ 	.byte	0x03, 0x19
        /*0122*/ 	.short	0x0062


	//----- nvinfo : EIATTR_PARAM_CBANK
	.align		4
        /*0124*/ 	.byte	0x04, 0x0a
        /*0126*/ 	.short	(.L_706 - .L_705)
	.align		4
.L_705:
        /*0128*/ 	.word	index@(.nv.constant0._ZN3cub18CUB_300001_SM_10006detail6reduce18DeviceReduceKernelINS2_10policy_hubIiyN4cuda3std3__44plusIiEEE10Policy1000EN6thrust24THRUST_300001_SM_1000_NS6detail15normal_iteratorINSD_10device_ptrIiEEEEyS9_iNS7_10__identityEEEvT0_PT3_T1_NS0_13GridEvenShareISN_EET2_T4_)
        /*012c*/ 	.short	0x0380
        /*012e*/ 	.short	0x0062


	//----- nvinfo : EIATTR_SW_WAR
	.align		4
.L_706:
        /*0130*/ 	.byte	0x04, 0x36
        /*0132*/ 	.short	(.L_708 - .L_707)
.L_707:
        /*0134*/ 	.word	0x00000008
.L_708:


//--------------------- .nv.info._ZN3cub18CUB_300001_SM_10006detail6reduce28DeviceReduceSingleTileKernelINS2_10policy_hubIiyN4cuda3std3__44plusIiEEE10Policy1000EN6thrust24THRUST_300001_SM_1000_NS6detail15normal_iteratorINSD_10device_ptrIiEEEEPiyS9_iiNS7_10__identityEEEvT0_T1_T2_T3_T4_T6_ --------------------------
	.section	.nv.info._ZN3cub18CUB_300001_SM_10006detail6reduce28DeviceReduceSingleTileKernelINS2_10policy_hubIiyN4cuda3std3__44plusIiEEE10Policy1000EN6thrust24THRUST_300001_SM_1000_NS6detail15normal_iteratorINSD_10device_ptrIiEEEEPiyS9_iiNS7_10__identityEEEvT0_T1_T2_T3_T4_T6_,"",@"SHT_CUDA_INFO"
	.sectionflags	@""
	.align	4


	//----- nvinfo : EIATTR_CUDA_API_VERSION
	.align		4
        /*0000*/ 	.byte	0x04, 0x37
        /*0002*/ 	.short	(.L_710 - .L_709)
.L_709:
        /*0004*/ 	.word	0x00000082


	//----- nvinfo : EIATTR_KPARAM_INFO
	.align		4
.L_710:
        /*0008*/ 	.byte	0x04, 0x17
        /*000a*/ 	.short	(.L_712 - .L_711)
.L_711:
        /*000c*/ 	.word	0x00000000
        /*0010*/ 	.short	0x0005
        /*0012*/ 	.short	0x0020
        /*0014*/ 	.byte	0x00, 0xf0, 0x05, 0x00


	//----- nvinfo : EIATTR_KPARAM_INFO
	.align		4
.L_712:
        /*0018*/ 	.byte	0x04, 0x17
        /*001a*/ 	.short	(.L_714 - .L_713)
.L_713:
        /*001c*/ 	.word	0x00000000
        /*0020*/ 	.short	0x0004
        /*0022*/ 	.short	0x001c
        /*0024*/ 	.byte	0x00, 0xf0, 0x11, 0x00


	//----- nvinfo : EIATTR_KPARAM_INFO
	.align		4
.L_714:
        /*0028*/ 	.byte	0x04, 0x17
        /*002a*/ 	.short	(.L_716 - .L_715)
.L_715:
        /*002c*/ 	.word	0x00000000
        /*0030*/ 	.short	0x0003
        /*0032*/ 	.short	0x0018
        /*0034*/ 	.byte	0x00, 0xf0, 0x05, 0x00


	//----- nvinfo : EIATTR_KPARAM_INFO
	.align		4
.L_716:
        /*0038*/ 	.byte	0x04, 0x17
        /*003a*/ 	.short	(.L_718 - .L_717)
.L_717:
        /*003c*/ 	.word	0x00000000
        /*0040*/ 	.short	0x0002
        /*0042*/ 	.short	0x0010
        /*0044*/ 	.byte	0x00, 0xf0, 0x21, 0x00


	//----- nvinfo : EIATTR_KPARAM_INFO
	.align		4
.L_718:
        /*0048*/ 	.byte	0x04, 0x17
        /*004a*/ 	.short	(.L_720 - .L_719)
.L_719:
        /*004c*/ 	.word	0x00000000
        /*0050*/ 	.short	0x0001
        /*0052*/ 	.short	0x0008
        /*0054*/ 	.byte	0x00, 0xf5, 0x21, 0x00


	//----- nvinfo : EIATTR_KPARAM_INFO
	.align		4
.L_720:
        /*0058*/ 	.byte	0x04, 0x17
        /*005a*/ 	.short	(.L_722 - .L_721)
.L_721:
        /*005c*/ 	.word	0x00000000
        /*0060*/ 	.short	0x0000
        /*0062*/ 	.short	0x0000
        /*0064*/ 	.byte	0x00, 0xf0, 0x21, 0x00


	//----- nvinfo : EIATTR_SPARSE_MMA_MASK
	.align		4
.L_722:
        /*0068*/ 	.byte	0x03, 0x50
        /*006a*/ 	.short	0x0000


	//----- nvinfo : EIATTR_MAXREG_COUNT
	.align		4
        /*006c*/ 	.byte	0x03, 0x1b
        /*006e*/ 	.short	0x00ff


	//----- nvinfo : EIATTR_NUM_BARRIERS
	.align		4
        /*0070*/ 	.byte	0x02, 0x4c
        /*0072*/ 	.byte	0x01
	.zero		1


	//----- nvinfo : EIATTR_MERCURY_ISA_VERSION
	.align		4
        /*0074*/ 	.byte	0x03, 0x5f
        /*0076*/ 	.short	0x0101


	//----- nvinfo : EIATTR_COOP_GROUP_MASK_REGIDS
	.align		4
        /*0078*/ 	.byte	0x04, 0x29
        /*007a*/ 	.short	(.L_724 - .L_723)


	//   ....[0]....
.L_723:
        /*007c*/ 	.word	0xffffffff


	//   ....[1]....
        /*0080*/ 	.word	0xffffffff


	//   ....[2]....
        /*0084*/ 	.word	0xffffffff


	//   ....[3]....
        /*0088*/ 	.word	0xffffffff


	//   ....[4]....
        /*008c*/ 	.word	0xffffffff


	//   ....[5]....
        /*0090*/ 	.word	0xffffffff


	//   ....[6]....
        /*0094*/ 	.word	0xffffffff


	//   ....[7]....
        /*0098*/ 	.word	0xffffffff


	//   ....[8]....
        /*009c*/ 	.word	0xffffffff


	//   ....[9]....
        /*00a0*/ 	.word	0xffffffff


	//   ....[10]....
        /*00a4*/ 	.word	0xffffffff


	//   ....[11]....
        /*00a8*/ 	.word	0xffffffff


	//   ....[12]....
        /*00ac*/ 	.word	0xffffffff


	//   ....[13]....
        /*00b0*/ 	.word	0xffffffff


	//   ....[14]....
        /*00b4*/ 	.word	0xffffffff


	//----- nvinfo : EIATTR_COOP_GROUP_INSTR_OFFSETS
	.align		4
.L_724:
        /*00b8*/ 	.byte	0x04, 0x28
        /*00ba*/ 	.short	(.L_726 - .L_725)


	//   ....[0]....
.L_725:
        /*00bc*/ 	.word	0x00000850


	//   ....[1]....
        /*00c0*/ 	.word	0x000008b0


	//   ....[2]....
        /*00c4*/ 	.word	0x00000910


	//   ....[3]....
        /*00c8*/ 	.word	0x00000970


	//   ....[4]....
        /*00cc*/ 	.word	0x000009d0


	//   ....[5]....
        /*00d0*/ 	.word	0x00000b60


	//   ....[6]....
        /*00d4*/ 	.word	0x00000c00


	//   ....[7]....
        /*00d8*/ 	.word	0x00000c80


	//   ....[8]....
        /*00dc*/ 	.word	0x00000ce0


	//   ....[9]....
        /*00e0*/ 	.word	0x00000d20


	//   ....[10]....
        /*00e4*/ 	.word	0x00001b90


	//   ....[11]....
        /*00e8*/ 	.word	0x00001bf0


	//   ....[12]....
        /*00ec*/ 	.word	0x00001c50


	//   ....[13]....
        /*00f0*/ 	.word	0x00001cb0


	//   ....[14]....
        /*00f4*/ 	.word	0x00001d10


	//----- nvinfo : EIATTR_VRC_CTA_INIT_COUNT
	.align		4
.L_726:
        /*00f8*/ 	.byte	0x02, 0x4a
	.zero		1
	.zero		1


	//----- nvinfo : EIATTR_EXIT_INSTR_OFFSETS
	.align		4
        /*00fc*/ 	.byte	0x04, 0x1c
        /*00fe*/ 	.short	(.L_728 - .L_727)


	//   ....[0]....
.L_727:
        /*0100*/ 	.word	0x000000a0


	//   ....[1]....
        /*0104*/ 	.word	0x000000e0


	//   ....[2]....
        /*0108*/ 	.word	0x00001e20


	//   ....[3]....
        /*010c*/ 	.word	0x00001e70


	//----- nvinfo : EIATTR_MAX_THREADS
	.align		4
.L_728:
        /*0110*/ 	.byte	0x04, 0x05
        /*0112*/ 	.short	(.L_730 - .L_729)
.L_729:
        /*0114*/ 	.word	0x00000100
        /*0118*/ 	.word	0x00000001
        /*011c*/ 	.word	0x00000001


	//----- nvinfo : EIATTR_CRS_STACK_SIZE
	.align		4
.L_730:
        /*0120*/ 	.byte	0x04, 0x1e
        /*0122*/ 	.short	(.L_732 - .L_731)
.L_731:
        /*0124*/ 	.word	0x00000000


	//----- nvinfo : EIATTR_CBANK_PARAM_SIZE
	.align		4
.L_732:
        /*0128*/ 	.byte	0x03, 0x19
        /*012a*/ 	.short	0x0021


	//----- nvinfo : EIATTR_PARAM_CBANK
	.align		4
        /*012c*/ 	.byte	0x04, 0x0a
        /*012e*/ 	.short	(.L_734 - .L_733)
	.align		4
.L_733:
        /*0130*/ 	.word	index@(.nv.constant0._ZN3cub18CUB_300001_SM_10006detail6reduce28DeviceReduceSingleTileKernelINS2_10policy_hubIiyN4cuda3std3__44plusIiEEE10Policy1000EN6thrust24THRUST_300001_SM_1000_NS6detail15normal_iteratorINSD_10device_ptrIiEEEEPiyS9_iiNS7_10__identityEEEvT0_T1_T2_T3_T4_T6_)
        /*0134*/ 	.short	0x0380
        /*0136*/ 	.short	0x0021


	//----- nvinfo : EIATTR_SW_WAR
	.align		4
.L_734:
        /*0138*/ 	.byte	0x04, 0x36
        /*013a*/ 	.short	(.L_736 - .L_735)
.L_735:
        /*013c*/ 	.word	0x00000008
.L_736:


//--------------------- .nv.info._ZN3cub18CUB_300001_SM_10006detail6reduce28DeviceReduceSingleTileKernelINS2_10policy_hubIijN4cuda3std3__44plusIiEEE10Policy1000EPiSC_iS9_iiNS7_10__identityEEEvT0_T1_T2_T3_T4_T6_ --------------------------
	.section	.nv.info._ZN3cub18CUB_300001_SM_10006detail6reduce28DeviceReduceSingleTileKernelINS2_10policy_hubIijN4cuda3std3__44plusIiEEE10Policy1000EPiSC_iS9_iiNS7_10__identityEEEvT0_T1_T2_T3_T4_T6_,"",@"SHT_CUDA_INFO"
	.sectionflags	@""
	.align	4


	//----- nvinfo : EIATTR_CUDA_API_VERSION
	.align		4
        /*0000*/ 	.byte	0x04, 0x37
        /*0002*/ 	.short	(.L_738 - .L_737)
.L_737:
        /*0004*/ 	.word	0x00000082


	//----- nvinfo : EIATTR_KPARAM_INFO
	.align		4
.L_738:
        /*0008*/ 	.byte	0x04, 0x17
        /*000a*/ 	.short	(.L_740 - .L_739)
.L_739:
        /*000c*/ 	.word	0x00000000
        /*0010*/ 	.short	0x0005
        /*0012*/ 	.short	0x001c
        /*0014*/ 	.byte	0x00, 0xf0, 0x05, 0x00


	//----- nvinfo : EIATTR_KPARAM_INFO
	.align		4
.L_740:
        /*0018*/ 	.byte	0x04, 0x17
        /*001a*/ 	.short	(.L_742 - .L_741)
.L_741:
        /*001c*/ 	.word	0x00000000
        /*0020*/ 	.short	0x0004
        /*0022*/ 	.short	0x0018
        /*0024*/ 	.byte	0x00, 0xf0, 0x11, 0x00


	//----- nvinfo : EIATTR_KPARAM_INFO
	.align		4
.L_742:
        /*0028*/ 	.byte	0x04, 0x17
        /*002a*/ 	.short	(.L_744 - .L_743)
.L_743:
        /*002c*/ 	.word	0x00000000
        /*0030*/ 	.short	0x0003
        /*0032*/ 	.short	0x0014
        /*0034*/ 	.byte	0x00, 0xf0, 0x05, 0x00


	//----- nvinfo : EIATTR_KPARAM_INFO
	.align		4
.L_744:
        /*0038*/ 	.byte	0x04, 0x17
        /*003a*/ 	.short	(.L_746 - .L_745)
.L_745:
        /*003c*/ 	.word	0x00000000
        /*0040*/ 	.short	0x0002
        /*0042*/ 	.short	0x0010
        /*0044*/ 	.byte	0x00, 0xf0, 0x11, 0x00


	//----- nvinfo : EIATTR_KPARAM_INFO
	.align		4
.L_746:
        /*0048*/ 	.byte	0x04, 0x17
        /*004a*/ 	.short	(.L_748 - .L_747)
.L_747:
        /*004c*/ 	.word	0x00000000
        /*0050*/ 	.short	0x0001
        /*0052*/ 	.short	0x0008
        /*0054*/ 	.byte	0x00, 0xf5, 0x21, 0x00


	//----- nvinfo : EIATTR_KPARAM_INFO
	.align		4
.L_748:
        /*0058*/ 	.byte	0x04, 0x17
        /*005a*/ 	.short	(.L_750 - .L_749)
.L_749:
        /*005c*/ 	.word	0x00000000
        /*0060*/ 	.short	0x0000
        /*0062*/ 	.short	0x0000
        /*0064*/ 	.byte	0x00, 0xf5, 0x21, 0x00


	//----- nvinfo : EIATTR_SPARSE_MMA_MASK
	.align		4
.L_750:
        /*0068*/ 	.byte	0x03, 0x50
        /*006a*/ 	.short	0x0000


	//----- nvinfo : EIATTR_MAXREG_COUNT
	.align		4
        /*006c*/ 	.byte	0x03, 0x1b
        /*006e*/ 	.short	0x00ff


	//----- nvinfo : EIATTR_NUM_BARRIERS
	.align		4
        /*0070*/ 	.byte	0x02, 0x4c
        /*0072*/ 	.byte	0x01
	.zero		1


	//----- nvinfo : EIATTR_MERCURY_ISA_VERSION
	.align		4
        /*0074*/ 	.byte	0x03, 0x5f
        /*0076*/ 	.short	0x0101


	//----- nvinfo : EIATTR_COOP_GROUP_MASK_REGIDS
	.align		4
        /*0078*/ 	.byte	0x04, 0x29
        /*007a*/ 	.short	(.L_752 - .L_751)


	//   ....[0]....
.L_751:
        /*007c*/ 	.word	0xffffffff


	//   ....[1]....
        /*0080*/ 	.word	0xffffffff


	//   ....[2]....
        /*0084*/ 	.word	0xffffffff


	//   ....[3]....
        /*0088*/ 	.word	0xffffffff


	//   ....[4]....
        /*008c*/ 	.word	0xffffffff


	//   ....[5]....
        /*0090*/ 	.word	0xffffffff


	//   ....[6]....
        /*0094*/ 	.word	0xffffffff


	//   ....[7]....
        /*0098*/ 	.word	0xffffffff


	//   ....[8]....
        /*009c*/ 	.word	0xffffffff


	//   ....[9]....
        /*00a0*/ 	.word	0xffffffff


	//   ....[10]....
        /*00a4*/ 	.word	0xffffffff


	//   ....[11]....
        /*00a8*/ 	.word	0xffffffff


	//   ....[12]....
        /*00ac*/ 	.word	0xffffffff


	//   ....[13]....
        /*00b0*/ 	.word	0xffffffff


	//   ....[14]....
        /*00b4*/ 	.word	0xffffffff


	//   ....[15]....
        /*00b8*/ 	.word	0xffffffff


	//   ....[16]....
        /*00bc*/ 	.word	0xffffffff


	//   ....[17]....
        /*00c0*/ 	.word	0xffffffff


	//   ....[18]....
        /*00c4*/ 	.word	0xffffffff


	//   ....[19]....
        /*00c8*/ 	.word	0xffffffff


	//   ....[20]....
        /*00cc*/ 	.word	0xffffffff


	//   ....[21]....
        /*00d0*/ 	.word	0xffffffff


	//   ....[22]....
        /*00d4*/ 	.word	0xffffffff


	//   ....[23]....
        /*00d8*/ 	.word	0xffffffff


	//   ....[24]....
        /*00dc*/ 	.word	0xffffffff


	//   ....[25]....
        /*00e0*/ 	.word	0xffffffff


	//   ....[26]....
        /*00e4*/ 	.word	0xffffffff


	//   ....[27]....
        /*00e8*/ 	.word	0xffffffff


	//   ....[28]....
        /*00ec*/ 	.word	0xffffffff


	//   ....[29]....
        /*00f0*/ 	.word	0xffffffff


	//----- nvinfo : EIATTR_COOP_GROUP_INSTR_OFFSETS
	.align		4
.L_752:
        /*00f4*/ 	.byte	0x04, 0x28
        /*00f6*/ 	.short	(.L_754 - .L_753)


	//   ....[0]....
.L_753:
        /*00f8*/ 	.word	0x00000890


	//   ....[1]....
        /*00fc*/ 	.word	0x000008f0


	//   ....[2]....
        /*0100*/ 	.word	0x00000940


	//   ....[3]....
        /*0104*/ 	.word	0x000009b0


	//   ....[4]....
        /*0108*/ 	.word	0x00000a10


	//   ....[5]....
        /*010c*/ 	.word	0x00000ba0


	//   ....[6]....
        /*0110*/ 	.word	0x00000c40


	//   ....[7]....
        /*0114*/ 	.word	0x00000cc0


	//   ....[8]....
        /*0118*/ 	.word	0x00000d20


	//   ....[9]....
        /*011c*/ 	.word	0x00000d60


	//   ....[10]....
        /*0120*/ 	.word	0x000019d0


	//   ....[11]....
        /*0124*/ 	.word	0x00001a30


	//   ....[12]....
        /*0128*/ 	.word	0x00001a90


	//   ....[13]....
        /*012c*/ 	.word	0x00001af0


	//   ....[14]....
        /*0130*/ 	.word	0x00001b50


	//   ....[15]....
        /*0134*/ 	.word	0x000023f0


	//   ....[16]....
        /*0138*/ 	.word	0x00002450


	//   ....[17]....
        /*013c*/ 	.word	0x000024a0


	//   ....[18]....
        /*0140*/ 	.word	0x00002510


	//   ....[19]....
        /*0144*/ 	.word	0x00002570


	//   ....[20]....
        /*0148*/ 	.word	0x00002700


	//   ....[21]....
        /*014c*/ 	.word	0x00002790


	//   ....[22]....
        /*0150*/ 	.word	0x000027e0


	//   ....[23]....
        /*0154*/ 	.word	0x00002850


	//   ....[24]....
        /*0158*/ 	.word	0x000028c0


	//   ....[25]....
        /*015c*/ 	.word	0x000036a0


	//   ....[26]....
        /*0160*/ 	.word	0x00003700


	//   ....[27]....
        /*0164*/ 	.word	0x00003760


	//   ....[28]....
        /*0168*/ 	.word	0x000037c0


	//   ....[29]....
        /*016c*/ 	.word	0x00003820


	//----- nvinfo : EIATTR_VRC_CTA_INIT_COUNT
	.align		4
.L_754:
        /*0170*/ 	.byte	0x02, 0x4a
	.zero		1
	.zero		1


	//----- nvinfo : EIATTR_EXIT_INSTR_OFFSETS
	.align		4
        /*0174*/ 	.byte	0x04, 0x1c
        /*0176*/ 	.short	(.L_756 - .L_755)


	//   ....[0]....
.L_755:
        /*0178*/ 	.word	0x00000080


	//   ....[1]....
        /*017c*/ 	.word	0x000000c0


	//   ....[2]....
        /*0180*/ 	.word	0x00003940


	//   ....[3]....
        /*0184*/ 	.word	0x00003990


	//----- nvinfo : EIATTR_MAX_THREADS
	.align		4
.L_756:
        /*0188*/ 	.byte	0x04, 0x05
        /*018a*/ 	.short	(.L_758 - .L_757)
.L_757:
        /*018c*/ 	.word	0x00000100
        /*0190*/ 	.word	0x00000001
        /*0194*/ 	.word	0x00000001


	//----- nvinfo : EIATTR_CRS_STACK_SIZE
	.align		4
.L_758:
        /*0198*/ 	.byte	0x04, 0x1e
        /*019a*/ 	.short	(.L_760 - .L_759)
.L_759:
        /*019c*/ 	.word	0x00000000


	//----- nvinfo : EIATTR_CBANK_PARAM_SIZE
	.align		4
.L_760:
        /*01a0*/ 	.byte	0x03, 0x19
        /*01a2*/ 	.short	0x001d


	//----- nvinfo : EIATTR_PARAM_CBANK
	.align		4
        /*01a4*/ 	.byte	0x04, 0x0a
        /*01a6*/ 	.short	(.L_762 - .L_761)
	.align		4
.L_761:
        /*01a8*/ 	.word	index@(.nv.constant0._ZN3cub18CUB_300001_SM_10006detail6reduce28DeviceReduceSingleTileKernelINS2_10policy_hubIijN4cuda3std3__44plusIiEEE10Policy1000EPiSC_iS9_iiNS7_10__identityEEEvT0_T1_T2_T3_T4_T6_)
        /*01ac*/ 	.short	0x0380
        /*01ae*/ 	.short	0x001d


	//----- nvinfo : EIATTR_SW_WAR
	.align		4
.L_762:
        /*01b0*/ 	.byte	0x04, 0x36
        /*01b2*/ 	.short	(.L_764 - .L_763)
.L_763:
        /*01b4*/ 	.word	0x00000008
.L_764:


//--------------------- .nv.info._ZN3cub18CUB_300001_SM_10006detail6reduce18DeviceReduceKernelINS2_10policy_hubIijN4cuda3std3__44plusIiEEE10Policy1000EN6thrust24THRUST_300001_SM_1000_NS6detail15normal_iteratorINSD_10device_ptrIiEEEEjS9_iNS7_10__identityEEEvT0_PT3_T1_NS0_13GridEvenShareISN_EET2_T4_ --------------------------
	.section	.nv.info._ZN3cub18CUB_300001_SM_10006detail6reduce18DeviceReduceKernelINS2_10policy_hubIijN4cuda3std3__44plusIiEEE10Policy1000EN6thrust24THRUST_300001_SM_1000_NS6detail15normal_iteratorINSD_10device_ptrIiEEEEjS9_iNS7_10__identityEEEvT0_PT3_T1_NS0_13GridEvenShareISN_EET2_T4_,"",@"SHT_CUDA_INFO"
	.sectionflags	@""
	.align	4


	//----- nvinfo : EIATTR_CUDA_API_VERSION
	.align		4
        /*0000*/ 	.byte	0x04, 0x37
        /*0002*/ 	.short	(.L_766 - .L_765)
.L_765:
        /*0004*/ 	.word	0x00000082


	//----- nvinfo : EIATTR_KPARAM_INFO
	.align		4
.L_766:
        /*0008*/ 	.byte	0x04, 0x17
        /*000a*/ 	.short	(.L_768 - .L_767)
.L_767:
        /*000c*/ 	.word	0x00000000
        /*0010*/ 	.short	0x0005
        /*0012*/ 	.short	0x003d
        /*0014*/ 	.byte	0x00, 0xf0, 0x05, 0x00


	//----- nvinfo : EIATTR_KPARAM_INFO
	.align		4
.L_768:
        /*0018*/ 	.byte	0x04, 0x17
        /*001a*/ 	.short	(.L_770 - .L_769)
.L_769:
        /*001c*/ 	.word	0x00000000
        /*0020*/ 	.short	0x0004
        /*0022*/ 	.short	0x003c
        /*0024*/ 	.byte	0x00, 0xf0, 0x05, 0x00


	//----- nvinfo : EIATTR_KPARAM_INFO
	.align		4
.L_770:
        /*0028*/ 	.byte	0x04, 0x17
        /*002a*/ 	.short	(.L_772 - .L_771)
.L_771:
        /*002c*/ 	.word	0x00000000
        /*0030*/ 	.short	0x0003
        /*0032*/ 	.short	0x0014
        /*0034*/ 	.byte	0x00, 0xf0, 0xa1, 0x00


	//----- nvinfo : EIATTR_KPARAM_INFO
	.align		4
.L_772:
        /*0038*/ 	.byte	0x04, 0x17
        /*003a*/ 	.short	(.L_774 - .L_773)
.L_773:
        /*003c*/ 	.word	0x00000000
        /*0040*/ 	.short	0x0002
        /*0042*/ 	.short	0x0010
        /*0044*/ 	.byte	0x00, 0xf0, 0x11, 0x00


	//----- nvinfo : EIATTR_KPARAM_INFO
	.align		4
.L_774:
        /*0048*/ 	.byte	0x04, 0x17
        /*004a*/ 	.short	(.L_776 - .L_775)
.L_775:
        /*004c*/ 	.word	0x00000000
        /*0050*/ 	.short	0x0001
        /*0052*/ 	.short	0x0008
        /*0054*/ 	.byte	0x00, 0xf5, 0x21, 0x00


	//----- nvinfo : EIATTR_KPARAM_INFO
	.align		4
.L_776:
        /*0058*/ 	.byte	0x04, 0x17
        /*005a*/ 	.short	(.L_778 - .L_777)
.L_777:
        /*005c*/ 	.word	0x00000000
        /*0060*/ 	.short	0x0000
        /*0062*/ 	.short	0x0000
        /*0064*/ 	.byte	0x00, 0xf0, 0x21, 0x00


	//----- nvinfo : EIATTR_SPARSE_MMA_MASK
	.align		4
.L_778:
        /*0068*/ 	.byte	0x03, 0x50
        /*006a*/ 	.short	0x0000


	//----- nvinfo : EIATTR_MAXREG_COUNT
	.align		4
        /*006c*/ 	.byte	0x03, 0x1b
        /*006e*/ 	.short	0x00ff


	//----- nvinfo : EIATTR_NUM_BARRIERS
	.align		4
        /*0070*/ 	.byte	0x02, 0x4c
        /*0072*/ 	.byte	0x01
	.zero		1


	//----- nvinfo : EIATTR_MERCURY_ISA_VERSION
	.align		4
        /*0074*/ 	.byte	0x03, 0x5f
        /*0076*/ 	.short	0x0101


	//----- nvinfo : EIATTR_COOP_GROUP_MASK_REGIDS
	.align		4
        /*0078*/ 	.byte	0x04, 0x29
        /*007a*/ 	.short	(.L_780 - .L_779)


	//   ....[0]....
.L_779:
        /*007c*/ 	.word	0xffffffff


	//   ....[1]....
        /*0080*/ 	.word	0xffffffff


	//   ....[2]....
        /*0084*/ 	.word	0xffffffff


	//   ....[3]....
        /*0088*/ 	.word	0xffffffff


	//   ....[4]....
        /*008c*/ 	.word	0xffffffff


	//   ....[5]....
        /*0090*/ 	.word	0xffffffff


	//   ....[6]....
        /*0094*/ 	.word	0xffffffff


	//   ....[7]....
        /*0098*/ 	.word	0xffffffff


	//   ....[8]....
        /*009c*/ 	.word	0xffffffff


	//   ....[9]....
        /*00a0*/ 	.word	0xffffffff


	//   ....[10]....
        /*00a4*/ 	.word	0xffffffff


	//   ....[11]....
        /*00a8*/ 	.word	0xffffffff


	//   ....[12]....
        /*00ac*/ 	.word	0xffffffff


	//   ....[13]....
        /*00b0*/ 	.word	0xffffffff


	//   ....[14]....
        /*00b4*/ 	.word	0xffffffff


	//----- nvinfo : EIATTR_COOP_GROUP_INSTR_OFFSETS
	.align		4
.L_780:
        /*00b8*/ 	.byte	0x04, 0x28
        /*00ba*/ 	.short	(.L_782 - .L_781)


	//   ....[0]....
.L_781:
        /*00bc*/ 	.word	0x00000b10


	//   ....[1]....
        /*00c0*/ 	.word	0x00000b70


	//   ....[2]....
        /*00c4*/ 	.word	0x00000bd0


	//   ....[3]....
        /*00c8*/ 	.word	0x00000c30


	//   ....[4]....
        /*00cc*/ 	.word	0x00000c90


	//   ....[5]....
        /*00d0*/ 	.word	0x00000e20


	//   ....[6]....
        /*00d4*/ 	.word	0x00000ec0


	//   ....[7]....
        /*00d8*/ 	.word	0x00000f20


	//   ....[8]....
        /*00dc*/ 	.word	0x00000f80


	//   ....[9]....
        /*00e0*/ 	.word	0x00000fe0


	//   ....[10]....
        /*00e4*/ 	.word	0x00002100


	//   ....[11]....
        /*00e8*/ 	.word	0x00002170


	//   ....[12]....
        /*00ec*/ 	.word	0x000021c0


	//   ....[13]....
        /*00f0*/ 	.word	0x00002210


	//   ....[14]....
        /*00f4*/ 	.word	0x00002280


	//----- nvinfo : EIATTR_VRC_CTA_INIT_COUNT
	.align		4
.L_782:
        /*00f8*/ 	.byte	0x02, 0x4a
	.zero		1
	.zero		1


	//----- nvinfo : EIATTR_EXIT_INSTR_OFFSETS
	.align		4
        /*00fc*/ 	.byte	0x04, 0x1c
        /*00fe*/ 	.short	(.L_784 - .L_783)


	//   ....[0]....
.L_783:
        /*0100*/ 	.word	0x000023b0


	//   ....[1]....
        /*0104*/ 	.word	0x000023f0


	//----- nvinfo : EIATTR_MAX_THREADS
	.align		4
.L_784:
        /*0108*/ 	.byte	0x04, 0x05
        /*010a*/ 	.short	(.L_786 - .L_785)
.L_785:
        /*010c*/ 	.word	0x00000100
        /*0110*/ 	.word	0x00000001
        /*0114*/ 	.word	0x00000001


	//----- nvinfo : EIATTR_CRS_STACK_SIZE
	.align		4
.L_786:
        /*0118*/ 	.byte	0x04, 0x1e
        /*011a*/ 	.short	(.L_788 - .L_787)
.L_787:
        /*011c*/ 	.word	0x00000000


	//----- nvinfo : EIATTR_CBANK_PARAM_SIZE
	.align		4
.L_788:
        /*0120*/ 	.byte	0x03, 0x19
        /*0122*/ 	.short	0x003e


	//----- nvinfo : EIATTR_PARAM_CBANK
	.align		4
        /*0124*/ 	.byte	0x04, 0x0a
        /*0126*/ 	.short	(.L_790 - .L_789)
	.align		4
.L_789:
        /*0128*/ 	.word	index@(.nv.constant0._ZN3cub18CUB_300001_SM_10006detail6reduce18DeviceReduceKernelINS2_10policy_hubIijN4cuda3std3__44plusIiEEE10Policy1000EN6thrust24THRUST_300001_SM_1000_NS6detail15normal_iteratorINSD_10device_ptrIiEEEEjS9_iNS7_10__identityEEEvT0_PT3_T1_NS0_13GridEvenShareISN_EET2_T4_)
        /*012c*/ 	.short	0x0380
        /*012e*/ 	.short	0x003e


	//----- nvinfo : EIATTR_SW_WAR
	.align		4
.L_790:
        /*0130*/ 	.byte	0x04, 0x36
        /*0132*/ 	.short	(.L_792 - .L_791)
.L_791:
        /*0134*/ 	.word	0x00000008
.L_792:


//--------------------- .nv.info._ZN3cub18CUB_300001_SM_10006detail6reduce28DeviceReduceSingleTileKernelINS2_10policy_hubIijN4cuda3std3__44plusIiEEE10Policy1000EN6thrust24THRUST_300001_SM_1000_NS6detail15normal_iteratorINSD_10device_ptrIiEEEEPijS9_iiNS7_10__identityEEEvT0_T1_T2_T3_T4_T6_ --------------------------
	.section	.nv.info._ZN3cub18CUB_300001_SM_10006detail6reduce28DeviceReduceSingleTileKernelINS2_10policy_hubIijN4cuda3std3__44plusIiEEE10Policy1000EN6thrust24THRUST_300001_SM_1000_NS6detail15normal_iteratorINSD_10device_ptrIiEEEEPijS9_iiNS7_10__identityEEEvT0_T1_T2_T3_T4_T6_,"",@"SHT_CUDA_INFO"
	.sectionflags	@""
	.align	4


	//----- nvinfo : EIATTR_CUDA_API_VERSION
	.align		4
        /*0000*/ 	.byte	0x04, 0x37
        /*0002*/ 	.short	(.L_794 - .L_793)
.L_793:
        /*0004*/ 	.word	0x00000082


	//----- nvinfo : EIATTR_KPARAM_INFO
	.align		4
.L_794:
        /*0008*/ 	.byte	0x04, 0x17
        /*000a*/ 	.short	(.L_796 - .L_795)
.L_795:
        /*000c*/ 	.word	0x00000000
        /*0010*/ 	.short	0x0005
        /*0012*/ 	.short	0x001c
        /*0014*/ 	.byte	0x00, 0xf0, 0x05, 0x00


	//----- nvinfo : EIATTR_KPARAM_INFO
	.align		4
.L_796:
        /*0018*/ 	.byte	0x04, 0x17
        /*001a*/ 	.short	(.L_798 - .L_797)
.L_797:
        /*001c*/ 	.word	0x00000000
        /*0020*/ 	.short	0x0004
        /*0022*/ 	.short	0x0018
        /*0024*/ 	.byte	0x00, 0xf0, 0x11, 0x00


	//----- nvinfo : EIATTR_KPARAM_INFO
	.align		4
.L_798:
        /*0028*/ 	.byte	0x04, 0x17
        /*002a*/ 	.short	(.L_800 - .L_799)
.L_799:
        /*002c*/ 	.word	0x00000000
        /*0030*/ 	.short	0x0003
        /*0032*/ 	.short	0x0014
        /*0034*/ 	.byte	0x00, 0xf0, 0x05, 0x00


	//----- nvinfo : EIATTR_KPARAM_INFO
	.align		4
.L_800:
        /*0038*/ 	.byte	0x04, 0x17
        /*003a*/ 	.short	(.L_802 - .L_801)
.L_801:
        /*003c*/ 	.word	0x00000000
        /*0040*/ 	.short	0x0002
        /*0042*/ 	.short	0x0010
        /*0044*/ 	.byte	0x00, 0xf0, 0x11, 0x00


	//----- nvinfo : EIATTR_KPARAM_INFO
	.align		4
.L_802:
        /*0048*/ 	.byte	0x04, 0x17
        /*004a*/ 	.short	(.L_804 - .L_803)
.L_803:
        /*004c*/ 	.word	0x00000000
        /*0050*/ 	.short	0x0001
        /*0052*/ 	.short	0x0008
        /*0054*/ 	.byte	0x00, 0xf5, 0x21, 0x00


	//----- nvinfo : EIATTR_KPARAM_INFO
	.align		4
.L_804:
        /*0058*/ 	.byte	0x04, 0x17
        /*005a*/ 	.short	(.L_806 - .L_805)
.L_805:
        /*005c*/ 	.word	0x00000000
        /*0060*/ 	.short	0x0000
        /*0062*/ 	.short	0x0000
        /*0064*/ 	.byte	0x00, 0xf0, 0x21, 0x00


	//----- nvinfo : EIATTR_SPARSE_MMA_MASK
	.align		4
.L_806:
        /*0068*/ 	.byte	0x03, 0x50
        /*006a*/ 	.short	0x0000


	//----- nvinfo : EIATTR_MAXREG_COUNT
	.align		4
        /*006c*/ 	.byte	0x03, 0x1b
        /*006e*/ 	.short	0x00ff


	//----- nvinfo : EIATTR_NUM_BARRIERS
	.align		4
        /*0070*/ 	.byte	0x02, 0x4c
        /*0072*/ 	.byte	0x01
	.zero		1


	//----- nvinfo : EIATTR_MERCURY_ISA_VERSION
	.align		4
        /*0074*/ 	.byte	0x03, 0x5f
        /*0076*/ 	.short	0x0101


	//----- nvinfo : EIATTR_COOP_GROUP_MASK_REGIDS
	.align		4
        /*0078*/ 	.byte	0x04, 0x29
        /*007a*/ 	.short	(.L_808 - .L_807)


	//   ....[0]....
.L_807:
        /*007c*/ 	.word	0xffffffff


	//   ....[1]....
        /*0080*/ 	.word	0xffffffff


	//   ....[2]....
        /*0084*/ 	.word	0xffffffff


	//   ....[3]....
        /*0088*/ 	.word	0xffffffff


	//   ....[4]....
        /*008c*/ 	.word	0xffffffff


	//   ....[5]....
        /*0090*/ 	.word	0xffffffff


	//   ....[6]....
        /*0094*/ 	.word	0xffffffff


	//   ....[7]....
        /*0098*/ 	.word	0xffffffff


	//   ....[8]....
        /*009c*/ 	.word	0xffffffff


	//   ....[9]....
        /*00a0*/ 	.word	0xffffffff


	//   ....[10]....
        /*00a4*/ 	.word	0xffffffff


	//   ....[11]....
        /*00a8*/ 	.word	0xffffffff


	//   ....[12]....
        /*00ac*/ 	.word	0xffffffff


	//   ....[13]....
        /*00b0*/ 	.word	0xffffffff


	//   ....[14]....
        /*00b4*/ 	.word	0xffffffff


	//----- nvinfo : EIATTR_COOP_GROUP_INSTR_OFFSETS
	.align		4
.L_808:
        /*00b8*/ 	.byte	0x04, 0x28
        /*00ba*/ 	.short	(.L_810 - .L_809)


	//   ....[0]....
.L_809:
        /*00bc*/ 	.word	0x00000830


	//   ....[1]....
        /*00c0*/ 	.word	0x00000890


	//   ....[2]....
        /*00c4*/ 	.word	0x000008f0


	//   ....[3]....
        /*00c8*/ 	.word	0x00000950


	//   ....[4]....
        /*00cc*/ 	.word	0x000009b0


	//   ....[5]....
        /*00d0*/ 	.word	0x00000b40


	//   ....[6]....
        /*00d4*/ 	.word	0x00000be0


	//   ....[7]....
        /*00d8*/ 	.word	0x00000c60


	//   ....[8]....
        /*00dc*/ 	.word	0x00000cc0


	//   ....[9]....
        /*00e0*/ 	.word	0x00000d00


	//   ....[10]....
        /*00e4*/ 	.word	0x00001cc0


	//   ....[11]....
        /*00e8*/ 	.word	0x00001d20


	//   ....[12]....
        /*00ec*/ 	.word	0x00001d80


	//   ....[13]....
        /*00f0*/ 	.word	0x00001de0


	//   ....[14]....
        /*00f4*/ 	.word	0x00001e40


	//----- nvinfo : EIATTR_VRC_CTA_INIT_COUNT
	.align		4
.L_810:
        /*00f8*/ 	.byte	0x02, 0x4a
	.zero		1
	.zero		1


	//----- nvinfo : EIATTR_EXIT_INSTR_OFFSETS
	.align		4
        /*00fc*/ 	.byte	0x04, 0x1c
        /*00fe*/ 	.short	(.L_812 - .L_811)


	//   ....[0]....
.L_811:
        /*0100*/ 	.word	0x00000080


	//   ....[1]....
        /*0104*/ 	.word	0x000000c0


	//   ....[2]....
        /*0108*/ 	.word	0x00001f60


	//   ....[3]....
        /*010c*/ 	.word	0x00001fb0


	//----- nvinfo : EIATTR_MAX_THREADS
	.align		4
.L_812:
        /*0110*/ 	.byte	0x04, 0x05
        /*0112*/ 	.short	(.L_814 - .L_813)
.L_813:
        /*0114*/ 	.word	0x00000100
        /*0118*/ 	.word	0x00000001
        /*011c*/ 	.word	0x00000001


	//----- nvinfo : EIATTR_CRS_STACK_SIZE
	.align		4
.L_814:
        /*0120*/ 	.byte	0x04, 0x1e
        /*0122*/ 	.short	(.L_816 - .L_815)
.L_815:
        /*0124*/ 	.word	0x00000000


	//----- nvinfo : EIATTR_CBANK_PARAM_SIZE
	.align		4
.L_816:
        /*0128*/ 	.byte	0x03, 0x19
        /*012a*/ 	.short	0x001d


	//----- nvinfo : EIATTR_PARAM_CBANK
	.align		4
        /*012c*/ 	.byte	0x04, 0x0a
        /*012e*/ 	.short	(.L_818 - .L_817)
	.align		4
.L_817:
        /*0130*/ 	.word	index@(.nv.constant0._ZN3cub18CUB_300001_SM_10006detail6reduce28DeviceReduceSingleTileKernelINS2_10policy_hubIijN4cuda3std3__44plusIiEEE10Policy1000EN6thrust24THRUST_300001_SM_1000_NS6detail15normal_iteratorINSD_10device_ptrIiEEEEPijS9_iiNS7_10__identityEEEvT0_T1_T2_T3_T4_T6_)
        /*0134*/ 	.short	0x0380
        /*0136*/ 	.short	0x001d


	//----- nvinfo : EIATTR_SW_WAR
	.align		4
.L_818:
        /*0138*/ 	.byte	0x04, 0x36
        /*013a*/ 	.short	(.L_820 - .L_819)
.L_819:
        /*013c*/ 	.word	0x00000008
.L_820:


//--------------------- .nv.info._ZN3cub18CUB_300001_SM_10006detail9transform16transform_kernelINS2_10policy_hubILb0EN4cuda3std3__45tupleIJN6thrust24THRUST_300001_SM_1000_NS6detail15normal_iteratorINSA_10device_ptrIfEEEESF_EEEE10policy1000ElNS7_7dividesIfEESF_JPfSL_EEEvT0_iT1_T2_DpNS2_10kernel_argIT3_EE --------------------------
	.section	.nv.info._ZN3cub18CUB_300001_SM_10006detail9transform16transform_kernelINS2_10policy_hubILb0EN4cuda3std3__45tupleIJN6thrust24THRUST_300001_SM_1000_NS6detail15normal_iteratorINSA_10device_ptrIfEEEESF_EEEE10policy1000ElNS7_7dividesIfEESF_JPfSL_EEEvT0_iT1_T2_DpNS2_10kernel_argIT3_EE,"",@"SHT_CUDA_INFO"
	.sectionflags	@""
	.align	4


	//----- nvinfo : EIATTR_CUDA_API_VERSION
	.align		4
        /*0000*/ 	.byte	0x04, 0x37
        /*0002*/ 	.short	(.L_822 - .L_821)
.L_821:
        /*0004*/ 	.word	0x00000082


	//----- nvinfo : EIATTR_KPARAM_INFO
	.align		4
.L_822:
        /*0008*/ 	.byte	0x04, 0x17
        /*000a*/ 	.short	(.L_824 - .L_823)
.L_823:
        /*000c*/ 	.word	0x00000000
        /*0010*/ 	.short	0x0005
        /*0012*/ 	.short	0x0028
        /*0014*/ 	.byte	0x00, 0xf0, 0x41, 0x00


	//----- nvinfo : EIATTR_KPARAM_INFO
	.align		4
.L_824:
        /*0018*/ 	.byte	0x04, 0x17
        /*001a*/ 	.short	(.L_826 - .L_825)
.L_825:
        /*001c*/ 	.word	0x00000000
        /*0020*/ 	.short	0x0004
        /*0022*/ 	.short	0x0018
        /*0024*/ 	.byte	0x00, 0xf0, 0x41, 0x00


	//----- nvinfo : EIATTR_KPARAM_INFO
	.align		4
.L_826:
        /*0028*/ 	.byte	0x04, 0x17
        /*002a*/ 	.short	(.L_828 - .L_827)
.L_827:
        /*002c*/ 	.word	0x00000000
        /*0030*/ 	.short	0x0003
        /*0032*/ 	.short	0x0010
        /*0034*/ 	.byte	0x00, 0xf0, 0x21, 0x00


	//----- nvinfo : EIATTR_KPARAM_INFO
	.align		4
.L_828:
        /*0038*/ 	.byte	0x04, 0x17
        /*003a*/ 	.short	(.L_830 - .L_829)
.L_829:
        /*003c*/ 	.word	0x00000000
        /*0040*/ 	.short	0x0002
        /*0042*/ 	.short	0x000c
        /*0044*/ 	.byte	0x00, 0xf0, 0x05, 0x00


	//----- nvinfo : EIATTR_KPARAM_INFO
	.align		4
.L_830:
        /*0048*/ 	.byte	0x04, 0x17
        /*004a*/ 	.short	(.L_832 - .L_831)
.L_831:
        /*004c*/ 	.word	0x00000000
        /*0050*/ 	.short	0x0001
        /*0052*/ 	.short	0x0008
        /*0054*/ 	.byte	0x00, 0xf0, 0x11, 0x00


	//----- nvinfo : EIATTR_KPARAM_INFO
	.align		4
.L_832:
        /*0058*/ 	.byte	0x04, 0x17
        /*005a*/ 	.short	(.L_834 - .L_833)
.L_833:
        /*005c*/ 	.word	0x00000000
        /*0060*/ 	.short	0x0000
        /*0062*/ 	.short	0x0000
        /*0064*/ 	.byte	0x00, 0xf0, 0x21, 0x00


	//----- nvinfo : EIATTR_SPARSE_MMA_MASK
	.align		4
.L_834:
        /*0068*/ 	.byte	0x03, 0x50
        /*006a*/ 	.short	0x0000


	//----- nvinfo : EIATTR_MAXREG_COUNT
	.align		4
        /*006c*/ 	.byte	0x03, 0x1b
        /*006e*/ 	.short	0x00ff


	//----- nvinfo : EIATTR_NUM_BARRIERS
	.align		4
        /*0070*/ 	.byte	0x02, 0x4c
        /*0072*/ 	.byte	0x01
	.zero		1


	//----- nvinfo : EIATTR_MERCURY_ISA_VERSION
	.align		4
        /*0074*/ 	.byte	0x03, 0x5f
        /*0076*/ 	.short	0x0101


	//----- nvinfo : EIATTR_COOP_GROUP_MASK_REGIDS
	.align		4
        /*0078*/ 	.byte	0x04, 0x29
        /*007a*/ 	.short	(.L_836 - .L_835)


	//   ....[0]....
.L_835:
        /*007c*/ 	.word	0xffffffff


	//----- nvinfo : EIATTR_COOP_GROUP_INSTR_OFFSETS
	.align		4
.L_836:
        /*0080*/ 	.byte	0x04, 0x28
        /*0082*/ 	.short	(.L_838 - .L_837)


	//   ....[0]....
.L_837:
        /*0084*/ 	.word	0x000019c0


	//----- nvinfo : EIATTR_VRC_CTA_INIT_COUNT
	.align		4
.L_838:
        /*0088*/ 	.byte	0x02, 0x4a
	.zero		1
	.zero		1


	//----- nvinfo : EIATTR_MBARRIER_INSTR_OFFSETS
	.align		4
        /*008c*/ 	.byte	0x04, 0x39
        /*008e*/ 	.short	(.L_840 - .L_839)


	//   ....[0]....
.L_839:
        /*0090*/ 	.word	0x000002d0
        /*0094*/ 	.word	0x000000ff
        /*0098*/ 	.word	0x00000000
        /*009c*/ 	.short	0x0100
        /*009e*/ 	.byte	0x11
	.zero		1


	//   ....[1]....
        /*00a0*/ 	.word	0x000004a0
        /*00a4*/ 	.word	0x000000ff
        /*00a8*/ 	.word	0x00000000
        /*00ac*/ 	.short	0x010a
        /*00ae*/ 	.byte	0x04
	.zero		1


	//----- nvinfo : EIATTR_NUM_MBARRIERS
	.align		4
.L_840:
        /*00b0*/ 	.byte	0x03, 0x38
        /*00b2*/ 	.short	0x0001


	//----- nvinfo : EIATTR_EXIT_INSTR_OFFSETS
	.align		4
        /*00b4*/ 	.byte	0x04, 0x1c
        /*00b6*/ 	.short	(.L_842 - .L_841)


	//   ....[0]....
.L_841:
        /*00b8*/ 	.word	0x00001a10


	//   ....[1]....
        /*00bc*/ 	.word	0x00001d00


	//   ....[2]....
        /*00c0*/ 	.word	0x00001d30


	//   ....[3]....
        /*00c4*/ 	.word	0x00001fa0


	//----- nvinfo : EIATTR_MAX_THREADS
	.align		4
.L_842:
        /*00c8*/ 	.byte	0x04, 0x05
        /*00ca*/ 	.short	(.L_844 - .L_843)
.L_843:
        /*00cc*/ 	.word	0x00000080
        /*00d0*/ 	.word	0x00000001
        /*00d4*/ 	.word	0x00000001


	//----- nvinfo : EIATTR_CRS_STACK_SIZE
	.align		4
.L_844:
        /*00d8*/ 	.byte	0x04, 0x1e
        /*00da*/ 	.short	(.L_846 - .L_845)
.L_845:
        /*00dc*/ 	.word	0x00000000


	//----- nvinfo : EIATTR_CBANK_PARAM_SIZE
	.align		4
.L_846:
        /*00e0*/ 	.byte	0x03, 0x19
        /*00e2*/ 	.short	0x0038


	//----- nvinfo : EIATTR_PARAM_CBANK
	.align		4
        /*00e4*/ 	.byte	0x04, 0x0a
        /*00e6*/ 	.short	(.L_848 - .L_847)
	.align		4
.L_847:
        /*00e8*/ 	.word	index@(.nv.constant0._ZN3cub18CUB_300001_SM_10006detail9transform16transform_kernelINS2_10policy_hubILb0EN4cuda3std3__45tupleIJN6thrust24THRUST_300001_SM_1000_NS6detail15normal_iteratorINSA_10device_ptrIfEEEESF_EEEE10policy1000ElNS7_7dividesIfEESF_JPfSL_EEEvT0_iT1_T2_DpNS2_10kernel_argIT3_EE)
        /*00ec*/ 	.short	0x0380
        /*00ee*/ 	.short	0x0038


	//----- nvinfo : EIATTR_SW_WAR
	.align		4
.L_848:
        /*00f0*/ 	.byte	0x04, 0x36
        /*00f2*/ 	.short	(.L_850 - .L_849)
.L_849:
        /*00f4*/ 	.word	0x00000008
.L_850:


//--------------------- .nv.info._ZN3cub18CUB_300001_SM_10006detail9transform16transform_kernelINS2_10policy_hubILb0EN4cuda3std3__45tupleIJN6thrust24THRUST_300001_SM_1000_NS6detail15normal_iteratorINSA_10device_ptrIfEEEESF_EEEE10policy1000EiNS7_7dividesIfEESF_JPfSL_EEEvT0_iT1_T2_DpNS2_10kernel_argIT3_EE --------------------------
	.section	.nv.info._ZN3cub18CUB_300001_SM_10006detail9transform16transform_kernelINS2_10policy_hubILb0EN4cuda3std3__45tupleIJN6thrust24THRUST_300001_SM_1000_NS6detail15normal_iteratorINSA_10device_ptrIfEEEESF_EEEE10policy1000EiNS7_7dividesIfEESF_JPfSL_EEEvT0_iT1_T2_DpNS2_10kernel_argIT3_EE,"",@"SHT_CUDA_INFO"
	.sectionflags	@""
	.align	4


	//----- nvinfo : EIATTR_CUDA_API_VERSION
	.align		4
        /*0000*/ 	.byte	0x04, 0x37
        /*0002*/ 	.short	(.L_852 - .L_851)
.L_851:
        /*0004*/ 	.word	0x00000082


	//----- nvinfo : EIATTR_KPARAM_INFO
	.align		4
.L_852:
        /*0008*/ 	.byte	0x04, 0x17
        /*000a*/ 	.short	(.L_854 - .L_853)
.L_853:
        /*000c*/ 	.word	0x00000000
        /*0010*/ 	.short	0x0005
        /*0012*/ 	.short	0x0028
        /*0014*/ 	.byte	0x00, 0xf0, 0x41, 0x00


	//----- nvinfo : EIATTR_KPARAM_INFO
	.align		4
.L_854:
        /*0018*/ 	.byte	0x04, 0x17
        /*001a*/ 	.short	(.L_856 - .L_855)
.L_855:
        /*001c*/ 	.word	0x00000000
        /*0020*/ 	.short	0x0004
        /*0022*/ 	.short	0x0018
        /*0024*/ 	.byte	0x00, 0xf0, 0x41, 0x00


	//----- nvinfo : EIATTR_KPARAM_INFO
	.align		4
.L_856:
        /*0028*/ 	.byte	0x04, 0x17
        /*002a*/ 	.short	(.L_858 - .L_857)
.L_857:
        /*002c*/ 	.word	0x00000000
        /*0030*/ 	.short	0x0003
        /*0032*/ 	.short	0x0010
        /*0034*/ 	.byte	0x00, 0xf0, 0x21, 0x00


	//----- nvinfo : EIATTR_KPARAM_INFO
	.align		4
.L_858:
        /*0038*/ 	.byte	0x04, 0x17
        /*003a*/ 	.short	(.L_860 - .L_859)
.L_859:
        /*003c*/ 	.word	0x00000000
        /*0040*/ 	.short	0x0002
        /*0042*/ 	.short	0x0008
        /*0044*/ 	.byte	0x00, 0xf0, 0x05, 0x00


	//----- nvinfo : EIATTR_KPARAM_INFO
	.align		4
.L_860:
        /*0048*/ 	.byte	0x04, 0x17
        /*004a*/ 	.short	(.L_862 - .L_861)
.L_861:
        /*004c*/ 	.word	0x00000000
        /*0050*/ 	.short	0x0001
        /*0052*/ 	.short	0x0004
        /*0054*/ 	.byte	0x00, 0xf0, 0x11, 0x00


	//----- nvinfo : EIATTR_KPARAM_INFO
	.align		4
.L_862:
        /*0058*/ 	.byte	0x04, 0x17
        /*005a*/ 	.short	(.L_864 - .L_863)
.L_863:
        /*005c*/ 	.word	0x00000000
        /*0060*/ 	.short	0x0000
        /*0062*/ 	.short	0x0000
        /*0064*/ 	.byte	0x00, 0xf0, 0x11, 0x00


	//----- nvinfo : EIATTR_SPARSE_MMA_MASK
	.align		4
.L_864:
        /*0068*/ 	.byte	0x03, 0x50
        /*006a*/ 	.short	0x0000


	//----- nvinfo : EIATTR_MAXREG_COUNT
	.align		4
        /*006c*/ 	.byte	0x03, 0x1b
        /*006e*/ 	.short	0x00ff


	//----- nvinfo : EIATTR_NUM_BARRIERS
	.align		4
        /*0070*/ 	.byte	0x02, 0x4c
        /*0072*/ 	.byte	0x01
	.zero		1


	//----- nvinfo : EIATTR_MERCURY_ISA_VERSION
	.align		4
        /*0074*/ 	.byte	0x03, 0x5f
        /*0076*/ 	.short	0x0101


	//----- nvinfo : EIATTR_COOP_GROUP_MASK_REGIDS
	.align		4
        /*0078*/ 	.byte	0x04, 0x29
        /*007a*/ 	.short	(.L_866 - .L_865)


	//   ....[0]....
.L_865:
        /*007c*/ 	.word	0xffffffff


	//----- nvinfo : EIATTR_COOP_GROUP_INSTR_OFFSETS
	.align		4
.L_866:
        /*0080*/ 	.byte	0x04, 0x28
        /*0082*/ 	.short	(.L_868 - .L_867)


	//   ....[0]....
.L_867:
        /*0084*/ 	.word	0x000019e0


	//----- nvinfo : EIATTR_VRC_CTA_INIT_COUNT
	.align		4
.L_868:
        /*0088*/ 	.byte	0x02, 0x4a
	.zero		1
	.zero		1


	//----- nvinfo : EIATTR_MBARRIER_INSTR_OFFSETS
	.align		4
        /*008c*/ 	.byte	0x04, 0x39
        /*008e*/ 	.short	(.L_870 - .L_869)


	//   ....[0]....
.L_869:
        /*0090*/ 	.word	0x00000270
        /*0094*/ 	.word	0x000000ff
        /*0098*/ 	.word	0x00000000
        /*009c*/ 	.short	0x0100
        /*009e*/ 	.byte	0x0f
	.zero		1


	//   ....[1]....
        /*00a0*/ 	.word	0x00000420
        /*00a4*/ 	.word	0x000000ff
        /*00a8*/ 	.word	0x00000000
        /*00ac*/ 	.short	0x010a
        /*00ae*/ 	.byte	0x04
	.zero		1


	//----- nvinfo : EIATTR_NUM_MBARRIERS
	.align		4
.L_870:
        /*00b0*/ 	.byte	0x03, 0x38
        /*00b2*/ 	.short	0x0001


	//----- nvinfo : EIATTR_EXIT_INSTR_OFFSETS
	.align		4
        /*00b4*/ 	.byte	0x04, 0x1c
        /*00b6*/ 	.short	(.L_872 - .L_871)


	//   ....[0]....
.L_871:
        /*00b8*/ 	.word	0x00001a30


	//   ....[1]....
        /*00bc*/ 	.word	0x00001c80


	//   ....[2]....
        /*00c0*/ 	.word	0x00001cf0


	//   ....[3]....
        /*00c4*/ 	.word	0x00001fc0


	//----- nvinfo : EIATTR_MAX_THREADS
	.align		4
.L_872:
        /*00c8*/ 	.byte	0x04, 0x05
        /*00ca*/ 	.short	(.L_874 - .L_873)
.L_873:
        /*00cc*/ 	.word	0x00000080
        /*00d0*/ 	.word	0x00000001
        /*00d4*/ 	.word	0x00000001


	//----- nvinfo : EIATTR_CRS_STACK_SIZE
	.align		4
.L_874:
        /*00d8*/ 	.byte	0x04, 0x1e
        /*00da*/ 	.short	(.L_876 - .L_875)
.L_875:
        /*00dc*/ 	.word	0x00000000


	//----- nvinfo : EIATTR_CBANK_PARAM_SIZE
	.align		4
.L_876:
        /*00e0*/ 	.byte	0x03, 0x19
        /*00e2*/ 	.short	0x0038


	//----- nvinfo : EIATTR_PARAM_CBANK
	.align		4
        /*00e4*/ 	.byte	0x04, 0x0a
        /*00e6*/ 	.short	(.L_878 - .L_877)
	.align		4
.L_877:
        /*00e8*/ 	.word	index@(.nv.constant0._ZN3cub18CUB_300001_SM_10006detail9transform16transform_kernelINS2_10policy_hubILb0EN4cuda3std3__45tupleIJN6thrust24THRUST_300001_SM_1000_NS6detail15normal_iteratorINSA_10device_ptrIfEEEESF_EEEE10policy1000EiNS7_7dividesIfEESF_JPfSL_EEEvT0_iT1_T2_DpNS2_10kernel_argIT3_EE)
        /*00ec*/ 	.short	0x0380
        /*00ee*/ 	.short	0x0038


	//----- nvinfo : EIATTR_SW_WAR
	.align		4
.L_878:
        /*00f0*/ 	.byte	0x04, 0x36
        /*00f2*/ 	.short	(.L_880 - .L_879)
.L_879:
        /*00f4*/ 	.word	0x00000008
.L_880:


//--------------------- .nv.info._ZN3cub18CUB_300001_SM_10006detail9transform16transform_kernelINS2_10policy_hubILb1EN4cuda3std3__45tupleIJN6thrust24THRUST_300001_SM_1000_NS6detail15normal_iteratorINSA_10device_ptrIfEEEESF_EEEE10policy1000El14countIfNoZerosSF_JPfSK_EEEvT0_iT1_T2_DpNS2_10kernel_argIT3_EE --------------------------
	.section	.nv.info._ZN3cub18CUB_300001_SM_10006detail9transform16transform_kernelINS2_10policy_hubILb1EN4cuda3std3__45tupleIJN6thrust24THRUST_300001_SM_1000_NS6detail15normal_iteratorINSA_10device_ptrIfEEEESF_EEEE10policy1000El14countIfNoZerosSF_JPfSK_EEEvT0_iT1_T2_DpNS2_10kernel_argIT3_EE,"",@"SHT_CUDA_INFO"
	.sectionflags	@""
	.align	4


	//----- nvinfo : EIATTR_CUDA_API_VERSION
	.align		4
        /*0000*/ 	.byte	0x04, 0x37
        /*0002*/ 	.short	(.L_882 - .L_881)
.L_881:
        /*0004*/ 	.word	0x00000082


	//----- nvinfo : EIATTR_KPARAM_INFO
	.align		4
.L_882:
        /*0008*/ 	.byte	0x04, 0x17
        /*000a*/ 	.short	(.L_884 - .L_883)
.L_883:
        /*000c*/ 	.word	0x00000000
        /*0010*/ 	.short	0x0005
        /*0012*/ 	.short	0x0028
        /*0014*/ 	.byte	0x00, 0xf0, 0x41, 0x00


	//----- nvinfo : EIATTR_KPARAM_INFO
	.align		4
.L_884:
        /*0018*/ 	.byte	0x04, 0x17
        /*001a*/ 	.short	(.L_886 - .L_885)
.L_885:
        /*001c*/ 	.word	0x00000000
        /*0020*/ 	.short	0x0004
        /*0022*/ 	.short	0x0018
        /*0024*/ 	.byte	0x00, 0xf0, 0x41, 0x00


	//----- nvinfo : EIATTR_KPARAM_INFO
	.align		4
.L_886:
        /*0028*/ 	.byte	0x04, 0x17
        /*002a*/ 	.short	(.L_888 - .L_887)
.L_887:
        /*002c*/ 	.word	0x00000000
        /*0030*/ 	.short	0x0003
        /*0032*/ 	.short	0x0010
        /*0034*/ 	.byte	0x00, 0xf0, 0x21, 0x00


	//----- nvinfo : EIATTR_KPARAM_INFO
	.align		4
.L_888:
        /*0038*/ 	.byte	0x04, 0x17
        /*003a*/ 	.short	(.L_890 - .L_889)
.L_889:
        /*003c*/ 	.word	0x00000000
        /*0040*/ 	.short	0x0002
        /*0042*/ 	.short	0x000c
        /*0044*/ 	.byte	0x00, 0xf0, 0x05, 0x00


	//----- nvinfo : EIATTR_KPARAM_INFO
	.align		4
.L_890:
        /*0048*/ 	.byte	0x04, 0x17
        /*004a*/ 	.short	(.L_892 - .L_891)
.L_891:
        /*004c*/ 	.word	0x00000000
        /*0050*/ 	.short	0x0001
        /*0052*/ 	.short	0x0008
        /*0054*/ 	.byte	0x00, 0xf0, 0x11, 0x00


	//----- nvinfo : EIATTR_KPARAM_INFO
	.align		4
.L_892:
        /*0058*/ 	.byte	0x04, 0x17
        /*005a*/ 	.short	(.L_894 - .L_893)
.L_893:
        /*005c*/ 	.word	0x00000000
        /*0060*/ 	.short	0x0000
        /*0062*/ 	.short	0x0000
        /*0064*/ 	.byte	0x00, 0xf0, 0x21, 0x00


	//----- nvinfo : EIATTR_SPARSE_MMA_MASK
	.align		4
.L_894:
        /*0068*/ 	.byte	0x03, 0x50
        /*006a*/ 	.short	0x0000


	//----- nvinfo : EIATTR_MAXREG_COUNT
	.align		4
        /*006c*/ 	.byte	0x03, 0x1b
        /*006e*/ 	.short	0x00ff


	//----- nvinfo : EIATTR_MERCURY_ISA_VERSION
	.align		4
        /*0070*/ 	.byte	0x03, 0x5f
        /*0072*/ 	.short	0x0101


	//----- nvinfo : EIATTR_VRC_CTA_INIT_COUNT
	.align		4
        /*0074*/ 	.byte	0x02, 0x4a
	.zero		1
	.zero		1


	//----- nvinfo : EIATTR_EXIT_INSTR_OFFSETS
	.align		4
        /*0078*/ 	.byte	0x04, 0x1c
        /*007a*/ 	.short	(.L_896 - .L_895)


	//   ....[0]....
.L_895:
        /*007c*/ 	.word	0x00000430


	//   ....[1]....
        /*0080*/ 	.word	0x00000f00


	//   ....[2]....
        /*0084*/ 	.word	0x000010f0


	//   ....[3]....
        /*0088*/ 	.word	0x00001120


	//   ....[4]....
        /*008c*/ 	.word	0x00001b00


	//   ....[5]....
        /*0090*/ 	.word	0x00001d90


	//   ....[6]....
        /*0094*/ 	.word	0x00001f50


	//   ....[7]....
        /*0098*/ 	.word	0x00002060


	//----- nvinfo : EIATTR_MAX_THREADS
	.align		4
.L_896:
        /*009c*/ 	.byte	0x04, 0x05
        /*009e*/ 	.short	(.L_898 - .L_897)
.L_897:
        /*00a0*/ 	.word	0x00000080
        /*00a4*/ 	.word	0x00000001
        /*00a8*/ 	.word	0x00000001


	//----- nvinfo : EIATTR_CRS_STACK_SIZE
	.align		4
.L_898:
        /*00ac*/ 	.byte	0x04, 0x1e
        /*00ae*/ 	.short	(.L_900 - .L_899)
.L_899:
        /*00b0*/ 	.word	0x00000000


	//----- nvinfo : EIATTR_CBANK_PARAM_SIZE
	.align		4
.L_900:
        /*00b4*/ 	.byte	0x03, 0x19
        /*00b6*/ 	.short	0x0038


	//----- nvinfo : EIATTR_PARAM_CBANK
	.align		4
        /*00b8*/ 	.byte	0x04, 0x0a
        /*00ba*/ 	.short	(.L_902 - .L_901)
	.align		4
.L_901:
        /*00bc*/ 	.word	index@(.nv.constant0._ZN3cub18CUB_300001_SM_10006detail9transform16transform_kernelINS2_10policy_hubILb1EN4cuda3std3__45tupleIJN6thrust24THRUST_300001_SM_1000_NS6detail15normal_iteratorINSA_10device_ptrIfEEEESF_EEEE10policy1000El14countIfNoZerosSF_JPfSK_EEEvT0_iT1_T2_DpNS2_10kernel_argIT3_EE)
        /*00c0*/ 	.short	0x0380
        /*00c2*/ 	.short	0x0038


	//----- nvinfo : EIATTR_SW_WAR
	.align		4
.L_902:
        /*00c4*/ 	.byte	0x04, 0x36
        /*00c6*/ 	.short	(.L_904 - .L_903)
.L_903:
        /*00c8*/ 	.word	0x00000008
.L_904:


//--------------------- .nv.info._ZN3cub18CUB_300001_SM_10006detail9transform16transform_kernelINS2_10policy_hubILb1EN4cuda3std3__45tupleIJN6thrust24THRUST_300001_SM_1000_NS6detail15normal_iteratorINSA_10device_ptrIfEEEESF_EEEE10policy1000Ei14countIfNoZerosSF_JPfSK_EEEvT0_iT1_T2_DpNS2_10kernel_argIT3_EE --------------------------
	.section	.nv.info._ZN3cub18CUB_300001_SM_10006detail9transform16transform_kernelINS2_10policy_hubILb1EN4cuda3std3__45tupleIJN6thrust24THRUST_300001_SM_1000_NS6detail15normal_iteratorINSA_10device_ptrIfEEEESF_EEEE10policy1000Ei14countIfNoZerosSF_JPfSK_EEEvT0_iT1_T2_DpNS2_10kernel_argIT3_EE,"",@"SHT_CUDA_INFO"
	.sectionflags	@""
	.align	4


	//----- nvinfo : EIATTR_CUDA_API_VERSION
	.align		4
        /*0000*/ 	.byte	0x04, 0x37
        /*0002*/ 	.short	(.L_906 - .L_905)
.L_905:
        /*0004*/ 	.word	0x00000082


	//----- nvinfo : EIATTR_KPARAM_INFO
	.align		4
.L_906:
        /*0008*/ 	.byte	0x04, 0x17
        /*000a*/ 	.short	(.L_908 - .L_907)
.L_907:
        /*000c*/ 	.word	0x00000000
        /*0010*/ 	.short	0x0005
        /*0012*/ 	.short	0x0028
        /*0014*/ 	.byte	0x00, 0xf0, 0x41, 0x00


	//----- nvinfo : EIATTR_KPARAM_INFO
	.align		4
.L_908:
        /*0018*/ 	.byte	0x04, 0x17
        /*001a*/ 	.short	(.L_910 - .L_909)
.L_909:
        /*001c*/ 	.word	0x00000000
        /*0020*/ 	.short	0x0004
        /*0022*/ 	.short	0x0018
        /*0024*/ 	.byte	0x00, 0xf0, 0x41, 0x00


	//----- nvinfo : EIATTR_KPARAM_INFO
	.align		4
.L_910:
        /*0028*/ 	.byte	0x04, 0x17
        /*002a*/ 	.short	(.L_912 - .L_911)
.L_911:
        /*002c*/ 	.word	0x00000000
        /*0030*/ 	.short	0x0003
        /*0032*/ 	.short	0x0010
        /*0034*/ 	.byte	0x00, 0xf0, 0x21, 0x00


	//----- nvinfo : EIATTR_KPARAM_INFO
	.align		4
.L_912:
        /*0038*/ 	.byte	0x04, 0x17
        /*003a*/ 	.short	(.L_914 - .L_913)
.L_913:
        /*003c*/ 	.word	0x00000000
        /*0040*/ 	.short	0x0002
        /*0042*/ 	.short	0x0008
        /*0044*/ 	.byte	0x00, 0xf0, 0x05, 0x00


	//----- nvinfo : EIATTR_KPARAM_INFO
	.align		4
.L_914:
        /*0048*/ 	.byte	0x04, 0x17
        /*004a*/ 	.short	(.L_916 - .L_915)
.L_915:
        /*004c*/ 	.word	0x00000000
        /*0050*/ 	.short	0x0001
        /*0052*/ 	.short	0x0004
        /*0054*/ 	.byte	0x00, 0xf0, 0x11, 0x00


	//----- nvinfo : EIATTR_KPARAM_INFO
	.align		4
.L_916:
        /*0058*/ 	.byte	0x04, 0x17
        /*005a*/ 	.short	(.L_918 - .L_917)
.L_917:
        /*005c*/ 	.word	0x00000000
        /*0060*/ 	.short	0x0000
        /*0062*/ 	.short	0x0000
        /*0064*/ 	.byte	0x00, 0xf0, 0x11, 0x00


	//----- nvinfo : EIATTR_SPARSE_MMA_MASK
	.align		4
.L_918:
        /*0068*/ 	.byte	0x03, 0x50
        /*006a*/ 	.short	0x0000


	//----- nvinfo : EIATTR_MAXREG_COUNT
	.align		4
        /*006c*/ 	.byte	0x03, 0x1b
        /*006e*/ 	.short	0x00ff


	//----- nvinfo : EIATTR_MERCURY_ISA_VERSION
	.align		4
        /*0070*/ 	.byte	0x03, 0x5f
        /*0072*/ 	.short	0x0101


	//----- nvinfo : EIATTR_VRC_CTA_INIT_COUNT
	.align		4
        /*0074*/ 	.byte	0x02, 0x4a
	.zero		1
	.zero		1


	//----- nvinfo : EIATTR_EXIT_INSTR_OFFSETS
	.align		4
        /*0078*/ 	.byte	0x04, 0x1c
        /*007a*/ 	.short	(.L_920 - .L_919)


	//   ....[0]....
.L_919:
        /*007c*/ 	.word	0x00000300


	//   ....[1]....
        /*0080*/ 	.word	0x00000d60


	//   ....[2]....
        /*0084*/ 	.word	0x00000ff0


	//   ....[3]....
        /*0088*/ 	.word	0x000011b0


	//   ....[4]....
        /*008c*/ 	.word	0x000012c0


	//   ....[5]....
        /*0090*/ 	.word	0x000012f0


	//   ....[6]....
        /*0094*/ 	.word	0x000018f0


	//   ....[7]....
        /*0098*/ 	.word	0x00001af0


	//----- nvinfo : EIATTR_MAX_THREADS
	.align		4
.L_920:
        /*009c*/ 	.byte	0x04, 0x05
        /*009e*/ 	.short	(.L_922 - .L_921)
.L_921:
        /*00a0*/ 	.word	0x00000080
        /*00a4*/ 	.word	0x00000001
        /*00a8*/ 	.word	0x00000001


	//----- nvinfo : EIATTR_CRS_STACK_SIZE
	.align		4
.L_922:
        /*00ac*/ 	.byte	0x04, 0x1e
        /*00ae*/ 	.short	(.L_924 - .L_923)
.L_923:
        /*00b0*/ 	.word	0x00000000


	//----- nvinfo : EIATTR_CBANK_PARAM_SIZE
	.align		4
.L_924:
        /*00b4*/ 	.byte	0x03, 0x19
        /*00b6*/ 	.short	0x0038


	//----- nvinfo : EIATTR_PARAM_CBANK
	.align		4
        /*00b8*/ 	.byte	0x04, 0x0a
        /*00ba*/ 	.short	(.L_926 - .L_925)
	.align		4
.L_925:
        /*00bc*/ 	.word	index@(.nv.constant0._ZN3cub18CUB_300001_SM_10006detail9transform16transform_kernelINS2_10policy_hubILb1EN4cuda3std3__45tupleIJN6thrust24THRUST_300001_SM_1000_NS6detail15normal_iteratorINSA_10device_ptrIfEEEESF_EEEE10policy1000Ei14countIfNoZerosSF_JPfSK_EEEvT0_iT1_T2_DpNS2_10kernel_argIT3_EE)
        /*00c0*/ 	.short	0x0380
        /*00c2*/ 	.short	0x0038


	//----- nvinfo : EIATTR_SW_WAR
	.align		4
.L_926:
        /*00c4*/ 	.byte	0x04, 0x36
        /*00c6*/ 	.short	(.L_928 - .L_927)
.L_927:
        /*00c8*/ 	.word	0x00000008
.L_928:


//--------------------- .nv.info._ZN3cub18CUB_300001_SM_10006detail9transform16transform_kernelINS2_10policy_hubILb1EN4cuda3std3__45tupleIJN6thrust24THRUST_300001_SM_1000_NS6detail15normal_iteratorINSA_10device_ptrIfEEEESF_EEEE10policy1000El15PowerDifferenceSF_JPfSK_EEEvT0_iT1_T2_DpNS2_10kernel_argIT3_EE --------------------------
	.section	.nv.info._ZN3cub18CUB_300001_SM_10006detail9transform16transform_kernelINS2_10policy_hubILb1EN4cuda3std3__45tupleIJN6thrust24THRUST_300001_SM_1000_NS6detail15normal_iteratorINSA_10device_ptrIfEEEESF_EEEE10policy1000El15PowerDifferenceSF_JPfSK_EEEvT0_iT1_T2_DpNS2_10kernel_argIT3_EE,"",@"SHT_CUDA_INFO"
	.sectionflags	@""
	.align	4


	//----- nvinfo : EIATTR_CUDA_API_VERSION
	.align		4
        /*0000*/ 	.byte	0x04, 0x37
        /*0002*/ 	.short	(.L_930 - .L_929)
.L_929:
        /*0004*/ 	.word	0x00000082


	//----- nvinfo : EIATTR_KPARAM_INFO
	.align		4
.L_930:
        /*0008*/ 	.byte	0x04, 0x17
        /*000a*/ 	.short	(.L_932 - .L_931)
.L_931:
        /*000c*/ 	.word	0x00000000
        /*0010*/ 	.short	0x0005
        /*0012*/ 	.short	0x0028
        /*0014*/ 	.byte	0x00, 0xf0, 0x41, 0x00


	//----- nvinfo : EIATTR_KPARAM_INFO
	.align		4
.L_932:
        /*0018*/ 	.byte	0x04, 0x17
        /*001a*/ 	.short	(.L_934 - .L_933)
.L_933:
        /*001c*/ 	.word	0x00000000
        /*0020*/ 	.short	0x0004
        /*0022*/ 	.short	0x0018
        /*0024*/ 	.byte	0x00, 0xf0, 0x41, 0x00


	//----- nvinfo : EIATTR_KPARAM_INFO
	.align		4
.L_934:
        /*0028*/ 	.byte	0x04, 0x17
        /*002a*/ 	.short	(.L_936 - .L_935)
.L_935:
        /*002c*/ 	.word	0x00000000
        /*0030*/ 	.short	0x0003
        /*0032*/ 	.short	0x0010
        /*0034*/ 	.byte	0x00, 0xf0, 0x21, 0x00


	//----- nvinfo : EIATTR_KPARAM_INFO
	.align		4
.L_936:
        /*0038*/ 	.byte	0x04, 0x17
        /*003a*/ 	.short	(.L_938 - .L_937)
.L_937:
        /*003c*/ 	.word	0x00000000
        /*0040*/ 	.short	0x0002
        /*0042*/ 	.short	0x000c
        /*0044*/ 	.byte	0x00, 0xf0, 0x05, 0x00


	//----- nvinfo : EIATTR_KPARAM_INFO
	.align		4
.L_938:
        /*0048*/ 	.byte	0x04, 0x17
        /*004a*/ 	.short	(.L_940 - .L_939)
.L_939:
        /*004c*/ 	.word	0x00000000
        /*0050*/ 	.short	0x0001
        /*0052*/ 	.short	0x0008
        /*0054*/ 	.byte	0x00, 0xf0, 0x11, 0x00


	//----- nvinfo : EIATTR_KPARAM_INFO
	.align		4
.L_940:
        /*0058*/ 	.byte	0x04, 0x17
        /*005a*/ 	.short	(.L_942 - .L_941)
.L_941:
        /*005c*/ 	.word	0x00000000
        /*0060*/ 	.short	0x0000
        /*0062*/ 	.short	0x0000
        /*0064*/ 	.byte	0x00, 0xf0, 0x21, 0x00


	//----- nvinfo : EIATTR_SPARSE_MMA_MASK
	.align		4
.L_942:
        /*0068*/ 	.byte	0x03, 0x50
        /*006a*/ 	.short	0x0000


	//----- nvinfo : EIATTR_MAXREG_COUNT
	.align		4
        /*006c*/ 	.byte	0x03, 0x1b
        /*006e*/ 	.short	0x00ff


	//----- nvinfo : EIATTR_MERCURY_ISA_VERSION
	.align		4
        /*0070*/ 	.byte	0x03, 0x5f
        /*0072*/ 	.short	0x0101


	//----- nvinfo : EIATTR_VRC_CTA_INIT_COUNT
	.align		4
        /*0074*/ 	.byte	0x02, 0x4a
	.zero		1
	.zero		1


	//----- nvinfo : EIATTR_EXIT_INSTR_OFFSETS
	.align		4
        /*0078*/ 	.byte	0x04, 0x1c
        /*007a*/ 	.short	(.L_944 - .L_943)


	//   ....[0]....
.L_943:
        /*007c*/ 	.word	0x00000430


	//   ....[1]....
        /*0080*/ 	.word	0x00000b10


	//   ....[2]....
        /*0084*/ 	.word	0x00000b40


	//   ....[3]....
        /*0088*/ 	.word	0x00000e10


	//   ....[4]....
        /*008c*/ 	.word	0x00000e40


	//   ....[5]....
        /*0090*/ 	.word	0x00001450


	//   ....[6]....
        /*0094*/ 	.word	0x00001730


	//----- nvinfo : EIATTR_MAX_THREADS
	.align		4
.L_944:
        /*0098*/ 	.byte	0x04, 0x05
        /*009a*/ 	.short	(.L_946 - .L_945)
.L_945:
        /*009c*/ 	.word	0x00000080
        /*00a0*/ 	.word	0x00000001
        /*00a4*/ 	.word	0x00000001


	//----- nvinfo : EIATTR_CRS_STACK_SIZE
	.align		4
.L_946:
        /*00a8*/ 	.byte	0x04, 0x1e
        /*00aa*/ 	.short	(.L_948 - .L_947)
.L_947:
        /*00ac*/ 	.word	0x00000000


	//----- nvinfo : EIATTR_CBANK_PARAM_SIZE
	.align		4
.L_948:
        /*00b0*/ 	.byte	0x03, 0x19
        /*00b2*/ 	.short	0x0038


	//----- nvinfo : EIATTR_PARAM_CBANK
	.align		4
        /*00b4*/ 	.byte	0x04, 0x0a
        /*00b6*/ 	.short	(.L_950 - .L_949)
	.align		4
.L_949:
        /*00b8*/ 	.word	index@(.nv.constant0._ZN3cub18CUB_300001_SM_10006detail9transform16transform_kernelINS2_10policy_hubILb1EN4cuda3std3__45tupleIJN6thrust24THRUST_300001_SM_1000_NS6detail15normal_iteratorINSA_10device_ptrIfEEEESF_EEEE10policy1000El15PowerDifferenceSF_JPfSK_EEEvT0_iT1_T2_DpNS2_10kernel_argIT3_EE)
        /*00bc*/ 	.short	0x0380
        /*00be*/ 	.short	0x0038


	//----- nvinfo : EIATTR_SW_WAR
	.align		4
.L_950:
        /*00c0*/ 	.byte	0x04, 0x36
        /*00c2*/ 	.short	(.L_952 - .L_951)
.L_951:
        /*00c4*/ 	.word	0x00000008
.L_952:


//--------------------- .nv.info._ZN3cub18CUB_300001_SM_10006detail9transform16transform_kernelINS2_10policy_hubILb1EN4cuda3std3__45tupleIJN6thrust24THRUST_300001_SM_1000_NS6detail15normal_iteratorINSA_10device_ptrIfEEEESF_EEEE10policy1000Ei15PowerDifferenceSF_JPfSK_EEEvT0_iT1_T2_DpNS2_10kernel_argIT3_EE --------------------------
	.section	.nv.info._ZN3cub18CUB_300001_SM_10006detail9transform16transform_kernelINS2_10policy_hubILb1EN4cuda3std3__45tupleIJN6thrust24THRUST_300001_SM_1000_NS6detail15normal_iteratorINSA_10device_ptrIfEEEESF_EEEE10policy1000Ei15PowerDifferenceSF_JPfSK_EEEvT0_iT1_T2_DpNS2_10kernel_argIT3_EE,"",@"SHT_CUDA_INFO"
	.sectionflags	@""
	.align	4


	//----- nvinfo : EIATTR_CUDA_API_VERSION
	.align		4
        /*0000*/ 	.byte	0x04, 0x37
        /*0002*/ 	.short	(.L_954 - .L_953)
.L_953:
        /*0004*/ 	.word	0x00000082


	//----- nvinfo : EIATTR_KPARAM_INFO
	.align		4
.L_954:
        /*0008*/ 	.byte	0x04, 0x17
        /*000a*/ 	.short	(.L_956 - .L_955)
.L_955:
        /*000c*/ 	.word	0x00000000
        /*0010*/ 	.short	0x0005
        /*0012*/ 	.short	0x0028
        /*0014*/ 	.byte	0x00, 0xf0, 0x41, 0x00


	//----- nvinfo : EIATTR_KPARAM_INFO
	.align		4
.L_956:
        /*0018*/ 	.byte	0x04, 0x17
        /*001a*/ 	.short	(.L_958 - .L_957)
.L_957:
        /*001c*/ 	.word	0x00000000
        /*0020*/ 	.short	0x0004
        /*0022*/ 	.short	0x0018
        /*0024*/ 	.byte	0x00, 0xf0, 0x41, 0x00


	//----- nvinfo : EIATTR_KPARAM_INFO
	.align		4
.L_958:
        /*0028*/ 	.byte	0x04, 0x17
        /*002a*/ 	.short	(.L_960 - .L_959)
.L_959:
        /*002c*/ 	.word	0x00000000
        /*0030*/ 	.short	0x0003
        /*0032*/ 	.short	0x0010
        /*0034*/ 	.byte	0x00, 0xf0, 0x21, 0x00


	//----- nvinfo : EIATTR_KPARAM_INFO
	.align		4
.L_960:
        /*0038*/ 	.byte	0x04, 0x17
        /*003a*/ 	.short	(.L_962 - .L_961)
.L_961:
        /*003c*/ 	.word	0x00000000
        /*0040*/ 	.short	0x0002
        /*0042*/ 	.short	0x0008
        /*0044*/ 	.byte	0x00, 0xf0, 0x05, 0x00


	//----- nvinfo : EIATTR_KPARAM_INFO
	.align		4
.L_962:
        /*0048*/ 	.byte	0x04, 0x17
        /*004a*/ 	.short	(.L_964 - .L_963)
.L_963:
        /*004c*/ 	.word	0x00000000
        /*0050*/ 	.short	0x0001
        /*0052*/ 	.short	0x0004
        /*0054*/ 	.byte	0x00, 0xf0, 0x11, 0x00


	//----- nvinfo : EIATTR_KPARAM_INFO
	.align		4
.L_964:
        /*0058*/ 	.byte	0x04, 0x17
        /*005a*/ 	.short	(.L_966 - .L_965)
.L_965:
        /*005c*/ 	.word	0x00000000
        /*0060*/ 	.short	0x0000
        /*0062*/ 	.short	0x0000
        /*0064*/ 	.byte	0x00, 0xf0, 0x11, 0x00


	//----- nvinfo : EIATTR_SPARSE_MMA_MASK
	.align		4
.L_966:
        /*0068*/ 	.byte	0x03, 0x50
        /*006a*/ 	.short	0x0000


	//----- nvinfo : EIATTR_MAXREG_COUNT
	.align		4
        /*006c*/ 	.byte	0x03, 0x1b
        /*006e*/ 	.short	0x00ff


	//----- nvinfo : EIATTR_MERCURY_ISA_VERSION
	.align		4
        /*0070*/ 	.byte	0x03, 0x5f
        /*0072*/ 	.short	0x0101


	//----- nvinfo : EIATTR_VRC_CTA_INIT_COUNT
	.align		4
        /*0074*/ 	.byte	0x02, 0x4a
	.zero		1
	.zero		1


	//----- nvinfo : EIATTR_EXIT_INSTR_OFFSETS
	.align		4
        /*0078*/ 	.byte	0x04, 0x1c
        /*007a*/ 	.short	(.L_968 - .L_967)


	//   ....[0]....
.L_967:
        /*007c*/ 	.word	0x000002f0


	//   ....[1]....
        /*0080*/ 	.word	0x000008e0


	//   ....[2]....
        /*0084*/ 	.word	0x00000bb0


	//   ....[3]....
        /*0088*/ 	.word	0x00000be0


	//   ....[4]....
        /*008c*/ 	.word	0x000012c0


	//   ....[5]....
        /*0090*/ 	.word	0x000012f0


	//   ....[6]....
        /*0094*/ 	.word	0x000015b0


	//----- nvinfo : EIATTR_MAX_THREADS
	.align		4
.L_968:
        /*0098*/ 	.byte	0x04, 0x05
        /*009a*/ 	.short	(.L_970 - .L_969)
.L_969:
        /*009c*/ 	.word	0x00000080
        /*00a0*/ 	.word	0x00000001
        /*00a4*/ 	.word	0x00000001


	//----- nvinfo : EIATTR_CRS_STACK_SIZE
	.align		4
.L_970:
        /*00a8*/ 	.byte	0x04, 0x1e
        /*00aa*/ 	.short	(.L_972 - .L_971)
.L_971:
        /*00ac*/ 	.word	0x00000000


	//----- nvinfo : EIATTR_CBANK_PARAM_SIZE
	.align		4
.L_972:
        /*00b0*/ 	.byte	0x03, 0x19
        /*00b2*/ 	.short	0x0038


	//----- nvinfo : EIATTR_PARAM_CBANK
	.align		4
        /*00b4*/ 	.byte	0x04, 0x0a
        /*00b6*/ 	.short	(.L_974 - .L_973)
	.align		4
.L_973:
        /*00b8*/ 	.word	index@(.nv.constant0._ZN3cub18CUB_300001_SM_10006detail9transform16transform_kernelINS2_10policy_hubILb1EN4cuda3std3__45tupleIJN6thrust24THRUST_300001_SM_1000_NS6detail15normal_iteratorINSA_10device_ptrIfEEEESF_EEEE10policy1000Ei15PowerDifferenceSF_JPfSK_EEEvT0_iT1_T2_DpNS2_10kernel_argIT3_EE)
        /*00bc*/ 	.short	0x0380
        /*00be*/ 	.short	0x0038


	//----- nvinfo : EIATTR_SW_WAR
	.align		4
.L_974:
        /*00c0*/ 	.byte	0x04, 0x36
        /*00c2*/ 	.short	(.L_976 - .L_975)
.L_975:
        /*00c4*/ 	.word	0x00000008
.L_976:


//--------------------- .nv.info._ZN3cub18CUB_300001_SM_10006detail9transform16transform_kernelINS2_10policy_hubILb1EN4cuda3std3__45tupleIJN6thrust24THRUST_300001_SM_1000_NS20permutation_iteratorINSA_6detail15normal_iteratorINSA_10device_ptrIiEEEENSD_INSE_IlEEEEEEEEEE10policy1000ElNS7_10__identityESG_JSJ_EEEvT0_iT1_T2_DpNS2_10kernel_argIT3_EE --------------------------
	.section	.nv.info._ZN3cub18CUB_300001_SM_10006detail9transform16transform_kernelINS2_10policy_hubILb1EN4cuda3std3__45tupleIJN6thrust24THRUST_300001_SM_1000_NS20permutation_iteratorINSA_6detail15normal_iteratorINSA_10device_ptrIiEEEENSD_INSE_IlEEEEEEEEEE10policy1000ElNS7_10__identityESG_JSJ_EEEvT0_iT1_T2_DpNS2_10kernel_argIT3_EE,"",@"SHT_CUDA_INFO"
	.sectionflags	@""
	.align	4


	//----- nvinfo : EIATTR_CUDA_API_VERSION
	.align		4
        /*0000*/ 	.byte	0x04, 0x37
        /*0002*/ 	.short	(.L_978 - .L_977)
.L_977:
        /*0004*/ 	.word	0x00000082


	//----- nvinfo : EIATTR_KPARAM_INFO
	.align		4
.L_978:
        /*0008*/ 	.byte	0x04, 0x17
        /*000a*/ 	.short	(.L_980 - .L_979)
.L_979:
        /*000c*/ 	.word	0x00000000
        /*0010*/ 	.short	0x0004
        /*0012*/ 	.short	0x0018
        /*0014*/ 	.byte	0x00, 0xf0, 0x41, 0x00


	//----- nvinfo : EIATTR_KPARAM_INFO
	.align		4
.L_980:
        /*0018*/ 	.byte	0x04, 0x17
        /*001a*/ 	.short	(.L_982 - .L_981)
.L_981:
        /*001c*/ 	.word	0x00000000
        /*0020*/ 	.short	0x0003
        /*0022*/ 	.short	0x0010
        /*0024*/ 	.byte	0x00, 0xf0, 0x21, 0x00


	//----- nvinfo : EIATTR_KPARAM_INFO
	.align		4
.L_982:
        /*0028*/ 	.byte	0x04, 0x17
        /*002a*/ 	.short	(.L_984 - .L_983)
.L_983:
        /*002c*/ 	.word	0x00000000
        /*0030*/ 	.short	0x0002
        /*0032*/ 	.short	0x000c
        /*0034*/ 	.byte	0x00, 0xf0, 0x05, 0x00


	//----- nvinfo : EIATTR_KPARAM_INFO
	.align		4
.L_984:
        /*0038*/ 	.byte	0x04, 0x17
        /*003a*/ 	.short	(.L_986 - .L_985)
.L_985:
        /*003c*/ 	.word	0x00000000
        /*0040*/ 	.short	0x0001
        /*0042*/ 	.short	0x0008
        /*0044*/ 	.byte	0x00, 0xf0, 0x11, 0x00


	//----- nvinfo : EIATTR_KPARAM_INFO
	.align		4
.L_986:
        /*0048*/ 	.byte	0x04, 0x17
        /*004a*/ 	.short	(.L_988 - .L_987)
.L_987:
        /*004c*/ 	.word	0x00000000
        /*0050*/ 	.short	0x0000
        /*0052*/ 	.short	0x0000
        /*0054*/ 	.byte	0x00, 0xf0, 0x21, 0x00


	//----- nvinfo : EIATTR_SPARSE_MMA_MASK
	.align		4
.L_988:
        /*0058*/ 	.byte	0x03, 0x50
        /*005a*/ 	.short	0x0000


	//----- nvinfo : EIATTR_MAXREG_COUNT
	.align		4
        /*005c*/ 	.byte	0x03, 0x1b
        /*005e*/ 	.short	0x00ff


	//----- nvinfo : EIATTR_MERCURY_ISA_VERSION
	.align		4
        /*0060*/ 	.byte	0x03, 0x5f
        /*0062*/ 	.short	0x0101


	//----- nvinfo : EIATTR_VRC_CTA_INIT_COUNT
	.align		4
        /*0064*/ 	.byte	0x02, 0x4a
	.zero		1
	.zero		1


	//----- nvinfo : EIATTR_EXIT_INSTR_OFFSETS
	.align		4
        /*0068*/ 	.byte	0x04, 0x1c
        /*006a*/ 	.short	(.L_990 - .L_989)


	//   ....[0]....
.L_989:
        /*006c*/ 	.word	0x000001c0


	//   ....[1]....
        /*0070*/ 	.word	0x00000b40


	//   ....[2]....
        /*0074*/ 	.word	0x00000e30


	//   ....[3]....
        /*0078*/ 	.word	0x00000fd0


	//   ....[4]....
        /*007c*/ 	.word	0x00001000


	//   ....[5]....
        /*0080*/ 	.word	0x00001090


	//   ....[6]....
        /*0084*/ 	.word	0x000010b0


	//   ....[7]....
        /*0088*/ 	.word	0x000017d0


	//   ....[8]....
        /*008c*/ 	.word	0x00001b00


	//   ....[9]....
        /*0090*/ 	.word	0x00001ce0


	//   ....[10]....
        /*0094*/ 	.word	0x00001df0


	//----- nvinfo : EIATTR_MAX_THREADS
	.align		4
.L_990:
        /*0098*/ 	.byte	0x04, 0x05
        /*009a*/ 	.short	(.L_992 - .L_991)
.L_991:
        /*009c*/ 	.word	0x00000080
        /*00a0*/ 	.word	0x00000001
        /*00a4*/ 	.word	0x00000001


	//----- nvinfo : EIATTR_CRS_STACK_SIZE
	.align		4
.L_992:
        /*00a8*/ 	.byte	0x04, 0x1e
        /*00aa*/ 	.short	(.L_994 - .L_993)
.L_993:
        /*00ac*/ 	.word	0x00000000


	//----- nvinfo : EIATTR_CBANK_PARAM_SIZE
	.align		4
.L_994:
        /*00b0*/ 	.byte	0x03, 0x19
        /*00b2*/ 	.short	0x0028


	//----- nvinfo : EIATTR_PARAM_CBANK
	.align		4
        /*00b4*/ 	.byte	0x04, 0x0a
        /*00b6*/ 	.short	(.L_996 - .L_995)
	.align		4
.L_995:
        /*00b8*/ 	.word	index@(.nv.constant0._ZN3cub18CUB_300001_SM_10006detail9transform16transform_kernelINS2_10policy_hubILb1EN4cuda3std3__45tupleIJN6thrust24THRUST_300001_SM_1000_NS20permutation_iteratorINSA_6detail15normal_iteratorINSA_10device_ptrIiEEEENSD_INSE_IlEEEEEEEEEE10policy1000ElNS7_10__identityESG_JSJ_EEEvT0_iT1_T2_DpNS2_10kernel_argIT3_EE)
        /*00bc*/ 	.short	0x0380
        /*00be*/ 	.short	0x0028


	//----- nvinfo : EIATTR_SW_WAR
	.align		4
.L_996:
        /*00c0*/ 	.byte	0x04, 0x36
        /*00c2*/ 	.short	(.L_998 - .L_997)
.L_997:
        /*00c4*/ 	.word	0x00000008
.L_998:


//--------------------- .nv.info._ZN3cub18CUB_300001_SM_10006detail9transform16transform_kernelINS2_10policy_hubILb1EN4cuda3std3__45tupleIJN6thrust24THRUST_300001_SM_1000_NS20permutation_iteratorINSA_6detail15normal_iteratorINSA_10device_ptrIiEEEENSD_INSE_IlEEEEEEEEEE10policy1000EiNS7_10__identityESG_JSJ_EEEvT0_iT1_T2_DpNS2_10kernel_argIT3_EE --------------------------
	.section	.nv.info._ZN3cub18CUB_300001_SM_10006detail9transform16transform_kernelINS2_10policy_hubILb1EN4cuda3std3__45tupleIJN6thrust24THRUST_300001_SM_1000_NS20permutation_iteratorINSA_6detail15normal_iteratorINSA_10device_ptrIiEEEENSD_INSE_IlEEEEEEEEEE10policy1000EiNS7_10__identityESG_JSJ_EEEvT0_iT1_T2_DpNS2_10kernel_argIT3_EE,"",@"SHT_CUDA_INFO"
	.sectionflags	@""
	.align	4


	//----- nvinfo : EIATTR_CUDA_API_VERSION
	.align		4
        /*0000*/ 	.byte	0x04, 0x37
        /*0002*/ 	.short	(.L_1000 - .L_999)
.L_999:
        /*0004*/ 	.word	0x00000082


	//----- nvinfo : EIATTR_KPARAM_INFO
	.align		4
.L_1000:
        /*0008*/ 	.byte	0x04, 0x17
        /*000a*/ 	.short	(.L_1002 - .L_1001)
.L_1001:
        /*000c*/ 	.word	0x00000000
        /*0010*/ 	.short	0x0004
        /*0012*/ 	.short	0x0018
        /*0014*/ 	.byte	0x00, 0xf0, 0x41, 0x00


	//----- nvinfo : EIATTR_KPARAM_INFO
	.align		4
.L_1002:
        /*0018*/ 	.byte	0x04, 0x17
        /*001a*/ 	.short	(.L_1004 - .L_1003)
.L_1003:
        /*001c*/ 	.word	0x00000000
        /*0020*/ 	.short	0x0003
        /*0022*/ 	.short	0x0010
        /*0024*/ 	.byte	0x00, 0xf0, 0x21, 0x00


	//----- nvinfo : EIATTR_KPARAM_INFO
	.align		4
.L_1004:
        /*0028*/ 	.byte	0x04, 0x17
        /*002a*/ 	.short	(.L_1006 - .L_1005)
.L_1005:
        /*002c*/ 	.word	0x00000000
        /*0030*/ 	.short	0x0002
        /*0032*/ 	.short	0x0008
        /*0034*/ 	.byte	0x00, 0xf0, 0x05, 0x00


	//----- nvinfo : EIATTR_KPARAM_INFO
	.align		4
.L_1006:
        /*0038*/ 	.byte	0x04, 0x17
        /*003a*/ 	.short	(.L_1008 - .L_1007)
.L_1007:
        /*003c*/ 	.word	0x00000000
        /*0040*/ 	.short	0x0001
        /*0042*/ 	.short	0x0004
        /*0044*/ 	.byte	0x00, 0xf0, 0x11, 0x00


	//----- nvinfo : EIATTR_KPARAM_INFO
	.align		4
.L_1008:
        /*0048*/ 	.byte	0x04, 0x17
        /*004a*/ 	.short	(.L_1010 - .L_1009)
.L_1009:
        /*004c*/ 	.word	0x00000000
        /*0050*/ 	.short	0x0000
        /*0052*/ 	.short	0x0000
        /*0054*/ 	.byte	0x00, 0xf0, 0x11, 0x00


	//----- nvinfo : EIATTR_SPARSE_MMA_MASK
	.align		4
.L_1010:
        /*0058*/ 	.byte	0x03, 0x50
        /*005a*/ 	.short	0x0000


	//----- nvinfo : EIATTR_MAXREG_COUNT
	.align		4
        /*005c*/ 	.byte	0x03, 0x1b
        /*005e*/ 	.short	0x00ff


	//----- nvinfo : EIATTR_MERCURY_ISA_VERSION
	.align		4
        /*0060*/ 	.byte	0x03, 0x5f
        /*0062*/ 	.short	0x0101


	//----- nvinfo : EIATTR_VRC_CTA_INIT_COUNT
	.align		4
        /*0064*/ 	.byte	0x02, 0x4a
	.zero		1
	.zero		1


	//----- nvinfo : EIATTR_EXIT_INSTR_OFFSETS
	.align		4
        /*0068*/ 	.byte	0x04, 0x1c
        /*006a*/ 	.short	(.L_1012 - .L_1011)


	//   ....[0]....
.L_1011:
        /*006c*/ 	.word	0x00000110


	//   ....[1]....
        /*0070*/ 	.word	0x00000820


	//   ....[2]....
        /*0074*/ 	.word	0x00000b50


	//   ....[3]....
        /*0078*/ 	.word	0x00000d30


	//   ....[4]....
        /*007c*/ 	.word	0x00000e60


	//   ....[5]....
        /*0080*/ 	.word	0x00000e80


	//   ....[6]....
        /*0084*/ 	.word	0x000013b0


	//   ....[7]....
        /*0088*/ 	.word	0x000016a0


	//   ....[8]....
        /*008c*/ 	.word	0x00001840


	//   ....[9]....
        /*0090*/ 	.word	0x00001870


	//   ....[10]....
        /*0094*/ 	.word	0x00001900


	//----- nvinfo : EIATTR_MAX_THREADS
	.align		4
.L_1012:
        /*0098*/ 	.byte	0x04, 0x05
        /*009a*/ 	.short	(.L_1014 - .L_1013)
.L_1013:
        /*009c*/ 	.word	0x00000080
        /*00a0*/ 	.word	0x00000001
        /*00a4*/ 	.word	0x00000001


	//----- nvinfo : EIATTR_CRS_STACK_SIZE
	.align		4
.L_1014:
        /*00a8*/ 	.byte	0x04, 0x1e
        /*00aa*/ 	.short	(.L_1016 - .L_1015)
.L_1015:
        /*00ac*/ 	.word	0x00000000


	//----- nvinfo : EIATTR_CBANK_PARAM_SIZE
	.align		4
.L_1016:
        /*00b0*/ 	.byte	0x03, 0x19
        /*00b2*/ 	.short	0x0028


	//----- nvinfo : EIATTR_PARAM_CBANK
	.align		4
        /*00b4*/ 	.byte	0x04, 0x0a
        /*00b6*/ 	.short	(.L_1018 - .L_1017)
	.align		4
.L_1017:
        /*00b8*/ 	.word	index@(.nv.constant0._ZN3cub18CUB_300001_SM_10006detail9transform16transform_kernelINS2_10policy_hubILb1EN4cuda3std3__45tupleIJN6thrust24THRUST_300001_SM_1000_NS20permutation_iteratorINSA_6detail15normal_iteratorINSA_10device_ptrIiEEEENSD_INSE_IlEEEEEEEEEE10policy1000EiNS7_10__identityESG_JSJ_EEEvT0_iT1_T2_DpNS2_10kernel_argIT3_EE)
        /*00bc*/ 	.short	0x0380
        /*00be*/ 	.short	0x0028


	//----- nvinfo : EIATTR_SW_WAR
	.align		4
.L_1018:
        /*00c0*/ 	.byte	0x04, 0x36
        /*00c2*/ 	.short	(.L_1020 - .L_1019)
.L_1019:
        /*00c4*/ 	.word	0x00000008
.L_1020:


//--------------------- .nv.info._ZN3cub18CUB_300001_SM_10006detail8for_each13static_kernelINS2_12policy_hub_t12policy_500_tElN6thrust24THRUST_300001_SM_1000_NS8cuda_cub11__transform17unary_transform_fINS7_17counting_iteratorIlNS7_11use_defaultESC_SC_EENS7_20permutation_iteratorINS7_6detail15normal_iteratorINS7_10device_ptrIlEEEESJ_EENSG_INSH_IiEEEEN4cuda3std3__410__identityESQ_EEEEvT0_T1_ --------------------------
	.section	.nv.info._ZN3cub18CUB_300001_SM_10006detail8for_each13static_kernelINS2_12policy_hub_t12policy_500_tElN6thrust24THRUST_300001_SM_1000_NS8cuda_cub11__transform17unary_transform_fINS7_17counting_iteratorIlNS7_11use_defaultESC_SC_EENS7_20permutation_iteratorINS7_6detail15normal_iteratorINS7_10device_ptrIlEEEESJ_EENSG_INSH_IiEEEEN4cuda3std3__410__identityESQ_EEEEvT0_T1_,"",@"SHT_CUDA_INFO"
	.sectionflags	@""
	.align	4


	//----- nvinfo : EIATTR_CUDA_API_VERSION
	.align		4
        /*0000*/ 	.byte	0x04, 0x37
        /*0002*/ 	.short	(.L_1022 - .L_1021)
.L_1021:
        /*0004*/ 	.word	0x00000082


	//----- nvinfo : EIATTR_KPARAM_INFO
	.align		4
.L_1022:
        /*0008*/ 	.byte	0x04, 0x17
        /*000a*/ 	.short	(.L_1024 - .L_1023)
.L_1023:
        /*000c*/ 	.word	0x00000000
        /*0010*/ 	.short	0x0001
        /*0012*/ 	.short	0x0008
        /*0014*/ 	.byte	0x00, 0xf0, 0xa1, 0x00


	//----- nvinfo : EIATTR_KPARAM_INFO
	.align		4
.L_1024:
        /*0018*/ 	.byte	0x04, 0x17
        /*001a*/ 	.short	(.L_1026 - .L_1025)
.L_1025:
        /*001c*/ 	.word	0x00000000
        /*0020*/ 	.short	0x0000
        /*0022*/ 	.short	0x0000
        /*0024*/ 	.byte	0x00, 0xf0, 0x21, 0x00


	//----- nvinfo : EIATTR_SPARSE_MMA_MASK
	.align		4
.L_1026:
        /*0028*/ 	.byte	0x03, 0x50
        /*002a*/ 	.short	0x0000


	//----- nvinfo : EIATTR_MAXREG_COUNT
	.align		4
        /*002c*/ 	.byte	0x03, 0x1b
        /*002e*/ 	.short	0x00ff


	//----- nvinfo : EIATTR_MERCURY_ISA_VERSION
	.align		4
        /*0030*/ 	.byte	0x03, 0x5f
        /*0032*/ 	.short	0x0101


	//----- nvinfo : EIATTR_VRC_CTA_INIT_COUNT
	.align		4
        /*0034*/ 	.byte	0x02, 0x4a
	.zero		1
	.zero		1


	//----- nvinfo : EIATTR_EXIT_INSTR_OFFSETS
	.align		4
        /*0038*/ 	.byte	0x04, 0x1c
        /*003a*/ 	.short	(.L_1028 - .L_1027)


	//   ....[0]....
.L_1027:
        /*003c*/ 	.word	0x000001f0


	//   ....[1]....
        /*0040*/ 	.word	0x00000290


	//   ....[2]....
        /*0044*/ 	.word	0x00000480


	//   ....[3]....
        /*0048*/ 	.word	0x00000520


	//   ....[4]....
        /*004c*/ 	.word	0x000005d0


	//----- nvinfo : EIATTR_MAX_THREADS
	.align		4
.L_1028:
        /*0050*/ 	.byte	0x04, 0x05
        /*0052*/ 	.short	(.L_1030 - .L_1029)
.L_1029:
        /*0054*/ 	.word	0x00000100
        /*0058*/ 	.word	0x00000001
        /*005c*/ 	.word	0x00000001


	//----- nvinfo : EIATTR_CRS_STACK_SIZE
	.align		4
.L_1030:
        /*0060*/ 	.byte	0x04, 0x1e
        /*0062*/ 	.short	(.L_1032 - .L_1031)
.L_1031:
        /*0064*/ 	.word	0x00000000


	//----- nvinfo : EIATTR_CBANK_PARAM_SIZE
	.align		4
.L_1032:
        /*0068*/ 	.byte	0x03, 0x19
        /*006a*/ 	.short	0x0030


	//----- nvinfo : EIATTR_PARAM_CBANK
	.align		4
        /*006c*/ 	.byte	0x04, 0x0a
        /*006e*/ 	.short	(.L_1034 - .L_1033)
	.align		4
.L_1033:
        /*0070*/ 	.word	index@(.nv.constant0._ZN3cub18CUB_300001_SM_10006detail8for_each13static_kernelINS2_12policy_hub_t12policy_500_tElN6thrust24THRUST_300001_SM_1000_NS8cuda_cub11__transform17unary_transform_fINS7_17counting_iteratorIlNS7_11use_defaultESC_SC_EENS7_20permutation_iteratorINS7_6detail15normal_iteratorINS7_10device_ptrIlEEEESJ_EENSG_INSH_IiEEEEN4cuda3std3__410__identityESQ_EEEEvT0_T1_)
        /*0074*/ 	.short	0x0380
        /*0076*/ 	.short	0x0030


	//----- nvinfo : EIATTR_SW_WAR
	.align		4
.L_1034:
        /*0078*/ 	.byte	0x04, 0x36
        /*007a*/ 	.short	(.L_1036 - .L_1035)
.L_1035:
        /*007c*/ 	.word	0x00000008
.L_1036:


//--------------------- .nv.info._ZN3cub18CUB_300001_SM_10006detail8for_each13static_kernelINS2_12policy_hub_t12policy_500_tEmN6thrust24THRUST_300001_SM_1000_NS8cuda_cub20__uninitialized_fill7functorINS7_10device_ptrIlEElEEEEvT0_T1_ --------------------------
	.section	.nv.info._ZN3cub18CUB_300001_SM_10006detail8for_each13static_kernelINS2_12policy_hub_t12policy_500_tEmN6thrust24THRUST_300001_SM_1000_NS8cuda_cub20__uninitialized_fill7functorINS7_10device_ptrIlEElEEEEvT0_T1_,"",@"SHT_CUDA_INFO"
	.sectionflags	@""
	.align	4


	//----- nvinfo : EIATTR_CUDA_API_VERSION
	.align		4
        /*0000*/ 	.byte	0x04, 0x37
        /*0002*/ 	.short	(.L_1038 - .L_1037)
.L_1037:
        /*0004*/ 	.word	0x00000082


	//----- nvinfo : EIATTR_KPARAM_INFO
	.align		4
.L_1038:
        /*0008*/ 	.byte	0x04, 0x17
        /*000a*/ 	.short	(.L_1040 - .L_1039)
.L_1039:
        /*000c*/ 	.word	0x00000000
        /*0010*/ 	.short	0x0001
        /*0012*/ 	.short	0x0008
        /*0014*/ 	.byte	0x00, 0xf0, 0x41, 0x00


	//----- nvinfo : EIATTR_KPARAM_INFO
	.align		4
.L_1040:
        /*0018*/ 	.byte	0x04, 0x17
        /*001a*/ 	.short	(.L_1042 - .L_1041)
.L_1041:
        /*001c*/ 	.word	0x00000000
        /*0020*/ 	.short	0x0000
        /*0022*/ 	.short	0x0000
        /*0024*/ 	.byte	0x00, 0xf0, 0x21, 0x00


	//----- nvinfo : EIATTR_SPARSE_MMA_MASK
	.align		4
.L_1042:
        /*0028*/ 	.byte	0x03, 0x50
        /*002a*/ 	.short	0x0000


	//----- nvinfo : EIATTR_MAXREG_COUNT
	.align		4
        /*002c*/ 	.byte	0x03, 0x1b
        /*002e*/ 	.short	0x00ff


	//----- nvinfo : EIATTR_MERCURY_ISA_VERSION
	.align		4
        /*0030*/ 	.byte	0x03, 0x5f
        /*0032*/ 	.short	0x0101


	//----- nvinfo : EIATTR_VRC_CTA_INIT_COUNT
	.align		4
        /*0034*/ 	.byte	0x02, 0x4a
	.zero		1
	.zero		1


	//----- nvinfo : EIATTR_EXIT_INSTR_OFFSETS
	.align		4
        /*0038*/ 	.byte	0x04, 0x1c
        /*003a*/ 	.short	(.L_1044 - .L_1043)


	//   ....[0]....
.L_1043:
        /*003c*/ 	.word	0x00000130


	//   ....[1]....
        /*0040*/ 	.word	0x00000230


	//   ....[2]....
        /*0044*/ 	.word	0x00000260


	//----- nvinfo : EIATTR_MAX_THREADS
	.align		4
.L_1044:
        /*0048*/ 	.byte	0x04, 0x05
        /*004a*/ 	.short	(.L_1046 - .L_1045)
.L_1045:
        /*004c*/ 	.word	0x00000100
        /*0050*/ 	.word	0x00000001
        /*0054*/ 	.word	0x00000001


	//----- nvinfo : EIATTR_CBANK_PARAM_SIZE
	.align		4
.L_1046:
        /*0058*/ 	.byte	0x03, 0x19
        /*005a*/ 	.short	0x0018


	//----- nvinfo : EIATTR_PARAM_CBANK
	.align		4
        /*005c*/ 	.byte	0x04, 0x0a
        /*005e*/ 	.short	(.L_1048 - .L_1047)
	.align		4
.L_1047:
        /*0060*/ 	.word	index@(.nv.constant0._ZN3cub18CUB_300001_SM_10006detail8for_each13static_kernelINS2_12policy_hub_t12policy_500_tEmN6thrust24THRUST_300001_SM_1000_NS8cuda_cub20__uninitialized_fill7functorINS7_10device_ptrIlEElEEEEvT0_T1_)
        /*0064*/ 	.short	0x0380
        /*0066*/ 	.short	0x0018


	//----- nvinfo : EIATTR_SW_WAR
	.align		4
.L_1048:
        /*0068*/ 	.byte	0x04, 0x36
        /*006a*/ 	.short	(.L_1050 - .L_1049)
.L_1049:
        /*006c*/ 	.word	0x00000008
.L_1050:


//--------------------- .nv.info._ZN3cub18CUB_300001_SM_10006detail8for_each13static_kernelINS2_12policy_hub_t12policy_500_tElN6thrust24THRUST_300001_SM_1000_NS8cuda_cub10__tabulate7functorINS7_6detail15normal_iteratorINS7_10device_ptrIiEEEENS7_6system6detail7generic6detail22compute_sequence_valueIivEElEEEEvT0_T1_ --------------------------
	.section	.nv.info._ZN3cub18CUB_300001_SM_10006detail8for_each13static_kernelINS2_12policy_hub_t12policy_500_tElN6thrust24THRUST_300001_SM_1000_NS8cuda_cub10__tabulate7functorINS7_6detail15normal_iteratorINS7_10device_ptrIiEEEENS7_6system6detail7generic6detail22compute_sequence_valueIivEElEEEEvT0_T1_,"",@"SHT_CUDA_INFO"
	.sectionflags	@""
	.align	4


	//----- nvinfo : EIATTR_CUDA_API_VERSION
	.align		4
        /*0000*/ 	.byte	0x04, 0x37
        /*0002*/ 	.short	(.L_1052 - .L_1051)
.L_1051:
        /*0004*/ 	.word	0x00000082


	//----- nvinfo : EIATTR_KPARAM_INFO
	.align		4
.L_1052:
        /*0008*/ 	.byte	0x04, 0x17
        /*000a*/ 	.short	(.L_1054 - .L_1053)
.L_1053:
        /*000c*/ 	.word	0x00000000
        /*0010*/ 	.short	0x0001
        /*0012*/ 	.short	0x0008
        /*0014*/ 	.byte	0x00, 0xf0, 0x41, 0x00


	//----- nvinfo : EIATTR_KPARAM_INFO
	.align		4
.L_1054:
        /*0018*/ 	.byte	0x04, 0x17
        /*001a*/ 	.short	(.L_1056 - .L_1055)
.L_1055:
        /*001c*/ 	.word	0x00000000
        /*0020*/ 	.short	0x0000
        /*0022*/ 	.short	0x0000
        /*0024*/ 	.byte	0x00, 0xf0, 0x21, 0x00


	//----- nvinfo : EIATTR_SPARSE_MMA_MASK
	.align		4
.L_1056:
        /*0028*/ 	.byte	0x03, 0x50
        /*002a*/ 	.short	0x0000


	//----- nvinfo : EIATTR_MAXREG_COUNT
	.align		4
        /*002c*/ 	.byte	0x03, 0x1b
        /*002e*/ 	.short	0x00ff


	//----- nvinfo : EIATTR_MERCURY_ISA_VERSION
	.align		4
        /*0030*/ 	.byte	0x03, 0x5f
        /*0032*/ 	.short	0x0101


	//----- nvinfo : EIATTR_VRC_CTA_INIT_COUNT
	.align		4
        /*0034*/ 	.byte	0x02, 0x4a
	.zero		1
	.zero		1


	//----- nvinfo : EIATTR_EXIT_INSTR_OFFSETS
	.align		4
        /*0038*/ 	.byte	0x04, 0x1c
        /*003a*/ 	.short	(.L_1058 - .L_1057)


	//   ....[0]....
.L_1057:
        /*003c*/ 	.word	0x00000160


	//   ....[1]....
        /*0040*/ 	.word	0x000002b0


	//   ....[2]....
        /*0044*/ 	.word	0x00000340


	//----- nvinfo : EIATTR_MAX_THREADS
	.align		4
.L_1058:
        /*0048*/ 	.byte	0x04, 0x05
        /*004a*/ 	.short	(.L_1060 - .L_1059)
.L_1059:
        /*004c*/ 	.word	0x00000100
        /*0050*/ 	.word	0x00000001
        /*0054*/ 	.word	0x00000001


	//----- nvinfo : EIATTR_CRS_STACK_SIZE
	.align		4
.L_1060:
        /*0058*/ 	.byte	0x04, 0x1e
        /*005a*/ 	.short	(.L_1062 - .L_1061)
.L_1061:
        /*005c*/ 	.word	0x00000000


	//----- nvinfo : EIATTR_CBANK_PARAM_SIZE
	.align		4
.L_1062:
        /*0060*/ 	.byte	0x03, 0x19
        /*0062*/ 	.short	0x0018


	//----- nvinfo : EIATTR_PARAM_CBANK
	.align		4
        /*0064*/ 	.byte	0x04, 0x0a
        /*0066*/ 	.short	(.L_1064 - .L_1063)
	.align		4
.L_1063:
        /*0068*/ 	.word	index@(.nv.constant0._ZN3cub18CUB_300001_SM_10006detail8for_each13static_kernelINS2_12policy_hub_t12policy_500_tElN6thrust24THRUST_300001_SM_1000_NS8cuda_cub10__tabulate7functorINS7_6detail15normal_iteratorINS7_10device_ptrIiEEEENS7_6system6detail7generic6detail22compute_sequence_valueIivEElEEEEvT0_T1_)
        /*006c*/ 	.short	0x0380
        /*006e*/ 	.short	0x0018


	//----- nvinfo : EIATTR_SW_WAR
	.align		4
.L_1064:
        /*0070*/ 	.byte	0x04, 0x36
        /*0072*/ 	.short	(.L_1066 - .L_1065)
.L_1065:
        /*0074*/ 	.word	0x00000008
.L_1066:


//--------------------- .nv.info._ZN3cub18CUB_300001_SM_10006detail8for_each13static_kernelINS2_12policy_hub_t12policy_500_tEmN6thrust24THRUST_300001_SM_1000_NS8cuda_cub20__uninitialized_fill7functorINS7_10device_ptrIiEEiEEEEvT0_T1_ --------------------------
	.section	.nv.info._ZN3cub18CUB_300001_SM_10006detail8for_each13static_kernelINS2_12policy_hub_t12policy_500_tEmN6thrust24THRUST_300001_SM_1000_NS8cuda_cub20__uninitialized_fill7functorINS7_10device_ptrIiEEiEEEEvT0_T1_,"",@"SHT_CUDA_INFO"
	.sectionflags	@""
	.align	4


	//----- nvinfo : EIATTR_CUDA_API_VERSION
	.align		4
        /*0000*/ 	.byte	0x04, 0x37
        /*0002*/ 	.short	(.L_1068 - .L_1067)
.L_1067:
        /*0004*/ 	.word	0x00000082


	//----- nvinfo : EIATTR_KPARAM_INFO
	.align		4
.L_1068:
        /*0008*/ 	.byte	0x04, 0x17
        /*000a*/ 	.short	(.L_1070 - .L_1069)
.L_1069:
        /*000c*/ 	.word	0x00000000
        /*0010*/ 	.short	0x0001
        /*0012*/ 	.short	0x0008
        /*0014*/ 	.byte	0x00, 0xf0, 0x41, 0x00


	//----- nvinfo : EIATTR_KPARAM_INFO
	.align		4
.L_1070:
        /*0018*/ 	.byte	0x04, 0x17
        /*001a*/ 	.short	(.L_1072 - .L_1071)
.L_1071:
        /*001c*/ 	.word	0x00000000
        /*0020*/ 	.short	0x0000
        /*0022*/ 	.short	0x0000
        /*0024*/ 	.byte	0x00, 0xf0, 0x21, 0x00


	//----- nvinfo : EIATTR_SPARSE_MMA_MASK
	.align		4
.L_1072:
        /*0028*/ 	.byte	0x03, 0x50
        /*002a*/ 	.short	0x0000


	//----- nvinfo : EIATTR_MAXREG_COUNT
	.align		4
        /*002c*/ 	.byte	0x03, 0x1b
        /*002e*/ 	.short	0x00ff


	//----- nvinfo : EIATTR_MERCURY_ISA_VERSION
	.align		4
        /*0030*/ 	.byte	0x03, 0x5f
        /*0032*/ 	.short	0x0101


	//----- nvinfo : EIATTR_VRC_CTA_INIT_COUNT
	.align		4
        /*0034*/ 	.byte	0x02, 0x4a
	.zero		1
	.zero		1


	//----- nvinfo : EIATTR_EXIT_INSTR_OFFSETS
	.align		4
        /*0038*/ 	.byte	0x04, 0x1c
        /*003a*/ 	.short	(.L_1074 - .L_1073)


	//   ....[0]....
.L_1073:
        /*003c*/ 	.word	0x00000130


	//   ....[1]....
        /*0040*/ 	.word	0x00000230


	//   ....[2]....
        /*0044*/ 	.word	0x00000260


	//----- nvinfo : EIATTR_MAX_THREADS
	.align		4
.L_1074:
        /*0048*/ 	.byte	0x04, 0x05
        /*004a*/ 	.short	(.L_1076 - .L_1075)
.L_1075:
        /*004c*/ 	.word	0x00000100
        /*0050*/ 	.word	0x00000001
        /*0054*/ 	.word	0x00000001


	//----- nvinfo : EIATTR_CBANK_PARAM_SIZE
	.align		4
.L_1076:
        /*0058*/ 	.byte	0x03, 0x19
        /*005a*/ 	.short	0x0018


	//----- nvinfo : EIATTR_PARAM_CBANK
	.align		4
        /*005c*/ 	.byte	0x04, 0x0a
        /*005e*/ 	.short	(.L_1078 - .L_1077)
	.align		4
.L_1077:
        /*0060*/ 	.word	index@(.nv.constant0._ZN3cub18CUB_300001_SM_10006detail8for_each13static_kernelINS2_12policy_hub_t12policy_500_tEmN6thrust24THRUST_300001_SM_1000_NS8cuda_cub20__uninitialized_fill7functorINS7_10device_ptrIiEEiEEEEvT0_T1_)
        /*0064*/ 	.short	0x0380
        /*0066*/ 	.short	0x0018


	//----- nvinfo : EIATTR_SW_WAR
	.align		4
.L_1078:
        /*0068*/ 	.byte	0x04, 0x36
        /*006a*/ 	.short	(.L_1080 - .L_1079)
.L_1079:
        /*006c*/ 	.word	0x00000008
.L_1080:


//--------------------- .nv.info._ZN3cub18CUB_300001_SM_10006detail8for_each13static_kernelINS2_12policy_hub_t12policy_500_tEmN6thrust24THRUST_300001_SM_1000_NS8cuda_cub20__uninitialized_fill7functorINS7_10device_ptrIfEEfEEEEvT0_T1_ --------------------------
	.section	.nv.info._ZN3cub18CUB_300001_SM_10006detail8for_each13static_kernelINS2_12policy_hub_t12policy_500_tEmN6thrust24THRUST_300001_SM_1000_NS8cuda_cub20__uninitialized_fill7functorINS7_10device_ptrIfEEfEEEEvT0_T1_,"",@"SHT_CUDA_INFO"
	.sectionflags	@""
	.align	4


	//----- nvinfo : EIATTR_CUDA_API_VERSION
	.align		4
        /*0000*/ 	.byte	0x04, 0x37
        /*0002*/ 	.short	(.L_1082 - .L_1081)
.L_1081:
        /*0004*/ 	.word	0x00000082


	//----- nvinfo : EIATTR_KPARAM_INFO
	.align		4
.L_1082:
        /*0008*/ 	.byte	0x04, 0x17
        /*000a*/ 	.short	(.L_1084 - .L_1083)
.L_1083:
        /*000c*/ 	.word	0x00000000
        /*0010*/ 	.short	0x0001
        /*0012*/ 	.short	0x0008
        /*0014*/ 	.byte	0x00, 0xf0, 0x41, 0x00


	//----- nvinfo : EIATTR_KPARAM_INFO
	.align		4
.L_1084:
        /*0018*/ 	.byte	0x04, 0x17
        /*001a*/ 	.short	(.L_1086 - .L_1085)
.L_1085:
        /*001c*/ 	.word	0x00000000
        /*0020*/ 	.short	0x0000
        /*0022*/ 	.short	0x0000
        /*0024*/ 	.byte	0x00, 0xf0, 0x21, 0x00


	//----- nvinfo : EIATTR_SPARSE_MMA_MASK
	.align		4
.L_1086:
        /*0028*/ 	.byte	0x03, 0x50
        /*002a*/ 	.short	0x0000


	//----- nvinfo : EIATTR_MAXREG_COUNT
	.align		4
        /*002c*/ 	.byte	0x03, 0x1b
        /*002e*/ 	.short	0x00ff


	//----- nvinfo : EIATTR_MERCURY_ISA_VERSION
	.align		4
        /*0030*/ 	.byte	0x03, 0x5f
        /*0032*/ 	.short	0x0101


	//----- nvinfo : EIATTR_VRC_CTA_INIT_COUNT
	.align		4
        /*0034*/ 	.byte	0x02, 0x4a
	.zero		1
	.zero		1


	//----- nvinfo : EIATTR_EXIT_INSTR_OFFSETS
	.align		4
        /*0038*/ 	.byte	0x04, 0x1c
        /*003a*/ 	.short	(.L_1088 - .L_1087)


	//   ....[0]....
.L_1087:
        /*003c*/ 	.word	0x00000130


	//   ....[1]....
        /*0040*/ 	.word	0x00000230


	//   ....[2]....
        /*0044*/ 	.word	0x00000260


	//----- nvinfo : EIATTR_MAX_THREADS
	.align		4
.L_1088:
        /*0048*/ 	.byte	0x04, 0x05
        /*004a*/ 	.short	(.L_1090 - .L_1089)
.L_1089:
        /*004c*/ 	.word	0x00000100
        /*0050*/ 	.word	0x00000001
        /*0054*/ 	.word	0x00000001


	//----- nvinfo : EIATTR_CBANK_PARAM_SIZE
	.align		4
.L_1090:
        /*0058*/ 	.byte	0x03, 0x19
        /*005a*/ 	.short	0x0018


	//----- nvinfo : EIATTR_PARAM_CBANK
	.align		4
        /*005c*/ 	.byte	0x04, 0x0a
        /*005e*/ 	.short	(.L_1092 - .L_1091)
	.align		4
.L_1091:
        /*0060*/ 	.word	index@(.nv.constant0._ZN3cub18CUB_300001_SM_10006detail8for_each13static_kernelINS2_12policy_hub_t12policy_500_tEmN6thrust24THRUST_300001_SM_1000_NS8cuda_cub20__uninitialized_fill7functorINS7_10device_ptrIfEEfEEEEvT0_T1_)
        /*0064*/ 	.short	0x0380
        /*0066*/ 	.short	0x0018


	//----- nvinfo : EIATTR_SW_WAR
	.align		4
.L_1092:
        /*0068*/ 	.byte	0x04, 0x36
        /*006a*/ 	.short	(.L_1094 - .L_1093)
.L_1093:
        /*006c*/ 	.word	0x00000008
.L_1094:


//--------------------- .nv.info._ZN3cub18CUB_300001_SM_10006detail11EmptyKernelIvEEvv --------------------------
	.section	.nv.info._ZN3cub18CUB_300001_SM_10006detail11EmptyKernelIvEEvv,"",@"SHT_CUDA_INFO"
	.sectionflags	@""
	.align	4


	//----- nvinfo : EIATTR_CUDA_API_VERSION
	.align		4
        /*0000*/ 	.byte	0x04, 0x37
        /*0002*/ 	.short	(.L_1096 - .L_1095)
.L_1095:
        /*0004*/ 	.word	0x00000082


	//----- nvinfo : EIATTR_SPARSE_MMA_MASK
	.align		4
.L_1096:
        /*0008*/ 	.byte	0x03, 0x50
        /*000a*/ 	.short	0x0000


	//----- nvinfo : EIATTR_MAXREG_COUNT
	.align		4
        /*000c*/ 	.byte	0x03, 0x1b
        /*000e*/ 	.short	0x00ff


	//----- nvinfo : EIATTR_MERCURY_ISA_VERSION
	.align		4
        /*0010*/ 	.byte	0x03, 0x5f
        /*0012*/ 	.short	0x0101


	//----- nvinfo : EIATTR_VRC_CTA_INIT_COUNT
	.align		4
        /*0014*/ 	.byte	0x02, 0x4a
	.zero		1
	.zero		1


	//----- nvinfo : EIATTR_EXIT_INSTR_OFFSETS
	.align		4
        /*0018*/ 	.byte	0x04, 0x1c
        /*001a*/ 	.short	(.L_1098 - .L_1097)


	//   ....[0]....
.L_1097:
        /*001c*/ 	.word	0x00000010


	//----- nvinfo : EIATTR_SW_WAR
	.align		4
.L_1098:
        /*0020*/ 	.byte	0x04, 0x36
        /*0022*/ 	.short	(.L_1100 - .L_1099)
.L_1099:
        /*0024*/ 	.word	0x00000008
.L_1100:


//--------------------- .nv.info._ZN6thrust24THRUST_300001_SM_1000_NS8cuda_cub4core6detail13_kernel_agentINS1_15__reduce_by_key16ReduceByKeyAgentINS0_6detail15normal_iteratorINS0_10device_ptrIiEEEENS8_INS9_IfEEEESD_SD_N4cuda3std3__48equal_toIiEENSG_4plusIfEEPllEEJSB_SD_SD_SD_SL_N3cub18CUB_300001_SM_100024ReduceByKeyScanTileStateIflLb1EEESI_SK_llEEEvDpT0_ --------------------------
	.section	.nv.info._ZN6thrust24THRUST_300001_SM_1000_NS8cuda_cub4core6detail13_kernel_agentINS1_15__reduce_by_key16ReduceByKeyAgentINS0_6detail15normal_iteratorINS0_10device_ptrIiEEEENS8_INS9_IfEEEESD_SD_N4cuda3std3__48equal_toIiEENSG_4plusIfEEPllEEJSB_SD_SD_SD_SL_N3cub18CUB_300001_SM_100024ReduceByKeyScanTileStateIflLb1EEESI_SK_llEEEvDpT0_,"",@"SHT_CUDA_INFO"
	.sectionflags	@""
	.align	4


	//----- nvinfo : EIATTR_CUDA_API_VERSION
	.align		4
        /*0000*/ 	.byte	0x04, 0x37
        /*0002*/ 	.short	(.L_1102 - .L_1101)
.L_1101:
        /*0004*/ 	.word	0x00000082


	//----- nvinfo : EIATTR_KPARAM_INFO
	.align		4
.L_1102:
        /*0008*/ 	.byte	0x04, 0x17
        /*000a*/ 	.short	(.L_1104 - .L_1103)
.L_1103:
        /*000c*/ 	.word	0x00000000
        /*0010*/ 	.short	0x0009
        /*0012*/ 	.short	0x0040
        /*0014*/ 	.byte	0x00, 0xf0, 0x21, 0x00


	//----- nvinfo : EIATTR_KPARAM_INFO
	.align		4
.L_1104:
        /*0018*/ 	.byte	0x04, 0x17
        /*001a*/ 	.short	(.L_1106 - .L_1105)
.L_1105:
        /*001c*/ 	.word	0x00000000
        /*0020*/ 	.short	0x0008
        /*0022*/ 	.short	0x0038
        /*0024*/ 	.byte	0x00, 0xf0, 0x21, 0x00


	//----- nvinfo : EIATTR_KPARAM_INFO
	.align		4
.L_1106:
        /*0028*/ 	.byte	0x04, 0x17
        /*002a*/ 	.short	(.L_1108 - .L_1107)
.L_1107:
        /*002c*/ 	.word	0x00000000
        /*0030*/ 	.short	0x0007
        /*0032*/ 	.short	0x0031
        /*0034*/ 	.byte	0x00, 0xf0, 0x05, 0x00


	//----- nvinfo : EIATTR_KPARAM_INFO
	.align		4
.L_1108:
        /*0038*/ 	.byte	0x04, 0x17
        /*003a*/ 	.short	(.L_1110 - .L_1109)
.L_1109:
        /*003c*/ 	.word	0x00000000
        /*0040*/ 	.short	0x0006
        /*0042*/ 	.short	0x0030
        /*0044*/ 	.byte	0x00, 0xf0, 0x05, 0x00


	//----- nvinfo : EIATTR_KPARAM_INFO
	.align		4
.L_1110:
        /*0048*/ 	.byte	0x04, 0x17
        /*004a*/ 	.short	(.L_1112 - .L_1111)
.L_1111:
        /*004c*/ 	.word	0x00000000
        /*0050*/ 	.short	0x0005
        /*0052*/ 	.short	0x0028
        /*0054*/ 	.byte	0x00, 0xf0, 0x21, 0x00


	//----- nvinfo : EIATTR_KPARAM_INFO
	.align		4
.L_1112:
        /*0058*/ 	.byte	0x04, 0x17
        /*005a*/ 	.short	(.L_1114 - .L_1113)
.L_1113:
        /*005c*/ 	.word	0x00000000
        /*0060*/ 	.short	0x0004
        /*0062*/ 	.short	0x0020
        /*0064*/ 	.byte	0x00, 0xf5, 0x21, 0x00


	//----- nvinfo : EIATTR_KPARAM_INFO
	.align		4
.L_1114:
        /*0068*/ 	.byte	0x04, 0x17
        /*006a*/ 	.short	(.L_1116 - .L_1115)
.L_1115:
        /*006c*/ 	.word	0x00000000
        /*0070*/ 	.short	0x0003
        /*0072*/ 	.short	0x0018
        /*0074*/ 	.byte	0x00, 0xf0, 0x21, 0x00


	//----- nvinfo : EIATTR_KPARAM_INFO
	.align		4
.L_1116:
        /*0078*/ 	.byte	0x04, 0x17
        /*007a*/ 	.short	(.L_1118 - .L_1117)
.L_1117:
        /*007c*/ 	.word	0x00000000
        /*0080*/ 	.short	0x0002
        /*0082*/ 	.short	0x0010
        /*0084*/ 	.byte	0x00, 0xf0, 0x21, 0x00


	//----- nvinfo : EIATTR_KPARAM_INFO
	.align		4
.L_1118:
        /*0088*/ 	.byte	0x04, 0x17
        /*008a*/ 	.short	(.L_1120 - .L_1119)
.L_1119:
        /*008c*/ 	.word	0x00000000
        /*0090*/ 	.short	0x0001
        /*0092*/ 	.short	0x0008
        /*0094*/ 	.byte	0x00, 0xf0, 0x21, 0x00


	//----- nvinfo : EIATTR_KPARAM_INFO
	.align		4
.L_1120:
        /*0098*/ 	.byte	0x04, 0x17
        /*009a*/ 	.short	(.L_1122 - .L_1121)
.L_1121:
        /*009c*/ 	.word	0x00000000
        /*00a0*/ 	.short	0x0000
        /*00a2*/ 	.short	0x0000
        /*00a4*/ 	.byte	0x00, 0xf0, 0x21, 0x00


	//----- nvinfo : EIATTR_SPARSE_MMA_MASK
	.align		4
.L_1122:
        /*00a8*/ 	.byte	0x03, 0x50
        /*00aa*/ 	.short	0x0000


	//----- nvinfo : EIATTR_MAXREG_COUNT
	.align		4
        /*00ac*/ 	.byte	0x03, 0x1b
        /*00ae*/ 	.short	0x00ff


	//----- nvinfo : EIATTR_NUM_BARRIERS
	.align		4
        /*00b0*/ 	.byte	0x02, 0x4c
        /*00b2*/ 	.byte	0x01
	.zero		1


	//----- nvinfo : EIATTR_MERCURY_ISA_VERSION
	.align		4
        /*00b4*/ 	.byte	0x03, 0x5f
        /*00b6*/ 	.short	0x0101


	//----- nvinfo : EIATTR_COOP_GROUP_MASK_REGIDS
	.align		4
        /*00b8*/ 	.byte	0x04, 0x29
        /*00ba*/ 	.short	(.L_1124 - .L_1123)


	//   ....[0]....
.L_1123:
        /*00bc*/ 	.word	0xffffffff


	//   ....[1]....
        /*00c0*/ 	.word	0xffffffff


	//   ....[2]....
        /*00c4*/ 	.word	0xffffffff


	//   ....[3]....
        /*00c8*/ 	.word	0xffffffff


	//   ....[4]....
        /*00cc*/ 	.word	0xffffffff


	//   ....[5]....
        /*00d0*/ 	.word	0xffffffff


	//   ....[6]....
        /*00d4*/ 	.word	0xffffffff


	//   ....[7]....
        /*00d8*/ 	.word	0xffffffff


	//   ....[8]....
        /*00dc*/ 	.word	0xffffffff


	//   ....[9]....
        /*00e0*/ 	.word	0xffffffff


	//   ....[10]....
        /*00e4*/ 	.word	0xffffffff


	//   ....[11]....
        /*00e8*/ 	.word	0xffffffff


	//   ....[12]....
        /*00ec*/ 	.word	0xffffffff


	//   ....[13]....
        /*00f0*/ 	.word	0xffffffff


	//   ....[14]....
        /*00f4*/ 	.word	0xffffffff


	//   ....[15]....
        /*00f8*/ 	.word	0xffffffff


	//   ....[16]....
        /*00fc*/ 	.word	0xffffffff


	//   ....[17]....
        /*0100*/ 	.word	0xffffffff


	//   ....[18]....
        /*0104*/ 	.word	0xffffffff


	//   ....[19]....
        /*0108*/ 	.word	0xffffffff


	//   ....[20]....
        /*010c*/ 	.word	0xffffffff


	//   ....[21]....
        /*0110*/ 	.word	0xffffffff


	//   ....[22]....
        /*0114*/ 	.word	0xffffffff


	//   ....[23]....
        /*0118*/ 	.word	0xffffffff


	//   ....[24]....
        /*011c*/ 	.word	0xffffffff


	//   ....[25]....
        /*0120*/ 	.word	0xffffffff


	//   ....[26]....
        /*0124*/ 	.word	0xffffffff


	//   ....[27]....
        /*0128*/ 	.word	0xffffffff


	//   ....[28]....
        /*012c*/ 	.word	0xffffffff


	//   ....[29]....
        /*0130*/ 	.word	0xffffffff


	//   ....[30]....
        /*0134*/ 	.word	0xffffffff


	//   ....[31]....
        /*0138*/ 	.word	0xffffffff


	//   ....[32]....
        /*013c*/ 	.word	0xffffffff


	//   ....[33]....
        /*0140*/ 	.word	0xffffffff


	//   ....[34]....
        /*0144*/ 	.word	0xffffffff


	//   ....[35]....
        /*0148*/ 	.word	0xffffffff


	//   ....[36]....
        /*014c*/ 	.word	0xffffffff


	//   ....[37]....
        /*0150*/ 	.word	0xffffffff


	//   ....[38]....
        /*0154*/ 	.word	0xffffffff


	//   ....[39]....
        /*0158*/ 	.word	0xffffffff


	//   ....[40]....
        /*015c*/ 	.word	0xffffffff


	//   ....[41]....
        /*0160*/ 	.word	0xffffffff


	//   ....[42]....
        /*0164*/ 	.word	0xffffffff


	//   ....[43]....
        /*0168*/ 	.word	0xffffffff


	//   ....[44]....
        /*016c*/ 	.word	0xffffffff


	//   ....[45]....
        /*0170*/ 	.word	0xffffffff


	//   ....[46]....
        /*0174*/ 	.word	0xffffffff


	//   ....[47]....
        /*0178*/ 	.word	0xffffffff


	//   ....[48]....
        /*017c*/ 	.word	0xffffffff


	//   ....[49]....
        /*0180*/ 	.word	0xffffffff


	//   ....[50]....
        /*0184*/ 	.word	0xffffffff


	//   ....[51]....
        /*0188*/ 	.word	0xffffffff


	//   ....[52]....
        /*018c*/ 	.word	0xffffffff


	//   ....[53]....
        /*0190*/ 	.word	0xffffffff


	//   ....[54]....
        /*0194*/ 	.word	0xffffffff


	//   ....[55]....
        /*0198*/ 	.word	0xffffffff


	//   ....[56]....
        /*019c*/ 	.word	0xffffffff


	//   ....[57]....
        /*01a0*/ 	.word	0xffffffff


	//   ....[58]....
        /*01a4*/ 	.word	0xffffffff


	//   ....[59]....
        /*01a8*/ 	.word	0xffffffff


	//   ....[60]....
        /*01ac*/ 	.word	0xffffffff


	//   ....[61]....
        /*01b0*/ 	.word	0xffffffff


	//   ....[62]....
        /*01b4*/ 	.word	0xffffffff


	//   ....[63]....
        /*01b8*/ 	.word	0xffffffff


	//   ....[64]....
        /*01bc*/ 	.word	0xffffffff


	//   ....[65]....
        /*01c0*/ 	.word	0xffffffff


	//   ....[66]....
        /*01c4*/ 	.word	0xffffffff


	//   ....[67]....
        /*01c8*/ 	.word	0xffffffff


	//   ....[68]....
        /*01cc*/ 	.word	0xffffffff


	//   ....[69]....
        /*01d0*/ 	.word	0xffffffff


	//   ....[70]....
        /*01d4*/ 	.word	0xffffffff


	//   ....[71]....
        /*01d8*/ 	.word	0xffffffff


	//   ....[72]....
        /*01dc*/ 	.word	0xffffffff


	//   ....[73]....
        /*01e0*/ 	.word	0xffffffff


	//   ....[74]....
        /*01e4*/ 	.word	0xffffffff


	//   ....[75]....
        /*01e8*/ 	.word	0xffffffff


	//   ....[76]....
        /*01ec*/ 	.word	0xffffffff


	//   ....[77]....
        /*01f0*/ 	.word	0xffffffff


	//   ....[78]....
        /*01f4*/ 	.word	0xffffffff


	//   ....[79]....
        /*01f8*/ 	.word	0xffffffff


	//   ....[80]....
        /*01fc*/ 	.word	0xffffffff


	//   ....[81]....
        /*0200*/ 	.word	0xffffffff


	//   ....[82]....
        /*0204*/ 	.word	0xffffffff


	//   ....[83]....
        /*0208*/ 	.word	0xffffffff


	//   ....[84]....
        /*020c*/ 	.word	0xffffffff


	//   ....[85]....
        /*0210*/ 	.word	0xffffffff


	//   ....[86]....
        /*0214*/ 	.word	0xffffffff


	//   ....[87]....
        /*0218*/ 	.word	0xffffffff


	//   ....[88]....
        /*021c*/ 	.word	0xffffffff


	//   ....[89]....
        /*0220*/ 	.word	0xffffffff


	//   ....[90]....
        /*0224*/ 	.word	0xffffffff


	//   ....[91]....
        /*0228*/ 	.word	0xffffffff


	//   ....[92]....
        /*022c*/ 	.word	0xffffffff


	//   ....[93]....
        /*0230*/ 	.word	0xffffffff


	//   ....[94]....
        /*0234*/ 	.word	0xffffffff


	//   ....[95]....
        /*0238*/ 	.word	0xffffffff


	//   ....[96]....
        /*023c*/ 	.word	0xffffffff


	//   ....[97]....
        /*0240*/ 	.word	0xffffffff


	//   ....[98]....
        /*0244*/ 	.word	0xffffffff


	//   ....[99]....
        /*0248*/ 	.word	0xffffffff


	//   ....[100]....
        /*024c*/ 	.word	0xffffffff


	//   ....[101]....
        /*0250*/ 	.word	0xffffffff


	//   ....[102]....
        /*0254*/ 	.word	0xffffffff


	//   ....[103]....
        /*0258*/ 	.word	0xffffffff


	//   ....[104]....
        /*025c*/ 	.word	0xffffffff


	//   ....[105]....
        /*0260*/ 	.word	0xffffffff


	//   ....[106]....
        /*0264*/ 	.word	0xffffffff


	//   ....[107]....
        /*0268*/ 	.word	0xffffffff


	//   ....[108]....
        /*026c*/ 	.word	0xffffffff


	//   ....[109]....
        /*0270*/ 	.word	0xffffffff


	//   ....[110]....
        /*0274*/ 	.word	0xffffffff


	//   ....[111]....
        /*0278*/ 	.word	0xffffffff


	//   ....[112]....
        /*027c*/ 	.word	0xffffffff


	//   ....[113]....
        /*0280*/ 	.word	0xffffffff


	//   ....[114]....
        /*0284*/ 	.word	0xffffffff


	//   ....[115]....
        /*0288*/ 	.word	0xffffffff


	//   ....[116]....
        /*028c*/ 	.word	0xffffffff


	//   ....[117]....
        /*0290*/ 	.word	0xffffffff


	//   ....[118]....
        /*0294*/ 	.word	0xffffffff


	//   ....[119]....
        /*0298*/ 	.word	0xffffffff


	//   ....[120]....
        /*029c*/ 	.word	0xffffffff


	//   ....[121]....
        /*02a0*/ 	.word	0xffffffff


	//   ....[122]....
        /*02a4*/ 	.word	0xffffffff


	//   ....[123]....
        /*02a8*/ 	.word	0xffffffff


	//   ....[124]....
        /*02ac*/ 	.word	0xffffffff


	//   ....[125]....
        /*02b0*/ 	.word	0xffffffff


	//   ....[126]....
        /*02b4*/ 	.word	0xffffffff


	//   ....[127]....
        /*02b8*/ 	.word	0xffffffff


	//   ....[128]....
        /*02bc*/ 	.word	0xffffffff


	//   ....[129]....
        /*02c0*/ 	.word	0xffffffff


	//   ....[130]....
        /*02c4*/ 	.word	0xffffffff


	//   ....[131]....
        /*02c8*/ 	.word	0xffffffff


	//   ....[132]....
        /*02cc*/ 	.word	0xffffffff


	//   ....[133]....
        /*02d0*/ 	.word	0xffffffff


	//   ....[134]....
        /*02d4*/ 	.word	0xffffffff


	//   ....[135]....
        /*02d8*/ 	.word	0xffffffff


	//   ....[136]....
        /*02dc*/ 	.word	0xffffffff


	//   ....[137]....
        /*02e0*/ 	.word	0xffffffff


	//   ....[138]....
        /*02e4*/ 	.word	0xffffffff


	//   ....[139]....
        /*02e8*/ 	.word	0xffffffff


	//   ....[140]....
        /*02ec*/ 	.word	0xffffffff


	//   ....[141]....
        /*02f0*/ 	.word	0xffffffff


	//   ....[142]....
        /*02f4*/ 	.word	0xffffffff


	//   ....[143]....
        /*02f8*/ 	.word	0xffffffff


	//   ....[144]....
        /*02fc*/ 	.word	0xffffffff


	//   ....[145]....
        /*0300*/ 	.word	0xffffffff


	//   ....[146]....
        /*0304*/ 	.word	0xffffffff


	//   ....[147]....
        /*0308*/ 	.word	0xffffffff


	//   ....[148]....
        /*030c*/ 	.word	0xffffffff


	//   ....[149]....
        /*0310*/ 	.word	0xffffffff


	//   ....[150]....
        /*0314*/ 	.word	0xffffffff


	//   ....[151]....
        /*0318*/ 	.word	0xffffffff


	//   ....[152]....
        /*031c*/ 	.word	0x05000002


	//   ....[153]....
        /*0320*/ 	.word	0x05000002


	//   ....[154]....
        /*0324*/ 	.word	0x05000002


	//   ....[155]....
        /*0328*/ 	.word	0x05000002


	//   ....[156]....
        /*032c*/ 	.word	0x05000002


	//   ....[157]....
        /*0330*/ 	.word	0x05000002


	//   ....[158]....
        /*0334*/ 	.word	0x05000002


	//   ....[159]....
        /*0338*/ 	.word	0x05000002


	//   ....[160]....
        /*033c*/ 	.word	0x05000002


	//   ....[161]....
        /*0340*/ 	.word	0x05000002


	//   ....[162]....
        /*0344*/ 	.word	0x05000002


	//   ....[163]....
        /*0348*/ 	.word	0x05000002


	//   ....[164]....
        /*034c*/ 	.word	0x05000002


	//   ....[165]....
        /*0350*/ 	.word	0x05000002


	//   ....[166]....
        /*0354*/ 	.word	0x05000002


	//   ....[167]....
        /*0358*/ 	.word	0x05000002


	//   ....[168]....
        /*035c*/ 	.word	0x05000002


	//   ....[169]....
        /*0360*/ 	.word	0x05000002


	//   ....[170]....
        /*0364*/ 	.word	0x05000002


	//   ....[171]....
        /*0368*/ 	.word	0x05000002


	//   ....[172]....
        /*036c*/ 	.word	0x05000002


	//   ....[173]....
        /*0370*/ 	.word	0x05000002


	//   ....[174]....
        /*0374*/ 	.word	0x05000002


	//   ....[175]....
        /*0378*/ 	.word	0x05000002


	//   ....[176]....
        /*037c*/ 	.word	0x05000002


	//   ....[177]....
        /*0380*/ 	.word	0x05000002


	//   ....[178]....
        /*0384*/ 	.word	0x05000002


	//   ....[179]....
        /*0388*/ 	.word	0x05000002


	//   ....[180]....
        /*038c*/ 	.word	0x05000002


	//   ....[181]....
        /*0390*/ 	.word	0x05000002


	//   ....[182]....
        /*0394*/ 	.word	0x05000002


	//   ....[183]....
        /*0398*/ 	.word	0x05000002


	//   ....[184]....
        /*039c*/ 	.word	0x05000002


	//   ....[185]....
        /*03a0*/ 	.word	0x05000002


	//   ....[186]....
        /*03a4*/ 	.word	0x05000002


	//   ....[187]....
        /*03a8*/ 	.word	0x05000002


	//   ....[188]....
        /*03ac*/ 	.word	0x05000002


	//   ....[189]....
        /*03b0*/ 	.word	0x05000002


	//   ....[190]....
        /*03b4*/ 	.word	0x05000002


	//   ....[191]....
        /*03b8*/ 	.word	0x05000002


	//   ....[192]....
        /*03bc*/ 	.word	0x05000002


	//   ....[193]....
        /*03c0*/ 	.word	0x05000002


	//   ....[194]....
        /*03c4*/ 	.word	0x05000002


	//   ....[195]....
        /*03c8*/ 	.word	0x05000002


	//   ....[196]....
        /*03cc*/ 	.word	0x05000002


	//   ....[197]....
        /*03d0*/ 	.word	0x05000002


	//   ....[198]....
        /*03d4*/ 	.word	0x05000002


	//   ....[199]....
        /*03d8*/ 	.word	0x05000002


	//   ....[200]....
        /*03dc*/ 	.word	0x05000002


	//   ....[201]....
        /*03e0*/ 	.word	0x05000002


	//   ....[202]....
        /*03e4*/ 	.word	0x05000002


	//   ....[203]....
        /*03e8*/ 	.word	0x05000002


	//   ....[204]....
        /*03ec*/ 	.word	0x05000002


	//   ....[205]....
        /*03f0*/ 	.word	0x05000002


	//   ....[206]....
        /*03f4*/ 	.word	0x05000002


	//   ....[207]....
        /*03f8*/ 	.word	0x05000002


	//   ....[208]....
        /*03fc*/ 	.word	0x05000002


	//   ....[209]....
        /*0400*/ 	.word	0x05000002


	//   ....[210]....
        /*0404*/ 	.word	0x05000002


	//   ....[211]....
        /*0408*/ 	.word	0x05000002


	//   ....[212]....
        /*040c*/ 	.word	0x05000002


	//   ....[213]....
        /*0410*/ 	.word	0x05000002


	//   ....[214]....
        /*0414*/ 	.word	0x05000002


	//   ....[215]....
        /*0418*/ 	.word	0x05000002


	//   ....[216]....
        /*041c*/ 	.word	0x05000002


	//   ....[217]....
        /*0420*/ 	.word	0x05000002


	//   ....[218]....
        /*0424*/ 	.word	0x05000002


	//   ....[219]....
        /*0428*/ 	.word	0x05000002


	//   ....[220]....
        /*042c*/ 	.word	0x05000002


	//   ....[221]....
        /*0430*/ 	.word	0x05000002


	//   ....[222]....
        /*0434*/ 	.word	0x05000002


	//   ....[223]....
        /*0438*/ 	.word	0x05000002


	//   ....[224]....
        /*043c*/ 	.word	0x05000002


	//   ....[225]....
        /*0440*/ 	.word	0x05000002


	//   ....[226]....
        /*0444*/ 	.word	0x05000002


	//   ....[227]....
        /*0448*/ 	.word	0x05000002


	//   ....[228]....
        /*044c*/ 	.word	0x05000002


	//   ....[229]....
        /*0450*/ 	.word	0x05000002


	//   ....[230]....
        /*0454*/ 	.word	0x05000002


	//   ....[231]....
        /*0458*/ 	.word	0x05000002


	//   ....[232]....
        /*045c*/ 	.word	0x05000002


	//   ....[233]....
        /*0460*/ 	.word	0x05000002


	//   ....[234]....
        /*0464*/ 	.word	0x05000002


	//   ....[235]....
        /*0468*/ 	.word	0x05000002


	//   ....[236]....
        /*046c*/ 	.word	0x05000002


	//   ....[237]....
        /*0470*/ 	.word	0x05000002


	//   ....[238]....
        /*0474*/ 	.word	0x05000002


	//   ....[239]....
        /*0478*/ 	.word	0x05000002


	//   ....[240]....
        /*047c*/ 	.word	0x05000002


	//   ....[241]....
        /*0480*/ 	.word	0x05000002


	//   ....[242]....
        /*0484*/ 	.word	0x05000002


	//   ....[243]....
        /*0488*/ 	.word	0x05000002


	//----- nvinfo : EIATTR_COOP_GROUP_INSTR_OFFSETS
	.align		4
.L_1124:
        /*048c*/ 	.byte	0x04, 0x28
        /*048e*/ 	.short	(.L_1126 - .L_1125)


	//   ....[0]....
.L_1125:
        /*0490*/ 	.word	0x00000410


	//   ....[1]....
        /*0494*/ 	.word	0x000005d0


	//   ....[2]....
        /*0498*/ 	.word	0x00000960


	//   ....[3]....
        /*049c*/ 	.word	0x00000990


	//   ....[4]....
        /*04a0*/ 	.word	0x000009e0


	//   ....[5]....
        /*04a4*/ 	.word	0x00000a00


	//   ....[6]....
        /*04a8*/ 	.word	0x00000a50


	//   ....[7]....
        /*04ac*/ 	.word	0x00000aa0


	//   ....[8]....
        /*04b0*/ 	.word	0x00000ac0


	//   ....[9]....
        /*04b4*/ 	.word	0x00000b10


	//   ....[10]....
        /*04b8*/ 	.word	0x00000b60


	//   ....[11]....
        /*04bc*/ 	.word	0x00000b80


	//   ....[12]....
        /*04c0*/ 	.word	0x00000bd0


	//   ....[13]....
        /*04c4*/ 	.word	0x00000c20


	//   ....[14]....
        /*04c8*/ 	.word	0x00000c40


	//   ....[15]....
        /*04cc*/ 	.word	0x00000c90


	//   ....[16]....
        /*04d0*/ 	.word	0x00000ce0


	//   ....[17]....
        /*04d4*/ 	.word	0x00000d90


	//   ....[18]....
        /*04d8*/ 	.word	0x00001180


	//   ....[19]....
        /*04dc*/ 	.word	0x000011d0


	//   ....[20]....
        /*04e0*/ 	.word	0x00002820


	//   ....[21]....
        /*04e4*/ 	.word	0x000029a0


	//   ....[22]....
        /*04e8*/ 	.word	0x00002d20


	//   ....[23]....
        /*04ec*/ 	.word	0x00002d50


	//   ....[24]....
        /*04f0*/ 	.word	0x00002d70


	//   ....[25]....
        /*04f4*/ 	.word	0x00002df0


	//   ....[26]....
        /*04f8*/ 	.word	0x00002e20


	//   ....[27]....
        /*04fc*/ 	.word	0x00002e40


	//   ....[28]....
        /*0500*/ 	.word	0x00002e90


	//   ....[29]....
        /*0504*/ 	.word	0x00002ed0


	//   ....[30]....
        /*0508*/ 	.word	0x00002ef0


	//   ....[31]....
        /*050c*/ 	.word	0x00002f40


	//   ....[32]....
        /*0510*/ 	.word	0x00002f80


	//   ....[33]....
        /*0514*/ 	.word	0x00002fb0


	//   ....[34]....
        /*0518*/ 	.word	0x00003000


	//   ....[35]....
        /*051c*/ 	.word	0x00003040


	//   ....[36]....
        /*0520*/ 	.word	0x00003070


	//   ....[37]....
        /*0524*/ 	.word	0x00003140


	//   ....[38]....
        /*0528*/ 	.word	0x00003150


	//   ....[39]....
        /*052c*/ 	.word	0x00003400


	//   ....[40]....
        /*0530*/ 	.word	0x00003840


	//   ....[41]....
        /*0534*/ 	.word	0x000038c0


	//   ....[42]....
        /*0538*/ 	.word	0x00003920


	//   ....[43]....
        /*053c*/ 	.word	0x00003930


	//   ....[44]....
        /*0540*/ 	.word	0x00003940


	//   ....[45]....
        /*0544*/ 	.word	0x00003a30


	//   ....[46]....
        /*0548*/ 	.word	0x00003a40


	//   ....[47]....
        /*054c*/ 	.word	0x00003a50


	//   ....[48]....
        /*0550*/ 	.word	0x00003b50


	//   ....[49]....
        /*0554*/ 	.word	0x00003b60


	//   ....[50]....
        /*0558*/ 	.word	0x00003b70


	//   ....[51]....
        /*055c*/ 	.word	0x00003c70


	//   ....[52]....
        /*0560*/ 	.word	0x00003c80


	//   ....[53]....
        /*0564*/ 	.word	0x00003c90


	//   ....[54]....
        /*0568*/ 	.word	0x00003d90


	//   ....[55]....
        /*056c*/ 	.word	0x00003da0


	//   ....[56]....
        /*0570*/ 	.word	0x00003db0


	//   ....[57]....
        /*0574*/ 	.word	0x00003f00


	//   ....[58]....
        /*0578*/ 	.word	0x00003f80


	//   ....[59]....
        /*057c*/ 	.word	0x00003ff0


	//   ....[60]....
        /*0580*/ 	.word	0x00004040


	//   ....[61]....
        /*0584*/ 	.word	0x00004050


	//   ....[62]....
        /*0588*/ 	.word	0x00004060


	//   ....[63]....
        /*058c*/ 	.word	0x00004150


	//   ....[64]....
        /*0590*/ 	.word	0x00004160


	//   ....[65]....
        /*0594*/ 	.word	0x00004170


	//   ....[66]....
        /*0598*/ 	.word	0x00004260


	//   ....[67]....
        /*059c*/ 	.word	0x00004270


	//   ....[68]....
        /*05a0*/ 	.word	0x00004280


	//   ....[69]....
        /*05a4*/ 	.word	0x00004370


	//   ....[70]....
        /*05a8*/ 	.word	0x00004380


	//   ....[71]....
        /*05ac*/ 	.word	0x00004390


	//   ....[72]....
        /*05b0*/ 	.word	0x00004480


	//   ....[73]....
        /*05b4*/ 	.word	0x00004490


	//   ....[74]....
        /*05b8*/ 	.word	0x000044a0


	//   ....[75]....
        /*05bc*/ 	.word	0x00004600


	//   ....[76]....
        /*05c0*/ 	.word	0x00006240


	//   ....[77]....
        /*05c4*/ 	.word	0x00006380


	//   ....[78]....
        /*05c8*/ 	.word	0x00006910


	//   ....[79]....
        /*05cc*/ 	.word	0x00006a00


	//   ....[80]....
        /*05d0*/ 	.word	0x00006a10


	//   ....[81]....
        /*05d4*/ 	.word	0x00006a40


	//   ....[82]....
        /*05d8*/ 	.word	0x00006ac0


	//   ....[83]....
        /*05dc*/ 	.word	0x00006ad0


	//   ....[84]....
        /*05e0*/ 	.word	0x00006b00


	//   ....[85]....
        /*05e4*/ 	.word	0x00006b80


	//   ....[86]....
        /*05e8*/ 	.word	0x00006b90


	//   ....[87]....
        /*05ec*/ 	.word	0x00006bc0


	//   ....[88]....
        /*05f0*/ 	.word	0x00006c40


	//   ....[89]....
        /*05f4*/ 	.word	0x00006c50


	//   ....[90]....
        /*05f8*/ 	.word	0x00006c80


	//   ....[91]....
        /*05fc*/ 	.word	0x00006cd0


	//   ....[92]....
        /*0600*/ 	.word	0x00006d00


	//   ....[93]....
        /*0604*/ 	.word	0x000071c0


	//   ....[94]....
        /*0608*/ 	.word	0x000071d0


	//   ....[95]....
        /*060c*/ 	.word	0x00007250


	//   ....[96]....
        /*0610*/ 	.word	0x00008e00


	//   ....[97]....
        /*0614*/ 	.word	0x00008f40


	//   ....[98]....
        /*0618*/ 	.word	0x000094e0


	//   ....[99]....
        /*061c*/ 	.word	0x00009510


	//   ....[100]....
        /*0620*/ 	.word	0x00009550


	//   ....[101]....
        /*0624*/ 	.word	0x00009580


	//   ....[102]....
        /*0628*/ 	.word	0x00009590


	//   ....[103]....
        /*062c*/ 	.word	0x000095c0


	//   ....[104]....
        /*0630*/ 	.word	0x00009640


	//   ....[105]....
        /*0634*/ 	.word	0x00009660


	//   ....[106]....
        /*0638*/ 	.word	0x00009680


	//   ....[107]....
        /*063c*/ 	.word	0x00009710


	//   ....[108]....
        /*0640*/ 	.word	0x00009730


	//   ....[109]....
        /*0644*/ 	.word	0x00009740


	//   ....[110]....
        /*0648*/ 	.word	0x000097e0


	//   ....[111]....
        /*064c*/ 	.word	0x000097f0


	//   ....[112]....
        /*0650*/ 	.word	0x00009800


	//   ....[113]....
        /*0654*/ 	.word	0x00009dc0


	//   ....[114]....
        /*0658*/ 	.word	0x00009dd0


	//   ....[115]....
        /*065c*/ 	.word	0x00009de0


	//   ....[116]....
        /*0660*/ 	.word	0x0000a050


	//   ....[117]....
        /*0664*/ 	.word	0x0000a0d0


	//   ....[118]....
        /*0668*/ 	.word	0x0000a130


	//   ....[119]....
        /*066c*/ 	.word	0x0000a140


	//   ....[120]....
        /*0670*/ 	.word	0x0000a150


	//   ....[121]....
        /*0674*/ 	.word	0x0000a240


	//   ....[122]....
        /*0678*/ 	.word	0x0000a250


	//   ....[123]....
        /*067c*/ 	.word	0x0000a260


	//   ....[124]....
        /*0680*/ 	.word	0x0000a360


	//   ....[125]....
        /*0684*/ 	.word	0x0000a370


	//   ....[126]....
        /*0688*/ 	.word	0x0000a380


	//   ....[127]....
        /*068c*/ 	.word	0x0000a480


	//   ....[128]....
        /*0690*/ 	.word	0x0000a490


	//   ....[129]....
        /*0694*/ 	.word	0x0000a4a0


	//   ....[130]....
        /*0698*/ 	.word	0x0000a5a0


	//   ....[131]....
        /*069c*/ 	.word	0x0000a5b0


	//   ....[132]....
        /*06a0*/ 	.word	0x0000a5c0


	//   ....[133]....
        /*06a4*/ 	.word	0x0000a720


	//   ....[134]....
        /*06a8*/ 	.word	0x0000a7a0


	//   ....[135]....
        /*06ac*/ 	.word	0x0000a810


	//   ....[136]....
        /*06b0*/ 	.word	0x0000a860


	//   ....[137]....
        /*06b4*/ 	.word	0x0000a870


	//   ....[138]....
        /*06b8*/ 	.word	0x0000a880


	//   ....[139]....
        /*06bc*/ 	.word	0x0000a970


	//   ....[140]....
        /*06c0*/ 	.word	0x0000a980


	//   ....[141]....
        /*06c4*/ 	.word	0x0000a990


	//   ....[142]....
        /*06c8*/ 	.word	0x0000aa80


	//   ....[143]....
        /*06cc*/ 	.word	0x0000aa90


	//   ....[144]....
        /*06d0*/ 	.word	0x0000aaa0


	//   ....[145]....
        /*06d4*/ 	.word	0x0000ab90


	//   ....[146]....
        /*06d8*/ 	.word	0x0000aba0


	//   ....[147]....
        /*06dc*/ 	.word	0x0000abb0


	//   ....[148]....
        /*06e0*/ 	.word	0x0000aca0


	//   ....[149]....
        /*06e4*/ 	.word	0x0000acc0


	//   ....[150]....
        /*06e8*/ 	.word	0x0000acd0


	//   ....[151]....
        /*06ec*/ 	.word	0x0000ae30


	//   ....[152]....
        /*06f0*/ 	.word	0x0000c6f0


	//   ....[153]....
        /*06f4*/ 	.word	0x0000c790


	//   ....[154]....
        /*06f8*/ 	.word	0x0000c850


	//   ....[155]....
        /*06fc*/ 	.word	0x0000c8a0


	//   ....[156]....
        /*0700*/ 	.word	0x0000c8f0


	//   ....[157]....
        /*0704*/ 	.word	0x0000c960


	//   ....[158]....
        /*0708*/ 	.word	0x0000c9f0


	//   ....[159]....
        /*070c*/ 	.word	0x0000ca70


	//   ....[160]....
        /*0710*/ 	.word	0x0000cac0


	//   ....[161]....
        /*0714*/ 	.word	0x0000cb30


	//   ....[162]....
        /*0718*/ 	.word	0x0000cbc0


	//   ....[163]....
        /*071c*/ 	.word	0x0000cc40


	//   ....[164]....
        /*0720*/ 	.word	0x0000cc90


	//   ....[165]....
        /*0724*/ 	.word	0x0000cd00


	//   ....[166]....
        /*0728*/ 	.word	0x0000cd90


	//   ....[167]....
        /*072c*/ 	.word	0x0000ce10


	//   ....[168]....
        /*0730*/ 	.word	0x0000ce60


	//   ....[169]....
        /*0734*/ 	.word	0x0000ced0


	//   ....[170]....
        /*0738*/ 	.word	0x0000cf60


	//   ....[171]....
        /*073c*/ 	.word	0x0000cfe0


	//   ....[172]....
        /*0740*/ 	.word	0x0000d030


	//   ....[173]....
        /*0744*/ 	.word	0x0000d0a0


	//   ....[174]....
        /*0748*/ 	.word	0x0000d120


	//   ....[175]....
        /*074c*/ 	.word	0x0000d1b0


	//   ....[176]....
        /*0750*/ 	.word	0x0000d240


	//   ....[177]....
        /*0754*/ 	.word	0x0000d2f0


	//   ....[178]....
        /*0758*/ 	.word	0x0000d340


	//   ....[179]....
        /*075c*/ 	.word	0x0000d390


	//   ....[180]....
        /*0760*/ 	.word	0x0000d400


	//   ....[181]....
        /*0764*/ 	.word	0x0000d490


	//   ....[182]....
        /*0768*/ 	.word	0x0000d510


	//   ....[183]....
        /*076c*/ 	.word	0x0000d560


	//   ....[184]....
        /*0770*/ 	.word	0x0000d5d0


	//   ....[185]....
        /*0774*/ 	.word	0x0000d660


	//   ....[186]....
        /*0778*/ 	.word	0x0000d6e0


	//   ....[187]....
        /*077c*/ 	.word	0x0000d730


	//   ....[188]....
        /*0780*/ 	.word	0x0000d7a0


	//   ....[189]....
        /*0784*/ 	.word	0x0000d830


	//   ....[190]....
        /*0788*/ 	.word	0x0000d8b0


	//   ....[191]....
        /*078c*/ 	.word	0x0000d900


	//   ....[192]....
        /*0790*/ 	.word	0x0000d970


	//   ....[193]....
        /*0794*/ 	.word	0x0000da00


	//   ....[194]....
        /*0798*/ 	.word	0x0000da80


	//   ....[195]....
        /*079c*/ 	.word	0x0000dad0


	//   ....[196]....
        /*07a0*/ 	.word	0x0000db40


	//   ....[197]....
        /*07a4*/ 	.word	0x0000dbc0


	//   ....[198]....
        /*07a8*/ 	.word	0x0000dc50


	//   ....[199]....
        /*07ac*/ 	.word	0x0000dce0


	//   ....[200]....
        /*07b0*/ 	.word	0x0000dda0


	//   ....[201]....
        /*07b4*/ 	.word	0x0000ddf0


	//   ....[202]....
        /*07b8*/ 	.word	0x0000de40


	//   ....[203]....
        /*07bc*/ 	.word	0x0000deb0


	//   ....[204]....
        /*07c0*/ 	.word	0x0000df40


	//   ....[205]....
        /*07c4*/ 	.word	0x0000dfc0


	//   ....[206]....
        /*07c8*/ 	.word	0x0000e010


	//   ....[207]....
        /*07cc*/ 	.word	0x0000e080


	//   ....[208]....
        /*07d0*/ 	.word	0x0000e110


	//   ....[209]....
        /*07d4*/ 	.word	0x0000e190


	//   ....[210]....
        /*07d8*/ 	.word	0x0000e1e0


	//   ....[211]....
        /*07dc*/ 	.word	0x0000e250


	//   ....[212]....
        /*07e0*/ 	.word	0x0000e2e0


	//   ....[213]....
        /*07e4*/ 	.word	0x0000e360


	//   ....[214]....
        /*07e8*/ 	.word	0x0000e3b0


	//   ....[215]....
        /*07ec*/ 	.word	0x0000e420


	//   ....[216]....
        /*07f0*/ 	.word	0x0000e4b0


	//   ....[217]....
        /*07f4*/ 	.word	0x0000e530


	//   ....[218]....
        /*07f8*/ 	.word	0x0000e580


	//   ....[219]....
        /*07fc*/ 	.word	0x0000e5f0


	//   ....[220]....
        /*0800*/ 	.word	0x0000e660


	//   ....[221]....
        /*0804*/ 	.word	0x0000e6e0


	//   ....[222]....
        /*0808*/ 	.word	0x0000e760


	//   ....[223]....
        /*080c*/ 	.word	0x0000e810


	//   ....[224]....
        /*0810*/ 	.word	0x0000e860


	//   ....[225]....
        /*0814*/ 	.word	0x0000e8b0


	//   ....[226]....
        /*0818*/ 	.word	0x0000e920


	//   ....[227]....
        /*081c*/ 	.word	0x0000e9b0


	//   ....[228]....
        /*0820*/ 	.word	0x0000ea30


	//   ....[229]....
        /*0824*/ 	.word	0x0000ea80


	//   ....[230]....
        /*0828*/ 	.word	0x0000eaf0


	//   ....[231]....
        /*082c*/ 	.word	0x0000eb80


	//   ....[232]....
        /*0830*/ 	.word	0x0000ec00


	//   ....[233]....
        /*0834*/ 	.word	0x0000ec50


	//   ....[234]....
        /*0838*/ 	.word	0x0000ecc0


	//   ....[235]....
        /*083c*/ 	.word	0x0000ed50


	//   ....[236]....
        /*0840*/ 	.word	0x0000edd0


	//   ....[237]....
        /*0844*/ 	.word	0x0000ee20


	//   ....[238]....
        /*0848*/ 	.word	0x0000ee90


	//   ....[239]....
        /*084c*/ 	.word	0x0000ef20


	//   ....[240]....
        /*0850*/ 	.word	0x0000efb0


	//   ....[241]....
        /*0854*/ 	.word	0x0000f000


	//   ....[242]....
        /*0858*/ 	.word	0x0000f070


	//   ....[243]....
        /*085c*/ 	.word	0x0000f0e0


	//----- nvinfo : EIATTR_VRC_CTA_INIT_COUNT
	.align		4
.L_1126:
        /*0860*/ 	.byte	0x02, 0x4a
	.zero		1
	.zero		1


	//----- nvinfo : EIATTR_EXIT_INSTR_OFFSETS
	.align		4
        /*0864*/ 	.byte	0x04, 0x1c
        /*0866*/ 	.short	(.L_1128 - .L_1127)


	//   ....[0]....
.L_1127:
        /*0868*/ 	.word	0x000017a0


	//   ....[1]....
        /*086c*/ 	.word	0x00001aa0


	//   ....[2]....
        /*0870*/ 	.word	0x00001cd0


	//   ....[3]....
        /*0874*/ 	.word	0x000023e0


	//   ....[4]....
        /*0878*/ 	.word	0x00002490


	//   ....[5]....
        /*087c*/ 	.word	0x00004f40


	//   ....[6]....
        /*0880*/ 	.word	0x00005260


	//   ....[7]....
        /*0884*/ 	.word	0x000054b0


	//   ....[8]....
        /*0888*/ 	.word	0x00005bd0


	//   ....[9]....
        /*088c*/ 	.word	0x00005c80


	//   ....[10]....
        /*0890*/ 	.word	0x00005cb0


	//   ....[11]....
        /*0894*/ 	.word	0x00008730


	//   ....[12]....
        /*0898*/ 	.word	0x00008860


	//   ....[13]....
        /*089c*/ 	.word	0x0000c580


	//   ....[14]....
        /*08a0*/ 	.word	0x0000c6a0


	//----- nvinfo : EIATTR_MAX_THREADS
	.align		4
.L_1128:
        /*08a4*/ 	.byte	0x04, 0x05
        /*08a6*/ 	.short	(.L_1130 - .L_1129)
.L_1129:
        /*08a8*/ 	.word	0x00000100
        /*08ac*/ 	.word	0x00000001
        /*08b0*/ 	.word	0x00000001


	//----- nvinfo : EIATTR_CRS_STACK_SIZE
	.align		4
.L_1130:
        /*08b4*/ 	.byte	0x04, 0x1e
        /*08b6*/ 	.short	(.L_1132 - .L_1131)
.L_1131:
        /*08b8*/ 	.word	0x00000000


	//----- nvinfo : EIATTR_CBANK_PARAM_SIZE
	.align		4
.L_1132:
        /*08bc*/ 	.byte	0x03, 0x19
        /*08be*/ 	.short	0x0048


	//----- nvinfo : EIATTR_PARAM_CBANK
	.align		4
        /*08c0*/ 	.byte	0x04, 0x0a
        /*08c2*/ 	.short	(.L_1134 - .L_1133)
	.align		4
.L_1133:
        /*08c4*/ 	.word	index@(.nv.constant0._ZN6thrust24THRUST_300001_SM_1000_NS8cuda_cub4core6detail13_kernel_agentINS1_15__reduce_by_key16ReduceByKeyAgentINS0_6detail15normal_iteratorINS0_10device_ptrIiEEEENS8_INS9_IfEEEESD_SD_N4cuda3std3__48equal_toIiEENSG_4plusIfEEPllEEJSB_SD_SD_SD_SL_N3cub18CUB_300001_SM_100024ReduceByKeyScanTileStateIflLb1EEESI_SK_llEEEvDpT0_)
        /*08c8*/ 	.short	0x0380
        /*08ca*/ 	.short	0x0048


	//----- nvinfo : EIATTR_SW_WAR
	.align		4
.L_1134:
        /*08cc*/ 	.byte	0x04, 0x36
        /*08ce*/ 	.short	(.L_1136 - .L_1135)
.L_1135:
        /*08d0*/ 	.word	0x00000008
.L_1136:


//--------------------- .nv.info._ZN6thrust24THRUST_300001_SM_1000_NS8cuda_cub4core6detail13_kernel_agentINS1_15__reduce_by_key9InitAgentIN3cub18CUB_300001_SM_100024ReduceByKeyScanTileStateIflLb1EEElPlEEJSA_lSB_EEEvDpT0_ --------------------------
	.section	.nv.info._ZN6thrust24THRUST_300001_SM_1000_NS8cuda_cub4core6detail13_kernel_agentINS1_15__reduce_by_key9InitAgentIN3cub18CUB_300001_SM_100024ReduceByKeyScanTileStateIflLb1EEElPlEEJSA_lSB_EEEvDpT0_,"",@"SHT_CUDA_INFO"
	.sectionflags	@""
	.align	4


	//----- nvinfo : EIATTR_CUDA_API_VERSION
	.align		4
        /*0000*/ 	.byte	0x04, 0x37
        /*0002*/ 	.short	(.L_1138 - .L_1137)
.L_1137:
        /*0004*/ 	.word	0x00000082


	//----- nvinfo : EIATTR_KPARAM_INFO
	.align		4
.L_1138:
        /*0008*/ 	.byte	0x04, 0x17
        /*000a*/ 	.short	(.L_1140 - .L_1139)
.L_1139:
        /*000c*/ 	.word	0x00000000
        /*0010*/ 	.short	0x0002
        /*0012*/ 	.short	0x0010
        /*0014*/ 	.byte	0x00, 0xf5, 0x21, 0x00


	//----- nvinfo : EIATTR_KPARAM_INFO
	.align		4
.L_1140:
        /*0018*/ 	.byte	0x04, 0x17
        /*001a*/ 	.short	(.L_1142 - .L_1141)
.L_1141:
        /*001c*/ 	.word	0x00000000
        /*0020*/ 	.short	0x0001
        /*0022*/ 	.short	0x0008
        /*0024*/ 	.byte	0x00, 0xf0, 0x21, 0x00


	//----- nvinfo : EIATTR_KPARAM_INFO
	.align		4
.L_1142:
        /*0028*/ 	.byte	0x04, 0x17
        /*002a*/ 	.short	(.L_1144 - .L_1143)
.L_1143:
        /*002c*/ 	.word	0x00000000
        /*0030*/ 	.short	0x0000
        /*0032*/ 	.short	0x0000
        /*0034*/ 	.byte	0x00, 0xf0, 0x21, 0x00


	//----- nvinfo : EIATTR_SPARSE_MMA_MASK
	.align		4
.L_1144:
        /*0038*/ 	.byte	0x03, 0x50
        /*003a*/ 	.short	0x0000


	//----- nvinfo : EIATTR_MAXREG_COUNT
	.align		4
        /*003c*/ 	.byte	0x03, 0x1b
        /*003e*/ 	.short	0x00ff


	//----- nvinfo : EIATTR_MERCURY_ISA_VERSION
	.align		4
        /*0040*/ 	.byte	0x03, 0x5f
        /*0042*/ 	.short	0x0101


	//----- nvinfo : EIATTR_VRC_CTA_INIT_COUNT
	.align		4
        /*0044*/ 	.byte	0x02, 0x4a
	.zero		1
	.zero		1


	//----- nvinfo : EIATTR_EXIT_INSTR_OFFSETS
	.align		4
        /*0048*/ 	.byte	0x04, 0x1c
        /*004a*/ 	.short	(.L_1146 - .L_1145)


	//   ....[0]....
.L_1145:
        /*004c*/ 	.word	0x00000140


	//   ....[1]....
        /*0050*/ 	.word	0x00000170


	//----- nvinfo : EIATTR_MAX_THREADS
	.align		4
.L_1146:
        /*0054*/ 	.byte	0x04, 0x05
        /*0056*/ 	.short	(.L_1148 - .L_1147)
.L_1147:
        /*0058*/ 	.word	0x00000080
        /*005c*/ 	.word	0x00000001
        /*0060*/ 	.word	0x00000001


	//----- nvinfo : EIATTR_CBANK_PARAM_SIZE
	.align		4
.L_1148:
        /*0064*/ 	.byte	0x03, 0x19
        /*0066*/ 	.short	0x0018


	//----- nvinfo : EIATTR_PARAM_CBANK
	.align		4
        /*0068*/ 	.byte	0x04, 0x0a
        /*006a*/ 	.short	(.L_1150 - .L_1149)
	.align		4
.L_1149:
        /*006c*/ 	.word	index@(.nv.constant0._ZN6thrust24THRUST_300001_SM_1000_NS8cuda_cub4core6detail13_kernel_agentINS1_15__reduce_by_key9InitAgentIN3cub18CUB_300001_SM_100024ReduceByKeyScanTileStateIflLb1EEElPlEEJSA_lSB_EEEvDpT0_)
        /*0070*/ 	.short	0x0380
        /*0072*/ 	.short	0x0018


	//----- nvinfo : EIATTR_SW_WAR
	.align		4
.L_1150:
        /*0074*/ 	.byte	0x04, 0x36
        /*0076*/ 	.short	(.L_1152 - .L_1151)
.L_1151:
        /*0078*/ 	.word	0x00000008
.L_1152:


//--------------------- .nv.info._ZN6thrust24THRUST_300001_SM_1000_NS8cuda_cub4core6detail13_kernel_agentINS1_15__reduce_by_key16ReduceByKeyAgentINS0_6detail15normal_iteratorINS0_10device_ptrIiEEEENS8_INS9_IfEEEESD_SD_N4cuda3std3__48equal_toIiEENSG_4plusIfEEPiiEEJSB_SD_SD_SD_SL_N3cub18CUB_300001_SM_100024ReduceByKeyScanTileStateIfiLb1EEESI_SK_iiEEEvDpT0_ --------------------------
	.section	.nv.info._ZN6thrust24THRUST_300001_SM_1000_NS8cuda_cub4core6detail13_kernel_agentINS1_15__reduce_by_key16ReduceByKeyAgentINS0_6detail15normal_iteratorINS0_10device_ptrIiEEEENS8_INS9_IfEEEESD_SD_N4cuda3std3__48equal_toIiEENSG_4plusIfEEPiiEEJSB_SD_SD_SD_SL_N3cub18CUB_300001_SM_100024ReduceByKeyScanTileStateIfiLb1EEESI_SK_iiEEEvDpT0_,"",@"SHT_CUDA_INFO"
	.sectionflags	@""
	.align	4


	//----- nvinfo : EIATTR_CUDA_API_VERSION
	.align		4
        /*0000*/ 	.byte	0x04, 0x37
        /*0002*/ 	.short	(.L_1154 - .L_1153)
.L_1153:
        /*0004*/ 	.word	0x00000082


	//----- nvinfo : EIATTR_KPARAM_INFO
	.align		4
.L_1154:
        /*0008*/ 	.byte	0x04, 0x17
        /*000a*/ 	.short	(.L_1156 - .L_1155)
.L_1155:
        /*000c*/ 	.word	0x00000000
        /*0010*/ 	.short	0x0009
        /*0012*/ 	.short	0x0038
        /*0014*/ 	.byte	0x00, 0xf0, 0x11, 0x00


	//----- nvinfo : EIATTR_KPARAM_INFO
	.align		4
.L_1156:
        /*0018*/ 	.byte	0x04, 0x17
        /*001a*/ 	.short	(.L_1158 - .L_1157)
.L_1157:
        /*001c*/ 	.word	0x00000000
        /*0020*/ 	.short	0x0008
        /*0022*/ 	.short	0x0034
        /*0024*/ 	.byte	0x00, 0xf0, 0x11, 0x00


	//----- nvinfo : EIATTR_KPARAM_INFO
	.align		4
.L_1158:
        /*0028*/ 	.byte	0x04, 0x17
        /*002a*/ 	.short	(.L_1160 - .L_1159)
.L_1159:
        /*002c*/ 	.word	0x00000000
        /*0030*/ 	.short	0x0007
        /*0032*/ 	.short	0x0031
        /*0034*/ 	.byte	0x00, 0xf0, 0x05, 0x00


	//----- nvinfo : EIATTR_KPARAM_INFO
	.align		4
.L_1160:
        /*0038*/ 	.byte	0x04, 0x17
        /*003a*/ 	.short	(.L_1162 - .L_1161)
.L_1161:
        /*003c*/ 	.word	0x00000000
        /*0040*/ 	.short	0x0006
        /*0042*/ 	.short	0x0030
        /*0044*/ 	.byte	0x00, 0xf0, 0x05, 0x00


	//----- nvinfo : EIATTR_KPARAM_INFO
	.align		4
.L_1162:
        /*0048*/ 	.byte	0x04, 0x17
        /*004a*/ 	.short	(.L_1164 - .L_1163)
.L_1163:
        /*004c*/ 	.word	0x00000000
        /*0050*/ 	.short	0x0005
        /*0052*/ 	.short	0x0028
        /*0054*/ 	.byte	0x00, 0xf0, 0x21, 0x00


	//----- nvinfo : EIATTR_KPARAM_INFO
	.align		4
.L_1164:
        /*0058*/ 	.byte	0x04, 0x17
        /*005a*/ 	.short	(.L_1166 - .L_1165)
.L_1165:
        /*005c*/ 	.word	0x00000000
        /*0060*/ 	.short	0x0004
        /*0062*/ 	.short	0x0020
        /*0064*/ 	.byte	0x00, 0xf5, 0x21, 0x00


	//----- nvinfo : EIATTR_KPARAM_INFO
	.align		4
.L_1166:
        /*0068*/ 	.byte	0x04, 0x17
        /*006a*/ 	.short	(.L_1168 - .L_1167)
.L_1167:
        /*006c*/ 	.word	0x00000000
        /*0070*/ 	.short	0x0003
        /*0072*/ 	.short	0x0018
        /*0074*/ 	.byte	0x00, 0xf0, 0x21, 0x00


	//----- nvinfo : EIATTR_KPARAM_INFO
	.align		4
.L_1168:
        /*0078*/ 	.byte	0x04, 0x17
        /*007a*/ 	.short	(.L_1170 - .L_1169)
.L_1169:
        /*007c*/ 	.word	0x00000000
        /*0080*/ 	.short	0x0002
        /*0082*/ 	.short	0x0010
        /*0084*/ 	.byte	0x00, 0xf0, 0x21, 0x00


	//----- nvinfo : EIATTR_KPARAM_INFO
	.align		4
.L_1170:
        /*0088*/ 	.byte	0x04, 0x17
        /*008a*/ 	.short	(.L_1172 - .L_1171)
.L_1171:
        /*008c*/ 	.word	0x00000000
        /*0090*/ 	.short	0x0001
        /*0092*/ 	.short	0x0008
        /*0094*/ 	.byte	0x00, 0xf0, 0x21, 0x00


	//----- nvinfo : EIATTR_KPARAM_INFO
	.align		4
.L_1172:
        /*0098*/ 	.byte	0x04, 0x17
        /*009a*/ 	.short	(.L_1174 - .L_1173)
.L_1173:
        /*009c*/ 	.word	0x00000000
        /*00a0*/ 	.short	0x0000
        /*00a2*/ 	.short	0x0000
        /*00a4*/ 	.byte	0x00, 0xf0, 0x21, 0x00


	//----- nvinfo : EIATTR_SPARSE_MMA_MASK
	.align		4
.L_1174:
        /*00a8*/ 	.byte	0x03, 0x50
        /*00aa*/ 	.short	0x0000


	//----- nvinfo : EIATTR_MAXREG_COUNT
	.align		4
        /*00ac*/ 	.byte	0x03, 0x1b
        /*00ae*/ 	.short	0x00ff


	//----- nvinfo : EIATTR_NUM_BARRIERS
	.align		4
        /*00b0*/ 	.byte	0x02, 0x4c
        /*00b2*/ 	.byte	0x01
	.zero		1


	//----- nvinfo : EIATTR_MERCURY_ISA_VERSION
	.align		4
        /*00b4*/ 	.byte	0x03, 0x5f
        /*00b6*/ 	.short	0x0101


	//----- nvinfo : EIATTR_COOP_GROUP_MASK_REGIDS
	.align		4
        /*00b8*/ 	.byte	0x04, 0x29
        /*00ba*/ 	.short	(.L_1176 - .L_1175)


	//   ....[0]....
.L_1175:
        /*00bc*/ 	.word	0xffffffff


	//   ....[1]....
        /*00c0*/ 	.word	0xffffffff


	//   ....[2]....
        /*00c4*/ 	.word	0xffffffff


	//   ....[3]....
        /*00c8*/ 	.word	0xffffffff


	//   ....[4]....
        /*00cc*/ 	.word	0xffffffff


	//   ....[5]....
        /*00d0*/ 	.word	0xffffffff


	//   ....[6]....
        /*00d4*/ 	.word	0xffffffff


	//   ....[7]....
        /*00d8*/ 	.word	0xffffffff


	//   ....[8]....
        /*00dc*/ 	.word	0xffffffff


	//   ....[9]....
        /*00e0*/ 	.word	0xffffffff


	//   ....[10]....
        /*00e4*/ 	.word	0xffffffff


	//   ....[11]....
        /*00e8*/ 	.word	0xffffffff


	//   ....[12]....
        /*00ec*/ 	.word	0xffffffff


	//   ....[13]....
        /*00f0*/ 	.word	0xffffffff


	//   ....[14]....
        /*00f4*/ 	.word	0xffffffff


	//   ....[15]....
        /*00f8*/ 	.word	0xffffffff


	//   ....[16]....
        /*00fc*/ 	.word	0xffffffff


	//   ....[17]....
        /*0100*/ 	.word	0xffffffff


	//   ....[18]....
        /*0104*/ 	.word	0xffffffff


	//   ....[19]....
        /*0108*/ 	.word	0xffffffff


	//   ....[20]....
        /*010c*/ 	.word	0xffffffff


	//   ....[21]....
        /*0110*/ 	.word	0xffffffff


	//   ....[22]....
        /*0114*/ 	.word	0xffffffff


	//   ....[23]....
        /*0118*/ 	.word	0xffffffff


	//   ....[24]....
        /*011c*/ 	.word	0xffffffff


	//   ....[25]....
        /*0120*/ 	.word	0xffffffff


	//   ....[26]....
        /*0124*/ 	.word	0xffffffff


	//   ....[27]....
        /*0128*/ 	.word	0xffffffff


	//   ....[28]....
        /*012c*/ 	.word	0xffffffff


	//   ....[29]....
        /*0130*/ 	.word	0xffffffff


	//   ....[30]....
        /*0134*/ 	.word	0xffffffff


	//   ....[31]....
        /*0138*/ 	.word	0xffffffff


	//   ....[32]....
        /*013c*/ 	.word	0xffffffff


	//   ....[33]....
        /*0140*/ 	.word	0xffffffff


	//   ....[34]....
        /*0144*/ 	.word	0xffffffff


	//   ....[35]....
        /*0148*/ 	.word	0xffffffff


	//   ....[36]....
        /*014c*/ 	.word	0xffffffff


	//   ....[37]....
        /*0150*/ 	.word	0xffffffff


	//   ....[38]....
        /*0154*/ 	.word	0xffffffff


	//   ....[39]....
        /*0158*/ 	.word	0xffffffff


	//   ....[40]....
        /*015c*/ 	.word	0xffffffff


	//   ....[41]....
        /*0160*/ 	.word	0xffffffff


	//   ....[42]....
        /*0164*/ 	.word	0xffffffff


	//   ....[43]....
        /*0168*/ 	.word	0xffffffff


	//   ....[44]....
        /*016c*/ 	.word	0xffffffff


	//   ....[45]....
        /*0170*/ 	.word	0xffffffff


	//   ....[46]....
        /*0174*/ 	.word	0xffffffff


	//   ....[47]....
        /*0178*/ 	.word	0xffffffff


	//   ....[48]....
        /*017c*/ 	.word	0xffffffff


	//   ....[49]....
        /*0180*/ 	.word	0xffffffff


	//   ....[50]....
        /*0184*/ 	.word	0xffffffff


	//   ....[51]....
        /*0188*/ 	.word	0xffffffff


	//   ....[52]....
        /*018c*/ 	.word	0xffffffff


	//   ....[53]....
        /*0190*/ 	.word	0xffffffff


	//   ....[54]....
        /*0194*/ 	.word	0xffffffff


	//   ....[55]....
        /*0198*/ 	.word	0xffffffff


	//   ....[56]....
        /*019c*/ 	.word	0xffffffff


	//   ....[57]....
        /*01a0*/ 	.word	0xffffffff


	//   ....[58]....
        /*01a4*/ 	.word	0xffffffff


	//   ....[59]....
        /*01a8*/ 	.word	0xffffffff


	//   ....[60]....
        /*01ac*/ 	.word	0xffffffff


	//   ....[61]....
        /*01b0*/ 	.word	0xffffffff


	//   ....[62]....
        /*01b4*/ 	.word	0xffffffff


	//   ....[63]....
        /*01b8*/ 	.word	0xffffffff


	//   ....[64]....
        /*01bc*/ 	.word	0xffffffff


	//   ....[65]....
        /*01c0*/ 	.word	0xffffffff


	//   ....[66]....
        /*01c4*/ 	.word	0xffffffff


	//   ....[67]....
        /*01c8*/ 	.word	0xffffffff


	//   ....[68]....
        /*01cc*/ 	.word	0xffffffff


	//   ....[69]....
        /*01d0*/ 	.word	0xffffffff


	//   ....[70]....
        /*01d4*/ 	.word	0xffffffff


	//   ....[71]....
        /*01d8*/ 	.word	0xffffffff


	//   ....[72]....
        /*01dc*/ 	.word	0xffffffff


	//   ....[73]....
        /*01e0*/ 	.word	0xffffffff


	//   ....[74]....
        /*01e4*/ 	.word	0xffffffff


	//   ....[75]....
        /*01e8*/ 	.word	0xffffffff


	//   ....[76]....
        /*01ec*/ 	.word	0xffffffff


	//   ....[77]....
        /*01f0*/ 	.word	0xffffffff


	//   ....[78]....
        /*01f4*/ 	.word	0xffffffff


	//   ....[79]....
        /*01f8*/ 	.word	0xffffffff


	//   ....[80]....
        /*01fc*/ 	.word	0xffffffff


	//   ....[81]....
        /*0200*/ 	.word	0xffffffff


	//   ....[82]....
        /*0204*/ 	.word	0xffffffff


	//   ....[83]....
        /*0208*/ 	.word	0xffffffff


	//   ....[84]....
        /*020c*/ 	.word	0xffffffff


	//   ....[85]....
        /*0210*/ 	.word	0xffffffff


	//   ....[86]....
        /*0214*/ 	.word	0xffffffff


	//   ....[87]....
        /*0218*/ 	.word	0xffffffff


	//   ....[88]....
        /*021c*/ 	.word	0xffffffff


	//   ....[89]....
        /*0220*/ 	.word	0xffffffff


	//   ....[90]....
        /*0224*/ 	.word	0xffffffff


	//   ....[91]....
        /*0228*/ 	.word	0xffffffff


	//   ....[92]....
        /*022c*/ 	.word	0xffffffff


	//   ....[93]....
        /*0230*/ 	.word	0xffffffff


	//   ....[94]....
        /*0234*/ 	.word	0xffffffff


	//   ....[95]....
        /*0238*/ 	.word	0xffffffff


	//   ....[96]....
        /*023c*/ 	.word	0xffffffff


	//   ....[97]....
        /*0240*/ 	.word	0xffffffff


	//   ....[98]....
        /*0244*/ 	.word	0xffffffff


	//   ....[99]....
        /*0248*/ 	.word	0xffffffff


	//   ....[100]....
        /*024c*/ 	.word	0xffffffff


	//   ....[101]....
        /*0250*/ 	.word	0xffffffff


	//   ....[102]....
        /*0254*/ 	.word	0xffffffff


	//   ....[103]....
        /*0258*/ 	.word	0xffffffff


	//   ....[104]....
        /*025c*/ 	.word	0xffffffff


	//   ....[105]....
        /*0260*/ 	.word	0xffffffff


	//   ....[106]....
        /*0264*/ 	.word	0xffffffff


	//   ....[107]....
        /*0268*/ 	.word	0xffffffff


	//   ....[108]....
        /*026c*/ 	.word	0x05000000


	//   ....[109]....
        /*0270*/ 	.word	0x05000000


	//   ....[110]....
        /*0274*/ 	.word	0x05000000


	//   ....[111]....
        /*0278*/ 	.word	0x05000000


	//   ....[112]....
        /*027c*/ 	.word	0x05000000


	//   ....[113]....
        /*0280*/ 	.word	0x05000000


	//   ....[114]....
        /*0284*/ 	.word	0x05000000


	//   ....[115]....
        /*0288*/ 	.word	0x05000000


	//   ....[116]....
        /*028c*/ 	.word	0x05000000


	//   ....[117]....
        /*0290*/ 	.word	0x05000000


	//   ....[118]....
        /*0294*/ 	.word	0x05000000


	//   ....[119]....
        /*0298*/ 	.word	0x05000000


	//   ....[120]....
        /*029c*/ 	.word	0x05000000


	//   ....[121]....
        /*02a0*/ 	.word	0x05000000


	//   ....[122]....
        /*02a4*/ 	.word	0x05000000


	//   ....[123]....
        /*02a8*/ 	.word	0x05000000


	//   ....[124]....
        /*02ac*/ 	.word	0x05000000


	//   ....[125]....
        /*02b0*/ 	.word	0x05000000


	//   ....[126]....
        /*02b4*/ 	.word	0x05000000


	//   ....[127]....
        /*02b8*/ 	.word	0x05000000


	//   ....[128]....
        /*02bc*/ 	.word	0x05000000


	//   ....[129]....
        /*02c0*/ 	.word	0x05000000


	//   ....[130]....
        /*02c4*/ 	.word	0x05000000


	//   ....[131]....
        /*02c8*/ 	.word	0x05000000


	//   ....[132]....
        /*02cc*/ 	.word	0x05000000


	//   ....[133]....
        /*02d0*/ 	.word	0x05000000


	//   ....[134]....
        /*02d4*/ 	.word	0x05000000


	//   ....[135]....
        /*02d8*/ 	.word	0x05000000


	//   ....[136]....
        /*02dc*/ 	.word	0x05000000


	//   ....[137]....
        /*02e0*/ 	.word	0x05000000


	//   ....[138]....
        /*02e4*/ 	.word	0x05000000


	//   ....[139]....
        /*02e8*/ 	.word	0x05000000


	//   ....[140]....
        /*02ec*/ 	.word	0x05000000


	//   ....[141]....
        /*02f0*/ 	.word	0x05000000


	//   ....[142]....
        /*02f4*/ 	.word	0x05000000


	//   ....[143]....
        /*02f8*/ 	.word	0x05000000


	//   ....[144]....
        /*02fc*/ 	.word	0x05000000


	//   ....[145]....
        /*0300*/ 	.word	0x05000000


	//   ....[146]....
        /*0304*/ 	.word	0x05000000


	//   ....[147]....
        /*0308*/ 	.word	0x05000000


	//   ....[148]....
        /*030c*/ 	.word	0x05000000


	//   ....[149]....
        /*0310*/ 	.word	0x05000000


	//   ....[150]....
        /*0314*/ 	.word	0x05000000


	//   ....[151]....
        /*0318*/ 	.word	0x05000000


	//   ....[152]....
        /*031c*/ 	.word	0x05000000


	//   ....[153]....
        /*0320*/ 	.word	0x05000000


	//   ....[154]....
        /*0324*/ 	.word	0x05000000


	//   ....[155]....
        /*0328*/ 	.word	0x05000000


	//   ....[156]....
        /*032c*/ 	.word	0x05000000


	//   ....[157]....
        /*0330*/ 	.word	0x05000000


	//   ....[158]....
        /*0334*/ 	.word	0x05000000


	//   ....[159]....
        /*0338*/ 	.word	0x05000000


	//----- nvinfo : EIATTR_COOP_GROUP_INSTR_OFFSETS
	.align		4
.L_1176:
        /*033c*/ 	.byte	0x04, 0x28
        /*033e*/ 	.short	(.L_1178 - .L_1177)


	//   ....[0]....
.L_1177:
        /*0340*/ 	.word	0x000003a0


	//   ....[1]....
        /*0344*/ 	.word	0x00000550


	//   ....[2]....
        /*0348*/ 	.word	0x00000860


	//   ....[3]....
        /*034c*/ 	.word	0x000008a0


	//   ....[4]....
        /*0350*/ 	.word	0x000008e0


	//   ....[5]....
        /*0354*/ 	.word	0x00000940


	//   ....[6]....
        /*0358*/ 	.word	0x00000950


	//   ....[7]....
        /*035c*/ 	.word	0x000009a0


	//   ....[8]....
        /*0360*/ 	.word	0x000009e0


	//   ....[9]....
        /*0364*/ 	.word	0x00000a40


	//   ....[10]....
        /*0368*/ 	.word	0x00000a50


	//   ....[11]....
        /*036c*/ 	.word	0x00000aa0


	//   ....[12]....
        /*0370*/ 	.word	0x00000db0


	//   ....[13]....
        /*0374*/ 	.word	0x00000e40


	//   ....[14]....
        /*0378*/ 	.word	0x00002750


	//   ....[15]....
        /*037c*/ 	.word	0x000028b0


	//   ....[16]....
        /*0380*/ 	.word	0x00002c20


	//   ....[17]....
        /*0384*/ 	.word	0x00002c40


	//   ....[18]....
        /*0388*/ 	.word	0x00002cc0


	//   ....[19]....
        /*038c*/ 	.word	0x00002ce0


	//   ....[20]....
        /*0390*/ 	.word	0x00002d40


	//   ....[21]....
        /*0394*/ 	.word	0x00002d60


	//   ....[22]....
        /*0398*/ 	.word	0x00002dc0


	//   ....[23]....
        /*039c*/ 	.word	0x00002de0


	//   ....[24]....
        /*03a0*/ 	.word	0x00002e40


	//   ....[25]....
        /*03a4*/ 	.word	0x00002e60


	//   ....[26]....
        /*03a8*/ 	.word	0x00002ef0


	//   ....[27]....
        /*03ac*/ 	.word	0x00002fa0


	//   ....[28]....
        /*03b0*/ 	.word	0x000033f0


	//   ....[29]....
        /*03b4*/ 	.word	0x00003460


	//   ....[30]....
        /*03b8*/ 	.word	0x000034e0


	//   ....[31]....
        /*03bc*/ 	.word	0x00003500


	//   ....[32]....
        /*03c0*/ 	.word	0x00003570


	//   ....[33]....
        /*03c4*/ 	.word	0x000035a0


	//   ....[34]....
        /*03c8*/ 	.word	0x00003610


	//   ....[35]....
        /*03cc*/ 	.word	0x00003640


	//   ....[36]....
        /*03d0*/ 	.word	0x000036a0


	//   ....[37]....
        /*03d4*/ 	.word	0x000036d0


	//   ....[38]....
        /*03d8*/ 	.word	0x00003740


	//   ....[39]....
        /*03dc*/ 	.word	0x00003770


	//   ....[40]....
        /*03e0*/ 	.word	0x000037a0


	//   ....[41]....
        /*03e4*/ 	.word	0x000038d0


	//   ....[42]....
        /*03e8*/ 	.word	0x00003930


	//   ....[43]....
        /*03ec*/ 	.word	0x000039c0


	//   ....[44]....
        /*03f0*/ 	.word	0x000039e0


	//   ....[45]....
        /*03f4*/ 	.word	0x00003a50


	//   ....[46]....
        /*03f8*/ 	.word	0x00003a80


	//   ....[47]....
        /*03fc*/ 	.word	0x00003ae0


	//   ....[48]....
        /*0400*/ 	.word	0x00003b10


	//   ....[49]....
        /*0404*/ 	.word	0x00003b70


	//   ....[50]....
        /*0408*/ 	.word	0x00003ba0


	//   ....[51]....
        /*040c*/ 	.word	0x00003c10


	//   ....[52]....
        /*0410*/ 	.word	0x00003c30


	//   ....[53]....
        /*0414*/ 	.word	0x00003c50


	//   ....[54]....
        /*0418*/ 	.word	0x00005a70


	//   ....[55]....
        /*041c*/ 	.word	0x00005bc0


	//   ....[56]....
        /*0420*/ 	.word	0x00006080


	//   ....[57]....
        /*0424*/ 	.word	0x000060e0


	//   ....[58]....
        /*0428*/ 	.word	0x00006110


	//   ....[59]....
        /*042c*/ 	.word	0x00006180


	//   ....[60]....
        /*0430*/ 	.word	0x00006190


	//   ....[61]....
        /*0434*/ 	.word	0x000061c0


	//   ....[62]....
        /*0438*/ 	.word	0x00006220


	//   ....[63]....
        /*043c*/ 	.word	0x00006280


	//   ....[64]....
        /*0440*/ 	.word	0x000062a0


	//   ....[65]....
        /*0444*/ 	.word	0x000062e0


	//   ....[66]....
        /*0448*/ 	.word	0x00006640


	//   ....[67]....
        /*044c*/ 	.word	0x00006680


	//   ....[68]....
        /*0450*/ 	.word	0x00008310


	//   ....[69]....
        /*0454*/ 	.word	0x00008460


	//   ....[70]....
        /*0458*/ 	.word	0x000088f0


	//   ....[71]....
        /*045c*/ 	.word	0x00008900


	//   ....[72]....
        /*0460*/ 	.word	0x00008970


	//   ....[73]....
        /*0464*/ 	.word	0x00008980


	//   ....[74]....
        /*0468*/ 	.word	0x000089f0


	//   ....[75]....
        /*046c*/ 	.word	0x00008a00


	//   ....[76]....
        /*0470*/ 	.word	0x00008a70


	//   ....[77]....
        /*0474*/ 	.word	0x00008a80


	//   ....[78]....
        /*0478*/ 	.word	0x00008af0


	//   ....[79]....
        /*047c*/ 	.word	0x00008b00


	//   ....[80]....
        /*0480*/ 	.word	0x00008cc0


	//   ....[81]....
        /*0484*/ 	.word	0x00008df0


	//   ....[82]....
        /*0488*/ 	.word	0x000090e0


	//   ....[83]....
        /*048c*/ 	.word	0x00009150


	//   ....[84]....
        /*0490*/ 	.word	0x000091c0


	//   ....[85]....
        /*0494*/ 	.word	0x000091e0


	//   ....[86]....
        /*0498*/ 	.word	0x00009240


	//   ....[87]....
        /*049c*/ 	.word	0x00009270


	//   ....[88]....
        /*04a0*/ 	.word	0x000092c0


	//   ....[89]....
        /*04a4*/ 	.word	0x00009300


	//   ....[90]....
        /*04a8*/ 	.word	0x00009350


	//   ....[91]....
        /*04ac*/ 	.word	0x00009390


	//   ....[92]....
        /*04b0*/ 	.word	0x000093f0


	//   ....[93]....
        /*04b4*/ 	.word	0x00009450


	//   ....[94]....
        /*04b8*/ 	.word	0x00009480


	//   ....[95]....
        /*04bc*/ 	.word	0x000095b0


	//   ....[96]....
        /*04c0*/ 	.word	0x00009610


	//   ....[97]....
        /*04c4*/ 	.word	0x00009690


	//   ....[98]....
        /*04c8*/ 	.word	0x000096b0


	//   ....[99]....
        /*04cc*/ 	.word	0x00009730


	//   ....[100]....
        /*04d0*/ 	.word	0x00009750


	//   ....[101]....
        /*04d4*/ 	.word	0x000097a0


	//   ....[102]....
        /*04d8*/ 	.word	0x000097e0


	//   ....[103]....
        /*04dc*/ 	.word	0x00009830


	//   ....[104]....
        /*04e0*/ 	.word	0x00009870


	//   ....[105]....
        /*04e4*/ 	.word	0x000098d0


	//   ....[106]....
        /*04e8*/ 	.word	0x00009900


	//   ....[107]....
        /*04ec*/ 	.word	0x00009920


	//   ....[108]....
        /*04f0*/ 	.word	0x0000b390


	//   ....[109]....
        /*04f4*/ 	.word	0x0000b440


	//   ....[110]....
        /*04f8*/ 	.word	0x0000b510


	//   ....[111]....
        /*04fc*/ 	.word	0x0000b560


	//   ....[112]....
        /*0500*/ 	.word	0x0000b640


	//   ....[113]....
        /*0504*/ 	.word	0x0000b690


	//   ....[114]....
        /*0508*/ 	.word	0x0000b760


	//   ....[115]....
        /*050c*/ 	.word	0x0000b7b0


	//   ....[116]....
        /*0510*/ 	.word	0x0000b870


	//   ....[117]....
        /*0514*/ 	.word	0x0000b8d0


	//   ....[118]....
        /*0518*/ 	.word	0x0000b990


	//   ....[119]....
        /*051c*/ 	.word	0x0000b9e0


	//   ....[120]....
        /*0520*/ 	.word	0x0000ba10


	//   ....[121]....
        /*0524*/ 	.word	0x0000bb50


	//   ....[122]....
        /*0528*/ 	.word	0x0000bbf0


	//   ....[123]....
        /*052c*/ 	.word	0x0000bcc0


	//   ....[124]....
        /*0530*/ 	.word	0x0000bd10


	//   ....[125]....
        /*0534*/ 	.word	0x0000bdf0


	//   ....[126]....
        /*0538*/ 	.word	0x0000be50


	//   ....[127]....
        /*053c*/ 	.word	0x0000bf10


	//   ....[128]....
        /*0540*/ 	.word	0x0000bf70


	//   ....[129]....
        /*0544*/ 	.word	0x0000c000


	//   ....[130]....
        /*0548*/ 	.word	0x0000c090


	//   ....[131]....
        /*054c*/ 	.word	0x0000c110


	//   ....[132]....
        /*0550*/ 	.word	0x0000c1a0


	//   ....[133]....
        /*0554*/ 	.word	0x0000c1d0


	//   ....[134]....
        /*0558*/ 	.word	0x0000c2e0


	//   ....[135]....
        /*055c*/ 	.word	0x0000c390


	//   ....[136]....
        /*0560*/ 	.word	0x0000c460


	//   ....[137]....
        /*0564*/ 	.word	0x0000c4b0


	//   ....[138]....
        /*0568*/ 	.word	0x0000c590


	//   ....[139]....
        /*056c*/ 	.word	0x0000c5e0


	//   ....[140]....
        /*0570*/ 	.word	0x0000c660


	//   ....[141]....
        /*0574*/ 	.word	0x0000c700


	//   ....[142]....
        /*0578*/ 	.word	0x0000c770


	//   ....[143]....
        /*057c*/ 	.word	0x0000c800


	//   ....[144]....
        /*0580*/ 	.word	0x0000c890


	//   ....[145]....
        /*0584*/ 	.word	0x0000c910


	//   ....[146]....
        /*0588*/ 	.word	0x0000c940


	//   ....[147]....
        /*058c*/ 	.word	0x0000ca40


	//   ....[148]....
        /*0590*/ 	.word	0x0000cae0


	//   ....[149]....
        /*0594*/ 	.word	0x0000cbb0


	//   ....[150]....
        /*0598*/ 	.word	0x0000cc00


	//   ....[151]....
        /*059c*/ 	.word	0x0000cce0


	//   ....[152]....
        /*05a0*/ 	.word	0x0000cd30


	//   ....[153]....
        /*05a4*/ 	.word	0x0000cde0


	//   ....[154]....
        /*05a8*/ 	.word	0x0000ce40


	//   ....[155]....
        /*05ac*/ 	.word	0x0000cef0


	//   ....[156]....
        /*05b0*/ 	.word	0x0000cf60


	//   ....[157]....
        /*05b4*/ 	.word	0x0000cfc0


	//   ....[158]....
        /*05b8*/ 	.word	0x0000d040


	//   ....[159]....
        /*05bc*/ 	.word	0x0000d070


	//----- nvinfo : EIATTR_VRC_CTA_INIT_COUNT
	.align		4
.L_1178:
        /*05c0*/ 	.byte	0x02, 0x4a
	.zero		1
	.zero		1


	//----- nvinfo : EIATTR_EXIT_INSTR_OFFSETS
	.align		4
        /*05c4*/ 	.byte	0x04, 0x1c
        /*05c6*/ 	.short	(.L_1180 - .L_1179)


	//   ....[0]....
.L_1179:
        /*05c8*/ 	.word	0x000012b0


	//   ....[1]....
        /*05cc*/ 	.word	0x00001560


	//   ....[2]....
        /*05d0*/ 	.word	0x00001e60


	//   ....[3]....
        /*05d4*/ 	.word	0x00001f70


	//   ....[4]....
        /*05d8*/ 	.word	0x00002380


	//   ....[5]....
        /*05dc*/ 	.word	0x00002400


	//   ....[6]....
        /*05e0*/ 	.word	0x000043d0


	//   ....[7]....
        /*05e4*/ 	.word	0x000045b0


	//   ....[8]....
        /*05e8*/ 	.word	0x00004ef0


	//   ....[9]....
        /*05ec*/ 	.word	0x00005020


	//   ....[10]....
        /*05f0*/ 	.word	0x00005440


	//   ....[11]....
        /*05f4*/ 	.word	0x000054c0


	//   ....[12]....
        /*05f8*/ 	.word	0x000054e0


	//   ....[13]....
        /*05fc*/ 	.word	0x00007c70


	//   ....[14]....
        /*0600*/ 	.word	0x00007d40


	//   ....[15]....
        /*0604*/ 	.word	0x0000b270


	//   ....[16]....
        /*0608*/ 	.word	0x0000b340


	//----- nvinfo : EIATTR_MAX_THREADS
	.align		4
.L_1180:
        /*060c*/ 	.byte	0x04, 0x05
        /*060e*/ 	.short	(.L_1182 - .L_1181)
.L_1181:
        /*0610*/ 	.word	0x00000100
        /*0614*/ 	.word	0x00000001
        /*0618*/ 	.word	0x00000001


	//----- nvinfo : EIATTR_CRS_STACK_SIZE
	.align		4
.L_1182:
        /*061c*/ 	.byte	0x04, 0x1e
        /*061e*/ 	.short	(.L_1184 - .L_1183)
.L_1183:
        /*0620*/ 	.word	0x00000000


	//----- nvinfo : EIATTR_CBANK_PARAM_SIZE
	.align		4
.L_1184:
        /*0624*/ 	.byte	0x03, 0x19
        /*0626*/ 	.short	0x003c


	//----- nvinfo : EIATTR_PARAM_CBANK
	.align		4
        /*0628*/ 	.byte	0x04, 0x0a
        /*062a*/ 	.short	(.L_1186 - .L_1185)
	.align		4
.L_1185:
        /*062c*/ 	.word	index@(.nv.constant0._ZN6thrust24THRUST_300001_SM_1000_NS8cuda_cub4core6detail13_kernel_agentINS1_15__reduce_by_key16ReduceByKeyAgentINS0_6detail15normal_iteratorINS0_10device_ptrIiEEEENS8_INS9_IfEEEESD_SD_N4cuda3std3__48equal_toIiEENSG_4plusIfEEPiiEEJSB_SD_SD_SD_SL_N3cub18CUB_300001_SM_100024ReduceByKeyScanTileStateIfiLb1EEESI_SK_iiEEEvDpT0_)
        /*0630*/ 	.short	0x0380
        /*0632*/ 	.short	0x003c


	//----- nvinfo : EIATTR_SW_WAR
	.align		4
.L_1186:
        /*0634*/ 	.byte	0x04, 0x36
        /*0636*/ 	.short	(.L_1188 - .L_1187)
.L_1187:
        /*0638*/ 	.word	0x00000008
.L_1188:


//--------------------- .nv.info._ZN6thrust24THRUST_300001_SM_1000_NS8cuda_cub4core6detail13_kernel_agentINS1_15__reduce_by_key9InitAgentIN3cub18CUB_300001_SM_100024ReduceByKeyScanTileStateIfiLb1EEEiPiEEJSA_iSB_EEEvDpT0_ --------------------------
	.section	.nv.info._ZN6thrust24THRUST_300001_SM_1000_NS8cuda_cub4core6detail13_kernel_agentINS1_15__reduce_by_key9InitAgentIN3cub18CUB_300001_SM_100024ReduceByKeyScanTileStateIfiLb1EEEiPiEEJSA_iSB_EEEvDpT0_,"",@"SHT_CUDA_INFO"
	.sectionflags	@""
	.align	4


	//----- nvinfo : EIATTR_CUDA_API_VERSION
	.align		4
        /*0000*/ 	.byte	0x04, 0x37
        /*0002*/ 	.short	(.L_1190 - .L_1189)
.L_1189:
        /*0004*/ 	.word	0x00000082


	//----- nvinfo : EIATTR_KPARAM_INFO
	.align		4
.L_1190:
        /*0008*/ 	.byte	0x04, 0x17
        /*000a*/ 	.short	(.L_1192 - .L_1191)
.L_1191:
        /*000c*/ 	.word	0x00000000
        /*0010*/ 	.short	0x0002
        /*0012*/ 	.short	0x0010
        /*0014*/ 	.byte	0x00, 0xf5, 0x21, 0x00


	//----- nvinfo : EIATTR_KPARAM_INFO
	.align		4
.L_1192:
        /*0018*/ 	.byte	0x04, 0x17
        /*001a*/ 	.short	(.L_1194 - .L_1193)
.L_1193:
        /*001c*/ 	.word	0x00000000
        /*0020*/ 	.short	0x0001
        /*0022*/ 	.short	0x0008
        /*0024*/ 	.byte	0x00, 0xf0, 0x11, 0x00


	//----- nvinfo : EIATTR_KPARAM_INFO
	.align		4
.L_1194:
        /*0028*/ 	.byte	0x04, 0x17
        /*002a*/ 	.short	(.L_1196 - .L_1195)
.L_1195:
        /*002c*/ 	.word	0x00000000
        /*0030*/ 	.short	0x0000
        /*0032*/ 	.short	0x0000
        /*0034*/ 	.byte	0x00, 0xf0, 0x21, 0x00


	//----- nvinfo : EIATTR_SPARSE_MMA_MASK
	.align		4
.L_1196:
        /*0038*/ 	.byte	0x03, 0x50
        /*003a*/ 	.short	0x0000


	//----- nvinfo : EIATTR_MAXREG_COUNT
	.align		4
        /*003c*/ 	.byte	0x03, 0x1b
        /*003e*/ 	.short	0x00ff


	//----- nvinfo : EIATTR_MERCURY_ISA_VERSION
	.align		4
        /*0040*/ 	.byte	0x03, 0x5f
        /*0042*/ 	.short	0x0101


	//----- nvinfo : EIATTR_VRC_CTA_INIT_COUNT
	.align		4
        /*0044*/ 	.byte	0x02, 0x4a
	.zero		1
	.zero		1


	//----- nvinfo : EIATTR_EXIT_INSTR_OFFSETS
	.align		4
        /*0048*/ 	.byte	0x04, 0x1c
        /*004a*/ 	.short	(.L_1198 - .L_1197)


	//   ....[0]....
.L_1197:
        /*004c*/ 	.word	0x00000140


	//   ....[1]....
        /*0050*/ 	.word	0x00000170


	//----- nvinfo : EIATTR_MAX_THREADS
	.align		4
.L_1198:
        /*0054*/ 	.byte	0x04, 0x05
        /*0056*/ 	.short	(.L_1200 - .L_1199)
.L_1199:
        /*0058*/ 	.word	0x00000080
        /*005c*/ 	.word	0x00000001
        /*0060*/ 	.word	0x00000001


	//----- nvinfo : EIATTR_CBANK_PARAM_SIZE
	.align		4
.L_1200:
        /*0064*/ 	.byte	0x03, 0x19
        /*0066*/ 	.short	0x0018


	//----- nvinfo : EIATTR_PARAM_CBANK
	.align		4
        /*0068*/ 	.byte	0x04, 0x0a
        /*006a*/ 	.short	(.L_1202 - .L_1201)
	.align		4
.L_1201:
        /*006c*/ 	.word	index@(.nv.constant0._ZN6thrust24THRUST_300001_SM_1000_NS8cuda_cub4core6detail13_kernel_agentINS1_15__reduce_by_key9InitAgentIN3cub18CUB_300001_SM_100024ReduceByKeyScanTileStateIfiLb1EEEiPiEEJSA_iSB_EEEvDpT0_)
        /*0070*/ 	.short	0x0380
        /*0072*/ 	.short	0x0018


	//----- nvinfo : EIATTR_SW_WAR
	.align		4
.L_1202:
        /*0074*/ 	.byte	0x04, 0x36
        /*0076*/ 	.short	(.L_1204 - .L_1203)
.L_1203:
        /*0078*/ 	.word	0x00000008
.L_1204:


//--------------------- .nv.callgraph             --------------------------
	.section	.nv.callgraph,"",@"SHT_CUDA_CALLGRAPH"
	.align	4
	.sectionentsize	8
	.align		4
        /*0000*/ 	.word	0x00000000
	.align		4
        /*0004*/ 	.word	0xffffffff
	.align		4
        /*0008*/ 	.word	0x00000000
	.align		4
        /*000c*/ 	.word	0xfffffffe
	.align		4
        /*0010*/ 	.word	0x00000000
	.align		4
        /*0014*/ 	.word	0xfffffffd
	.align		4
        /*0018*/ 	.word	0x00000000
	.align		4
        /*001c*/ 	.word	0xfffffffc


//--------------------- .nv.constant4             --------------------------
	.section	.nv.constant4,"a",@progbits
	.align	8
	.align		8
.nv.constant4:
        /*0000*/ 	.dword	_ZN30_INTERNAL_610b93c1_4_k_cu_main4cuda3std3__45__cpo5beginE
	.align		8
        /*0008*/ 	.dword	_ZN30_INTERNAL_610b93c1_4_k_cu_main4cuda3std3__45__cpo3endE
	.align		8
        /*0010*/ 	.dword	_ZN30_INTERNAL_610b93c1_4_k_cu_main4cuda3std3__45__cpo6cbeginE
	.align		8
        /*0018*/ 	.dword	_ZN30_INTERNAL_610b93c1_4_k_cu_main4cuda3std3__45__cpo4cendE
	.align		8
        /*0020*/ 	.dword	_ZN30_INTERNAL_610b93c1_4_k_cu_main4cuda3std3__45__cpo6rbeginE
	.align		8
        /*0028*/ 	.dword	_ZN30_INTERNAL_610b93c1_4_k_cu_main4cuda3std3__45__cpo4rendE
	.align		8
        /*0030*/ 	.dword	_ZN30_INTERNAL_610b93c1_4_k_cu_main4cuda3std3__45__cpo7crbeginE
	.align		8
        /*0038*/ 	.dword	_ZN30_INTERNAL_610b93c1_4_k_cu_main4cuda3std3__45__cpo5crendE
	.align		8
        /*0040*/ 	.dword	_ZN30_INTERNAL_610b93c1_4_k_cu_main4cuda3std3__432_GLOBAL__N__610b93c1_4_k_cu_main6ignoreE
	.align		8
        /*0048*/ 	.dword	_ZN30_INTERNAL_610b93c1_4_k_cu_main4cuda3std3__419piecewise_constructE
	.align		8
        /*0050*/ 	.dword	_ZN30_INTERNAL_610b93c1_4_k_cu_main4cuda3std3__48in_placeE
	.align		8
        /*0058*/ 	.dword	_ZN30_INTERNAL_610b93c1_4_k_cu_main4cuda3std3__420unreachable_sentinelE
	.align		8
        /*0060*/ 	.dword	_ZN30_INTERNAL_610b93c1_4_k_cu_main4cuda3std3__47nulloptE
	.align		8
        /*0068*/ 	.dword	_ZN30_INTERNAL_610b93c1_4_k_cu_main4cuda3std3__48unexpectE
	.align		8
        /*0070*/ 	.dword	_ZN30_INTERNAL_610b93c1_4_k_cu_main4cuda3std6ranges3__45__cpo4swapE
	.align		8
        /*0078*/ 	.dword	_ZN30_INTERNAL_610b93c1_4_k_cu_main4cuda3std6ranges3__45__cpo9iter_moveE
	.align		8
        /*0080*/ 	.dword	_ZN30_INTERNAL_610b93c1_4_k_cu_main4cuda3std6ranges3__45__cpo5beginE
	.align		8
        /*0088*/ 	.dword	_ZN30_INTERNAL_610b93c1_4_k_cu_main4cuda3std6ranges3__45__cpo3endE
	.align		8
        /*0090*/ 	.dword	_ZN30_INTERNAL_610b93c1_4_k_cu_main4cuda3std6ranges3__45__cpo6cbeginE
	.align		8
        /*0098*/ 	.dword	_ZN30_INTERNAL_610b93c1_4_k_cu_main4cuda3std6ranges3__45__cpo4cendE
	.align		8
        /*00a0*/ 	.dword	_ZN30_INTERNAL_610b93c1_4_k_cu_main4cuda3std6ranges3__45__cpo7advanceE
	.align		8
        /*00a8*/ 	.dword	_ZN30_INTERNAL_610b93c1_4_k_cu_main4cuda3std6ranges3__45__cpo9iter_swapE
	.align		8
        /*00b0*/ 	.dword	_ZN30_INTERNAL_610b93c1_4_k_cu_main4cuda3std6ranges3__45__cpo4nextE
	.align		8
        /*00b8*/ 	.dword	_ZN30_INTERNAL_610b93c1_4_k_cu_main4cuda3std6ranges3__45__cpo4prevE
	.align		8
        /*00c0*/ 	.dword	_ZN30_INTERNAL_610b93c1_4_k_cu_main4cuda3std6ranges3__45__cpo4dataE
	.align		8
        /*00c8*/ 	.dword	_ZN30_INTERNAL_610b93c1_4_k_cu_main4cuda3std6ranges3__45__cpo5cdataE
	.align		8
        /*00d0*/ 	.dword	_ZN30_INTERNAL_610b93c1_4_k_cu_main4cuda3std6ranges3__45__cpo4sizeE
	.align		8
        /*00d8*/ 	.dword	_ZN30_INTERNAL_610b93c1_4_k_cu_main4cuda3std6ranges3__45__cpo5ssizeE
	.align		8
        /*00e0*/ 	.dword	_ZN30_INTERNAL_610b93c1_4_k_cu_main4cuda3std6ranges3__45__cpo8distanceE
	.align		8
        /*00e8*/ 	.dword	_ZN30_INTERNAL_610b93c1_4_k_cu_main6thrust24THRUST_300001_SM_1000_NS8cuda_cub3parE
	.align		8
        /*00f0*/ 	.dword	_ZN30_INTERNAL_610b93c1_4_k_cu_main6thrust24THRUST_300001_SM_1000_NS8cuda_cub10par_nosyncE
	.align		8
        /*00f8*/ 	.dword	_ZN30_INTERNAL_610b93c1_4_k_cu_main6thrust24THRUST_300001_SM_1000_NS6system6detail10sequential3seqE
	.align		8
        /*0100*/ 	.dword	_ZN30_INTERNAL_610b93c1_4_k_cu_main6thrust24THRUST_300001_SM_1000_NS6system3cpp3parE
	.align		8
        /*0108*/ 	.dword	_ZN30_INTERNAL_610b93c1_4_k_cu_main6thrust24THRUST_300001_SM_1000_NS12placeholders2_1E
	.align		8
        /*0110*/ 	.dword	_ZN30_INTERNAL_610b93c1_4_k_cu_main6thrust24THRUST_300001_SM_1000_NS12placeholders2_2E
	.align		8
        /*0118*/ 	.dword	_ZN30_INTERNAL_610b93c1_4_k_cu_main6thrust24THRUST_300001_SM_1000_NS12placeholders2_3E
	.align		8
        /*0120*/ 	.dword	_ZN30_INTERNAL_610b93c1_4_k_cu_main6thrust24THRUST_300001_SM_1000_NS12placeholders2_4E
	.align		8
        /*0128*/ 	.dword	_ZN30_INTERNAL_610b93c1_4_k_cu_main6thrust24THRUST_300001_SM_1000_NS12placeholders2_5E
	.align		8
        /*0130*/ 	.dword	_ZN30_INTERNAL_610b93c1_4_k_cu_main6thrust24THRUST_300001_SM_1000_NS12placeholders2_6E
	.align		8
        /*0138*/ 	.dword	_ZN30_INTERNAL_610b93c1_4_k_cu_main6thrust24THRUST_300001_SM_1000_NS12placeholders2_7E
	.align		8
        /*0140*/ 	.dword	_ZN30_INTERNAL_610b93c1_4_k_cu_main6thrust24THRUST_300001_SM_1000_NS12placeholders2_8E
	.align		8
        /*0148*/ 	.dword	_ZN30_INTERNAL_610b93c1_4_k_cu_main6thrust24THRUST_300001_SM_1000_NS12placeholders2_9E
	.align		8
        /*0150*/ 	.dword	_ZN30_INTERNAL_610b93c1_4_k_cu_main6thrust24THRUST_300001_SM_1000_NS12placeholders3_10E
	.align		8
        /*0158*/ 	.dword	_ZN30_INTERNAL_610b93c1_4_k_cu_main6thrust24THRUST_300001_SM_1000_NS3seqE
	.align		8
        /*0160*/ 	.dword	_ZN30_INTERNAL_610b93c1_4_k_cu_main6thrust24THRUST_300001_SM_1000_NS6deviceE


//--------------------- .text._ZN3cub18CUB_300001_SM_10006detail10radix_sort29DeviceRadixSortOnesweepKernelINS1_5radix10policy_hubIiiyE10Policy1000ELNS0_9SortOrderE0EiiyiiNS1_21identity_decomposer_tEEEvPT5_SB_PT3_PKSC_PT1_PKSG_PT2_PKSK_T4_iiT6_ --------------------------
	.section	.text._ZN3cub18CUB_300001_SM_10006detail10radix_sort29DeviceRadixSortOnesweepKernelINS1_5radix10policy_hubIiiyE10Policy1000ELNS0_9SortOrderE0EiiyiiNS1_21identity_decomposer_tEEEvPT5_SB_PT3_PKSC_PT1_PKSG_PT2_PKSK_T4_iiT6_,"ax",@progbits
	.align	128
        .global         _ZN3cub18CUB_300001_SM_10006detail10radix_sort29DeviceRadixSortOnesweepKernelINS1_5radix10policy_hubIiiyE10Policy1000ELNS0_9SortOrderE0EiiyiiNS1_21identity_decomposer_tEEEvPT5_SB_PT3_PKSC_PT1_PKSG_PT2_PKSK_T4_iiT6_
        .type           _ZN3cub18CUB_300001_SM_10006detail10radix_sort29DeviceRadixSortOnesweepKernelINS1_5radix10policy_hubIiiyE10Policy1000ELNS0_9SortOrderE0EiiyiiNS1_21identity_decomposer_tEEEvPT5_SB_PT3_PKSC_PT1_PKSG_PT2_PKSK_T4_iiT6_,@function
        .size           _ZN3cub18CUB_300001_SM_10006detail10radix_sort29DeviceRadixSortOnesweepKernelINS1_5radix10policy_hubIiiyE10Policy1000ELNS0_9SortOrderE0EiiyiiNS1_21identity_decomposer_tEEEvPT5_SB_PT3_PKSC_PT1_PKSG_PT2_PKSK_T4_iiT6_,(.L_x_1984 - _ZN3cub18CUB_300001_SM_10006detail10radix_sort29DeviceRadixSortOnesweepKernelINS1_5radix10policy_hubIiiyE10Policy1000ELNS0_9SortOrderE0EiiyiiNS1_21identity_decomposer_tEEEvPT5_SB_PT3_PKSC_PT1_PKSG_PT2_PKSK_T4_iiT6_)
        .other          _ZN3cub18CUB_300001_SM_10006detail10radix_sort29DeviceRadixSortOnesweepKernelINS1_5radix10policy_hubIiiyE10Policy1000ELNS0_9SortOrderE0EiiyiiNS1_21identity_decomposer_tEEEvPT5_SB_PT3_PKSC_PT1_PKSG_PT2_PKSK_T4_iiT6_,@"STO_CUDA_ENTRY STV_DEFAULT"
_ZN3cub18CUB_300001_SM_10006detail10radix_sort29DeviceRadixSortOnesweepKernelINS1_5radix10policy_hubIiiyE10Policy1000ELNS0_9SortOrderE0EiiyiiNS1_21identity_decomposer_tEEEvPT5_SB_PT3_PKSC_PT1_PKSG_PT2_PKSK_T4_iiT6_:
.text._ZN3cub18CUB_300001_SM_10006detail10radix_sort29DeviceRadixSortOnesweepKernelINS1_5radix10policy_hubIiiyE10Policy1000ELNS0_9SortOrderE0EiiyiiNS1_21identity_decomposer_tEEEvPT5_SB_PT3_PKSC_PT1_PKSG_PT2_PKSK_T4_iiT6_:
[----:B------:R-:W-:Y:S01]  /*0000*/  LDC R1, c[0x0][0x37c] ;  /* 0x0000df00ff017b82 */ /* 0x000fe20000000800 */
[----:B------:R-:W0:Y:S01]  /*0010*/  S2R R3, SR_TID.X ;  /* 0x0000000000037919 */ /* 0x000e220000002100 */
[----:B------:R-:W-:Y:S01]  /*0020*/  MOV R7, 0x400 ;  /* 0x0000040000077802 */ /* 0x000fe20000000f00 */
[----:B------:R-:W1:Y:S01]  /*0030*/  LDCU.64 UR6, c[0x0][0x358] ;  /* 0x00006b00ff0677ac */ /* 0x000e620008000a00 */
[----:B------:R-:W-:Y:S01]  /*0040*/  BSSY.RECONVERGENT B0, `(.L_x_0) ;  /* 0x000000c000007945 */ /* 0x000fe20003800200 */
[----:B------:R-:W2:Y:S01]  /*0050*/  S2R R0, SR_CgaCtaId ;  /* 0x0000000000007919 */ /* 0x000ea20000008800 */
[----:B0-----:R-:W-:Y:S02]  /*0060*/  ISETP.NE.AND P0, PT, R3, RZ, PT ;  /* 0x000000ff0300720c */ /* 0x001fe40003f05270 */
[----:B--2---:R-:W-:-:S11]  /*0070*/  LEA R7, R0, R7, 0x18 ;  /* 0x0000000700077211 */ /* 0x004fd600078ec0ff */
[----:B-1----:R-:W-:Y:S05]  /*0080*/  @P0 BRA `(.L_x_1) ;  /* 0x00000000001c0947 */ /* 0x002fea0003800000 */
[----:B------:R-:W0:Y:S01]  /*0090*/  LDC.64 R4, c[0x0][0x388] ;  /* 0x0000e200ff047b82 */ /* 0x000e220000000a00 */
[----:B------:R-:W-:-:S05]  /*00a0*/  IMAD.MOV.U32 R9, RZ, RZ, 0x1 ;  /* 0x00000001ff097424 */ /* 0x000fca00078e00ff */
[----:B0-----:R-:W2:Y:S02]  /*00b0*/  ATOMG.E.ADD.STRONG.GPU PT, R4, desc[UR6][R4.64], R9 ;  /* 0x80000009040479a8 */ /* 0x001ea400081ef106 */
[----:B------:R-:W0:Y:S01]  /*00c0*/  S2UR UR5, SR_CgaCtaId ;  /* 0x00000000000579c3 */ /* 0x000e220000008800 */
[----:B------:R-:W-:Y:S02]  /*00d0*/  UMOV UR4, 0x400 ;  /* 0x0000040000047882 */ /* 0x000fe40000000000 */
[----:B0-----:R-:W-:-:S09]  /*00e0*/  ULEA UR4, UR5, UR4, 0x18 ;  /* 0x0000000405047291 */ /* 0x001fd2000f8ec0ff */
[----:B--2---:R0:W-:Y:S03]  /*00f0*/  STS [UR4+0x6600], R4 ;  /* 0x00660004ff007988 */ /* 0x0041e60008000804 */
.L_x_1:
[----:B------:R-:W-:Y:S05]  /*0100*/  BSYNC.RECONVERGENT B0 ;  /* 0x0000000000007941 */ /* 0x000fea0003800200 */
.L_x_0:
[----:B------:R-:W-:Y:S06]  /*0110*/  BAR.SYNC.DEFER_BLOCKING 0x0 ;  /* 0x0000000000007b1d */ /* 0x000fec0000010000 */
[----:B------:R-:W1:Y:S01]  /*0120*/  LDCU UR4, c[0x0][0x3c0] ;  /* 0x00007800ff0477ac */ /* 0x000e620008000800 */
[----:B------:R-:W2:Y:S01]  /*0130*/  S2R R24, SR_LANEID ;  /* 0x0000000000187919 */ /* 0x000ea20000000000 */
[----:B------:R-:W3:Y:S02]  /*0140*/  LDS R42, [R7+0x6600] ;  /* 0x00660000072a7984 */ /* 0x000ee40000000800 */
[----:B---3--:R-:W-:-:S04]  /*0150*/  IMAD R0, R42, 0x1980, RZ ;  /* 0x000019802a007824 */ /* 0x008fc800078e02ff */
[----:B------:R-:W-:Y:S01]  /*0160*/  VIADD R47, R0, 0x1980 ;  /* 0x00001980002f7836 */ /* 0x000fe20000000000 */
[----:B------:R-:W-:-:S04]  /*0170*/  SHF.R.S32.HI R9, RZ, 0x1f, R0 ;  /* 0x0000001fff097819 */ /* 0x000fc80000011400 */
[----:B-1----:R-:W-:-:S13]  /*0180*/  ISETP.GT.AND P0, PT, R47, UR4, PT ;  /* 0x000000042f007c0c */ /* 0x002fda000bf04270 */
[----:B--2---:R-:W-:Y:S05]  /*0190*/  @P0 BRA `(.L_x_2) ;  /* 0x0000000000680947 */ /* 0x004fea0003800000 */
[----:B------:R-:W1:Y:S01]  /*01a0*/  LDCU.64 UR4, c[0x0][0x3a8] ;  /* 0x00007500ff0477ac */ /* 0x000e620008000a00 */
[C---:B0-----:R-:W-:Y:S02]  /*01b0*/  LOP3.LUT R4, R3.reuse, 0x1f, RZ, 0xc0, !PT ;  /* 0x0000001f03047812 */ /* 0x041fe400078ec0ff */
[----:B------:R-:W-:-:S05]  /*01c0*/  LOP3.LUT R41, R3, 0x3e0, RZ, 0xc0, !PT ;  /* 0x000003e003297812 */ /* 0x000fca00078ec0ff */
[----:B------:R-:W-:-:S05]  /*01d0*/  IMAD R5, R41, 0x11, R4 ;  /* 0x0000001129057824 */ /* 0x000fca00078e0204 */
[----:B------:R-:W-:-:S05]  /*01e0*/  IADD3 R5, P0, PT, R0, R5, RZ ;  /* 0x0000000500057210 */ /* 0x000fca0007f1e0ff */
[----:B------:R-:W-:Y:S01]  /*01f0*/  IMAD.X R0, RZ, RZ, R9, P0 ;  /* 0x000000ffff007224 */ /* 0x000fe200000e0609 */
[----:B-1----:R-:W-:-:S04]  /*0200*/  LEA R8, P0, R5, UR4, 0x2 ;  /* 0x0000000405087c11 */ /* 0x002fc8000f8010ff */
[----:B------:R-:W-:-:S05]  /*0210*/  LEA.HI.X R9, R5, UR5, R0, 0x2, P0 ;  /* 0x0000000505097c11 */ /* 0x000fca00080f1400 */
[----:B------:R0:W5:Y:S04]  /*0220*/  LDG.E R28, desc[UR6][R8.64] ;  /* 0x00000006081c7981 */ /* 0x000168000c1e1900 */
        /* <DEDUP_REMOVED lines=15> */
[----:B------:R0:W5:Y:S01]  /*0320*/  LDG.E R46, desc[UR6][R8.64+0x800] ;  /* 0x00080006082e7981 */ /* 0x000162000c1e1900 */
[----:B------:R-:W-:Y:S05]  /*0330*/  BRA `(.L_x_3) ;  /* 0x0000000400307947 */ /* 0x000fea0003800000 */
.L_x_2:
[----:B------:R-:W1:Y:S01]  /*0340*/  LDCU.64 UR8, c[0x0][0x3a8] ;  /* 0x00007500ff0877ac */ /* 0x000e620008000a00 */
[C---:B0-----:R-:W-:Y:S01]  /*0350*/  LOP3.LUT R4, R3.reuse, 0x1f, RZ, 0xc0, !PT ;  /* 0x0000001f03047812 */ /* 0x041fe200078ec0ff */
[----:B------:R-:W-:Y:S01]  /*0360*/  IMAD.MOV.U32 R28, RZ, RZ, 0x7fffffff ;  /* 0x7fffffffff1c7424 */ /* 0x000fe200078e00ff */
[----:B------:R-:W-:Y:S02]  /*0370*/  LOP3.LUT R41, R3, 0x3e0, RZ, 0xc0, !PT ;  /* 0x000003e003297812 */ /* 0x000fe400078ec0ff */
[----:B------:R-:W-:-:S03]  /*0380*/  IADD3 R5, PT, PT, -R0, UR4, RZ ;  /* 0x0000000400057c10 */ /* 0x000fc6000fffe1ff */
[----:B------:R-:W-:-:S04]  /*0390*/  IMAD R10, R41, 0x11, R4 ;  /* 0x00000011290a7824 */ /* 0x000fc800078e0204 */
[----:B------:R-:W-:Y:S01]  /*03a0*/  VIADD R8, R10, 0x40 ;  /* 0x000000400a087836 */ /* 0x000fe20000000000 */
[----:B------:R-:W-:Y:S01]  /*03b0*/  IADD3 R11, P0, PT, R0, R10, RZ ;  /* 0x0000000a000b7210 */ /* 0x000fe20007f1e0ff */
[C---:B------:R-:W-:Y:S01]  /*03c0*/  VIADD R0, R10.reuse, 0x60 ;  /* 0x000000600a007836 */ /* 0x040fe20000000000 */
[CC--:B------:R-:W-:Y:S01]  /*03d0*/  ISETP.GE.AND P2, PT, R10.reuse, R5.reuse, PT ;  /* 0x000000050a00720c */ /* 0x0c0fe20003f46270 */
[----:B------:R-:W-:Y:S01]  /*03e0*/  VIADD R6, R10, 0x20 ;  /* 0x000000200a067836 */ /* 0x000fe20000000000 */
[-C--:B------:R-:W-:Y:S01]  /*03f0*/  ISETP.GE.AND P4, PT, R8, R5.reuse, PT ;  /* 0x000000050800720c */ /* 0x080fe20003f86270 */
[----:B------:R-:W-:Y:S01]  /*0400*/  IMAD.X R12, RZ, RZ, R9, P0 ;  /* 0x000000ffff0c7224 */ /* 0x000fe200000e0609 */
[-C--:B------:R-:W-:Y:S01]  /*0410*/  ISETP.GE.AND P5, PT, R0, R5.reuse, PT ;  /* 0x000000050000720c */ /* 0x080fe20003fa6270 */
[----:B------:R-:W-:Y:S01]  /*0420*/  VIADD R0, R10, 0xa0 ;  /* 0x000000a00a007836 */ /* 0x000fe20000000000 */
[C---:B-1----:R-:W-:Y:S02]  /*0430*/  LEA R8, P0, R11.reuse, UR8, 0x2 ;  /* 0x000000080b087c11 */ /* 0x042fe4000f8010ff */
[----:B------:R-:W-:Y:S01]  /*0440*/  ISETP.GE.AND P3, PT, R6, R5, PT ;  /* 0x000000050600720c */ /* 0x000fe20003f66270 */
[----:B------:R-:W-:Y:S01]  /*0450*/  VIADD R6, R10, 0x80 ;  /* 0x000000800a067836 */ /* 0x000fe20000000000 */
[----:B------:R-:W-:-:S02]  /*0460*/  LEA.HI.X R9, R11, UR9, R12, 0x2, P0 ;  /* 0x000000090b097c11 */ /* 0x000fc400080f140c */
[-C--:B------:R-:W-:Y:S01]  /*0470*/  ISETP.GE.AND P0, PT, R0, R5.reuse, PT ;  /* 0x000000050000720c */ /* 0x080fe20003f06270 */
[----:B------:R-:W-:Y:S01]  /*0480*/  VIADD R0, R10, 0xe0 ;  /* 0x000000e00a007836 */ /* 0x000fe20000000000 */
[-C--:B------:R-:W-:Y:S01]  /*0490*/  ISETP.GE.AND P6, PT, R6, R5.reuse, PT ;  /* 0x000000050600720c */ /* 0x080fe20003fc6270 */
[----:B------:R1:W5:Y:S01]  /*04a0*/  @!P2 LDG.E R28, desc[UR6][R8.64] ;  /* 0x00000006081ca981 */ /* 0x000362000c1e1900 */
[----:B------:R-:W-:Y:S02]  /*04b0*/  IMAD.MOV.U32 R29, RZ, RZ, 0x7fffffff ;  /* 0x7fffffffff1d7424 */ /* 0x000fe400078e00ff */
[-C--:B------:R-:W-:Y:S01]  /*04c0*/  ISETP.GE.AND P2, PT, R0, R5.reuse, PT ;  /* 0x000000050000720c */ /* 0x080fe20003f46270 */
[C---:B------:R-:W-:Y:S02]  /*04d0*/  VIADD R0, R10.reuse, 0x100 ;  /* 0x000001000a007836 */ /* 0x040fe40000000000 */
[----:B------:R-:W-:Y:S01]  /*04e0*/  VIADD R6, R10, 0xc0 ;  /* 0x000000c00a067836 */ /* 0x000fe20000000000 */
[----:B------:R1:W5:Y:S01]  /*04f0*/  @!P3 LDG.E R29, desc[UR6][R8.64+0x80] ;  /* 0x00008006081db981 */ /* 0x000362000c1e1900 */
[----:B------:R-:W-:Y:S01]  /*0500*/  IMAD.MOV.U32 R31, RZ, RZ, 0x7fffffff ;  /* 0x7fffffffff1f7424 */ /* 0x000fe200078e00ff */
[-C--:B------:R-:W-:Y:S01]  /*0510*/  ISETP.GE.AND P3, PT, R0, R5.reuse, PT ;  /* 0x000000050000720c */ /* 0x080fe20003f66270 */
[----:B------:R-:W-:Y:S01]  /*0520*/  VIADD R0, R10, 0x140 ;  /* 0x000001400a007836 */ /* 0x000fe20000000000 */
[----:B------:R-:W-:Y:S01]  /*0530*/  ISETP.GE.AND P1, PT, R6, R5, PT ;  /* 0x000000050600720c */ /* 0x000fe20003f26270 */
[----:B------:R-:W-:-:S02]  /*0540*/  IMAD.MOV.U32 R32, RZ, RZ, 0x7fffffff ;  /* 0x7fffffffff207424 */ /* 0x000fc400078e00ff */
[----:B------:R1:W5:Y:S01]  /*0550*/  @!P5 LDG.E R31, desc[UR6][R8.64+0x180] ;  /* 0x00018006081fd981 */ /* 0x000362000c1e1900 */
[-C--:B------:R-:W-:Y:S01]  /*0560*/  ISETP.GE.AND P5, PT, R0, R5.reuse, PT ;  /* 0x000000050000720c */ /* 0x080fe20003fa6270 */
[C---:B------:R-:W-:Y:S02]  /*0570*/  VIADD R0, R10.reuse, 0x160 ;  /* 0x000001600a007836 */ /* 0x040fe40000000000 */
[----:B------:R-:W-:Y:S01]  /*0580*/  IMAD.MOV.U32 R30, RZ, RZ, 0x7fffffff ;  /* 0x7fffffffff1e7424 */ /* 0x000fe200078e00ff */
[----:B------:R1:W5:Y:S01]  /*0590*/  @!P6 LDG.E R32, desc[UR6][R8.64+0x200] ;  /* 0x000200060820e981 */ /* 0x000362000c1e1900 */
[----:B------:R-:W-:Y:S01]  /*05a0*/  VIADD R6, R10, 0x120 ;  /* 0x000001200a067836 */ /* 0x000fe20000000000 */
[-C--:B------:R-:W-:Y:S01]  /*05b0*/  ISETP.GE.AND P6, PT, R0, R5.reuse, PT ;  /* 0x000000050000720c */ /* 0x080fe20003fc6270 */
[----:B------:R-:W-:Y:S02]  /*05c0*/  IMAD.MOV.U32 R34, RZ, RZ, 0x7fffffff ;  /* 0x7fffffffff227424 */ /* 0x000fe400078e00ff */
[----:B------:R-:W-:Y:S01]  /*05d0*/  VIADD R0, R10, 0x1a0 ;  /* 0x000001a00a007836 */ /* 0x000fe20000000000 */
[----:B------:R1:W5:Y:S01]  /*05e0*/  @!P4 LDG.E R30, desc[UR6][R8.64+0x100] ;  /* 0x00010006081ec981 */ /* 0x000362000c1e1900 */
[----:B------:R-:W-:Y:S01]  /*05f0*/  ISETP.GE.AND P4, PT, R6, R5, PT ;  /* 0x000000050600720c */ /* 0x000fe20003f86270 */
[----:B------:R-:W-:-:S02]  /*0600*/  IMAD.MOV.U32 R33, RZ, RZ, 0x7fffffff ;  /* 0x7fffffffff217424 */ /* 0x000fc400078e00ff */
[----:B------:R1:W5:Y:S01]  /*0610*/  @!P1 LDG.E R34, desc[UR6][R8.64+0x300] ;  /* 0x0003000608229981 */ /* 0x000362000c1e1900 */
[----:B------:R-:W-:Y:S01]  /*0620*/  IMAD.MOV.U32 R35, RZ, RZ, 0x7fffffff ;  /* 0x7fffffffff237424 */ /* 0x000fe200078e00ff */
[-C--:B------:R-:W-:Y:S01]  /*0630*/  ISETP.GE.AND P1, PT, R0, R5.reuse, PT ;  /* 0x000000050000720c */ /* 0x080fe20003f26270 */
[C---:B------:R-:W-:Y:S01]  /*0640*/  VIADD R6, R10.reuse, 0x180 ;  /* 0x000001800a067836 */ /* 0x040fe20000000000 */
[----:B------:R1:W5:Y:S01]  /*0650*/  @!P0 LDG.E R33, desc[UR6][R8.64+0x280] ;  /* 0x0002800608218981 */ /* 0x000362000c1e1900 */
[----:B------:R-:W-:Y:S02]  /*0660*/  VIADD R0, R10, 0x1c0 ;  /* 0x000001c00a007836 */ /* 0x000fe40000000000 */
[----:B------:R-:W-:Y:S01]  /*0670*/  IMAD.MOV.U32 R36, RZ, RZ, 0x7fffffff ;  /* 0x7fffffffff247424 */ /* 0x000fe200078e00ff */
[----:B------:R1:W5:Y:S01]  /*0680*/  @!P2 LDG.E R35, desc[UR6][R8.64+0x380] ;  /* 0x000380060823a981 */ /* 0x000362000c1e1900 */
[----:B------:R-:W-:Y:S01]  /*0690*/  IMAD.MOV.U32 R37, RZ, RZ, 0x7fffffff ;  /* 0x7fffffffff257424 */ /* 0x000fe200078e00ff */
[-C--:B------:R-:W-:Y:S01]  /*06a0*/  ISETP.GE.AND P0, PT, R6, R5.reuse, PT ;  /* 0x000000050600720c */ /* 0x080fe20003f06270 */
[----:B------:R-:W-:Y:S01]  /*06b0*/  VIADD R6, R10, 0x1e0 ;  /* 0x000001e00a067836 */ /* 0x000fe20000000000 */
[-C--:B------:R-:W-:Y:S01]  /*06c0*/  ISETP.GE.AND P2, PT, R0, R5.reuse, PT ;  /* 0x000000050000720c */ /* 0x080fe20003f46270 */
[----:B------:R-:W-:Y:S01]  /*06d0*/  VIADD R0, R10, 0x200 ;  /* 0x000002000a007836 */ /* 0x000fe20000000000 */
[----:B------:R1:W5:Y:S02]  /*06e0*/  @!P3 LDG.E R36, desc[UR6][R8.64+0x400] ;  /* 0x000400060824b981 */ /* 0x000364000c1e1900 */
[----:B------:R-:W-:-:S02]  /*06f0*/  ISETP.GE.AND P3, PT, R6, R5, PT ;  /* 0x000000050600720c */ /* 0x000fc40003f66270 */
[----:B------:R1:W5:Y:S01]  /*0700*/  @!P4 LDG.E R37, desc[UR6][R8.64+0x480] ;  /* 0x000480060825c981 */ /* 0x000362000c1e1900 */
[----:B------:R-:W-:Y:S01]  /*0710*/  ISETP.GE.AND P4, PT, R0, R5, PT ;  /* 0x000000050000720c */ /* 0x000fe20003f86270 */
[----:B------:R-:W-:Y:S02]  /*0720*/  IMAD.MOV.U32 R38, RZ, RZ, 0x7fffffff ;  /* 0x7fffffffff267424 */ /* 0x000fe400078e00ff */
[----:B------:R-:W-:Y:S02]  /*0730*/  IMAD.MOV.U32 R39, RZ, RZ, 0x7fffffff ;  /* 0x7fffffffff277424 */ /* 0x000fe400078e00ff */
[----:B------:R-:W-:Y:S02]  /*0740*/  IMAD.MOV.U32 R40, RZ, RZ, 0x7fffffff ;  /* 0x7fffffffff287424 */ /* 0x000fe400078e00ff */
[----:B------:R-:W-:Y:S01]  /*0750*/  IMAD.MOV.U32 R43, RZ, RZ, 0x7fffffff ;  /* 0x7fffffffff2b7424 */ /* 0x000fe200078e00ff */
[----:B------:R1:W5:Y:S01]  /*0760*/  @!P5 LDG.E R38, desc[UR6][R8.64+0x500] ;  /* 0x000500060826d981 */ /* 0x000362000c1e1900 */
[----:B------:R-:W-:-:S02]  /*0770*/  IMAD.MOV.U32 R44, RZ, RZ, 0x7fffffff ;  /* 0x7fffffffff2c7424 */ /* 0x000fc400078e00ff */
[----:B------:R-:W-:Y:S01]  /*0780*/  IMAD.MOV.U32 R45, RZ, RZ, 0x7fffffff ;  /* 0x7fffffffff2d7424 */ /* 0x000fe200078e00ff */
[----:B------:R1:W5:Y:S01]  /*0790*/  @!P6 LDG.E R39, desc[UR6][R8.64+0x580] ;  /* 0x000580060827e981 */ /* 0x000362000c1e1900 */
[----:B------:R-:W-:-:S03]  /*07a0*/  IMAD.MOV.U32 R46, RZ, RZ, 0x7fffffff ;  /* 0x7fffffffff2e7424 */ /* 0x000fc600078e00ff */
[----:B------:R1:W5:Y:S04]  /*07b0*/  @!P0 LDG.E R40, desc[UR6][R8.64+0x600] ;  /* 0x0006000608288981 */ /* 0x000368000c1e1900 */
[----:B------:R1:W5:Y:S04]  /*07c0*/  @!P1 LDG.E R43, desc[UR6][R8.64+0x680] ;  /* 0x00068006082b9981 */ /* 0x000368000c1e1900 */
[----:B------:R1:W5:Y:S04]  /*07d0*/  @!P2 LDG.E R44, desc[UR6][R8.64+0x700] ;  /* 0x00070006082ca981 */ /* 0x000368000c1e1900 */
[----:B------:R1:W5:Y:S04]  /*07e0*/  @!P3 LDG.E R45, desc[UR6][R8.64+0x780] ;  /* 0x00078006082db981 */ /* 0x000368000c1e1900 */
[----:B------:R1:W5:Y:S02]  /*07f0*/  @!P4 LDG.E R46, desc[UR6][R8.64+0x800] ;  /* 0x00080006082ec981 */ /* 0x000364000c1e1900 */
.L_x_3:
[----:B------:R-:W-:Y:S01]  /*0800*/  VIMNMX R5, PT, PT, R24, 0xe0, !PT ;  /* 0x000000e018057848 */ /* 0x000fe20007fe0100 */
[----:B------:R-:W2:Y:S01]  /*0810*/  LDCU UR4, c[0x0][0x3c8] ;  /* 0x00007900ff0477ac */ /* 0x000ea20008000800 */
[----:B------:R-:W-:Y:S01]  /*0820*/  SHF.R.U32.HI R0, RZ, 0x5, R3 ;  /* 0x00000005ff007819 */ /* 0x000fe20000011603 */
[----:B------:R-:W-:Y:S01]  /*0830*/  BSSY.RECONVERGENT B0, `(.L_x_4) ;  /* 0x0000025000007945 */ /* 0x000fe20003800200 */
[--C-:B------:R-:W-:Y:S01]  /*0840*/  IADD3 R5, PT, PT, R5, 0x1f, -R24.reuse ;  /* 0x0000001f05057810 */ /* 0x100fe20007ffe818 */
[----:B------:R-:W-:Y:S01]  /*0850*/  UMOV UR5, 0xffffffff ;  /* 0xffffffff00057882 */ /* 0x000fe20000000000 */
[----:B01----:R-:W-:Y:S02]  /*0860*/  IMAD.MOV.U32 R8, RZ, RZ, R24 ;  /* 0x000000ffff087224 */ /* 0x003fe400078e0018 */
[C---:B------:R-:W-:Y:S01]  /*0870*/  ISETP.GE.U32.AND P0, PT, R5.reuse, 0x1e0, PT ;  /* 0x000001e00500780c */ /* 0x040fe20003f06070 */
[----:B------:R-:W-:Y:S01]  /*0880*/  IMAD.SHL.U32 R0, R0, 0x400, RZ ;  /* 0x0000040000007824 */ /* 0x000fe200078e00ff */
[----:B------:R-:W-:-:S04]  /*0890*/  LEA.HI R6, R5, 0x1, RZ, 0x1b ;  /* 0x0000000105067811 */ /* 0x000fc800078fd8ff */
[----:B------:R-:W-:-:S04]  /*08a0*/  LOP3.LUT R9, R6, 0xf, RZ, 0xc0, !PT ;  /* 0x0000000f06097812 */ /* 0x000fc800078ec0ff */
[----:B------:R-:W-:Y:S01]  /*08b0*/  ISETP.NE.AND P1, PT, R9, RZ, PT ;  /* 0x000000ff0900720c */ /* 0x000fe20003f25270 */
[----:B--2---:R-:W-:Y:S02]  /*08c0*/  USHF.L.U32 UR4, UR5, UR4, URZ ;  /* 0x0000000405047299 */ /* 0x004fe400080006ff */
[----:B------:R-:W-:Y:S10]  /*08d0*/  @!P0 BRA `(.L_x_5) ;  /* 0x0000000000688947 */ /* 0x000ff40003800000 */
[----:B------:R-:W-:Y:S01]  /*08e0*/  IMAD R10, R24, 0x4, R0 ;  /* 0x00000004180a7824 */ /* 0x000fe200078e0200 */
[----:B------:R-:W-:Y:S01]  /*08f0*/  LOP3.LUT R5, R6, 0xffffff0, RZ, 0xc0, !PT ;  /* 0x0ffffff006057812 */ /* 0x000fe200078ec0ff */
[----:B------:R-:W-:-:S03]  /*0900*/  IMAD.MOV.U32 R8, RZ, RZ, R24 ;  /* 0x000000ffff087224 */ /* 0x000fc600078e0018 */
[----:B------:R-:W-:Y:S01]  /*0910*/  IADD3 R10, PT, PT, R10, 0x400, R7 ;  /* 0x000004000a0a7810 */ /* 0x000fe20007ffe007 */
[----:B------:R-:W-:-:S07]  /*0920*/  IMAD.MOV R5, RZ, RZ, -R5 ;  /* 0x000000ffff057224 */ /* 0x000fce00078e0a05 */
.L_x_6:
[----:B------:R-:W-:Y:S01]  /*0930*/  VIADD R5, R5, 0x10 ;  /* 0x0000001005057836 */ /* 0x000fe20000000000 */
[----:B------:R-:W-:Y:S01]  /*0940*/  STS [R10+-0x400], RZ ;  /* 0xfffc00ff0a007388 */ /* 0x000fe20000000800 */
[----:B------:R-:W-:-:S03]  /*0950*/  VIADD R8, R8, 0x200 ;  /* 0x0000020008087836 */ /* 0x000fc60000000000 */
[----:B------:R-:W-:Y:S01]  /*0960*/  ISETP.NE.AND P0, PT, R5, RZ, PT ;  /* 0x000000ff0500720c */ /* 0x000fe20003f05270 */
[----:B------:R-:W-:Y:S04]  /*0970*/  STS [R10+-0x380], RZ ;  /* 0xfffc80ff0a007388 */ /* 0x000fe80000000800 */
[----:B------:R-:W-:Y:S04]  /*0980*/  STS [R10+-0x300], RZ ;  /* 0xfffd00ff0a007388 */ /* 0x000fe80000000800 */
[----:B------:R-:W-:Y:S04]  /*0990*/  STS [R10+-0x280], RZ ;  /* 0xfffd80ff0a007388 */ /* 0x000fe80000000800 */
[----:B------:R-:W-:Y:S04]  /*09a0*/  STS [R10+-0x200], RZ ;  /* 0xfffe00ff0a007388 */ /* 0x000fe80000000800 */
[----:B------:R-:W-:Y:S04]  /*09b0*/  STS [R10+-0x180], RZ ;  /* 0xfffe80ff0a007388 */ /* 0x000fe80000000800 */
[----:B------:R-:W-:Y:S04]  /*09c0*/  STS [R10+-0x100], RZ ;  /* 0xffff00ff0a007388 */ /* 0x000fe80000000800 */
[----:B------:R-:W-:Y:S04]  /*09d0*/  STS [R10+-0x80], RZ ;  /* 0xffff80ff0a007388 */ /* 0x000fe80000000800 */
[----:B------:R-:W-:Y:S04]  /*09e0*/  STS [R10], RZ ;  /* 0x000000ff0a007388 */ /* 0x000fe80000000800 */
[----:B------:R-:W-:Y:S04]  /*09f0*/  STS [R10+0x80], RZ ;  /* 0x000080ff0a007388 */ /* 0x000fe80000000800 */
[----:B------:R-:W-:Y:S04]  /*0a00*/  STS [R10+0x100], RZ ;  /* 0x000100ff0a007388 */ /* 0x000fe80000000800 */
[----:B------:R-:W-:Y:S04]  /*0a10*/  STS [R10+0x180], RZ ;  /* 0x000180ff0a007388 */ /* 0x000fe80000000800 */
[----:B------:R-:W-:Y:S04]  /*0a20*/  STS [R10+0x200], RZ ;  /* 0x000200ff0a007388 */ /* 0x000fe80000000800 */
[----:B------:R-:W-:Y:S04]  /*0a30*/  STS [R10+0x280], RZ ;  /* 0x000280ff0a007388 */ /* 0x000fe80000000800 */
[----:B------:R-:W-:Y:S04]  /*0a40*/  STS [R10+0x300], RZ ;  /* 0x000300ff0a007388 */ /* 0x000fe80000000800 */
[----:B------:R0:W-:Y:S02]  /*0a50*/  STS [R10+0x380], RZ ;  /* 0x000380ff0a007388 */ /* 0x0001e40000000800 */
[----:B0-----:R-:W-:Y:S01]  /*0a60*/  VIADD R10, R10, 0x800 ;  /* 0x000008000a0a7836 */ /* 0x001fe20000000000 */
[----:B------:R-:W-:Y:S06]  /*0a70*/  @P0 BRA `(.L_x_6) ;  /* 0xfffffffc00ac0947 */ /* 0x000fec000383ffff */
.L_x_5:
[----:B------:R-:W-:Y:S05]  /*0a80*/  BSYNC.RECONVERGENT B0 ;  /* 0x0000000000007941 */ /* 0x000fea0003800200 */
.L_x_4:
[----:B------:R-:W-:Y:S01]  /*0a90*/  BSSY.RECONVERGENT B0, `(.L_x_7) ;  /* 0x0000026000007945 */ /* 0x000fe20003800200 */
[----:B------:R-:W-:-:S03]  /*0aa0*/  IMAD.IADD R5, R7, 0x1, R0 ;  /* 0x0000000107057824 */ /* 0x000fc600078e0200 */
[----:B------:R-:W-:Y:S05]  /*0ab0*/  @!P1 BRA `(.L_x_8) ;  /* 0x00000000008c9947 */ /* 0x000fea0003800000 */
[----:B------:R-:W-:Y:S01]  /*0ac0*/  ISETP.GE.U32.AND P0, PT, R9, 0x8, PT ;  /* 0x000000080900780c */ /* 0x000fe20003f06070 */
[----:B------:R-:W-:Y:S01]  /*0ad0*/  BSSY.RECONVERGENT B1, `(.L_x_9) ;  /* 0x000000e000017945 */ /* 0x000fe20003800200 */
[----:B------:R-:W-:-:S04]  /*0ae0*/  LOP3.LUT R10, R6, 0x7, RZ, 0xc0, !PT ;  /* 0x00000007060a7812 */ /* 0x000fc800078ec0ff */
[----:B------:R-:W-:-:S07]  /*0af0*/  ISETP.NE.AND P1, PT, R10, RZ, PT ;  /* 0x000000ff0a00720c */ /* 0x000fce0003f25270 */
[----:B------:R-:W-:Y:S06]  /*0b00*/  @!P0 BRA `(.L_x_10) ;  /* 0x0000000000288947 */ /* 0x000fec0003800000 */
[C---:B------:R-:W-:Y:S02]  /*0b10*/  IMAD R9, R8.reuse, 0x4, R5 ;  /* 0x0000000408097824 */ /* 0x040fe400078e0205 */
[----:B------:R-:W-:-:S03]  /*0b20*/  VIADD R8, R8, 0x100 ;  /* 0x0000010008087836 */ /* 0x000fc60000000000 */
[----:B------:R0:W-:Y:S04]  /*0b30*/  STS [R9], RZ ;  /* 0x000000ff09007388 */ /* 0x0001e80000000800 */
[----:B------:R0:W-:Y:S04]  /*0b40*/  STS [R9+0x80], RZ ;  /* 0x000080ff09007388 */ /* 0x0001e80000000800 */
[----:B------:R0:W-:Y:S04]  /*0b50*/  STS [R9+0x100], RZ ;  /* 0x000100ff09007388 */ /* 0x0001e80000000800 */
[----:B------:R0:W-:Y:S04]  /*0b60*/  STS [R9+0x180], RZ ;  /* 0x000180ff09007388 */ /* 0x0001e80000000800 */
[----:B------:R0:W-:Y:S04]  /*0b70*/  STS [R9+0x200], RZ ;  /* 0x000200ff09007388 */ /* 0x0001e80000000800 */
[----:B------:R0:W-:Y:S04]  /*0b80*/  STS [R9+0x280], RZ ;  /* 0x000280ff09007388 */ /* 0x0001e80000000800 */
[----:B------:R0:W-:Y:S04]  /*0b90*/  STS [R9+0x300], RZ ;  /* 0x000300ff09007388 */ /* 0x0001e80000000800 */
[----:B------:R0:W-:Y:S02]  /*0ba0*/  STS [R9+0x380], RZ ;  /* 0x000380ff09007388 */ /* 0x0001e40000000800 */
.L_x_10:
[----:B------:R-:W-:Y:S05]  /*0bb0*/  BSYNC.RECONVERGENT B1 ;  /* 0x0000000000017941 */ /* 0x000fea0003800200 */
.L_x_9:
[----:B------:R-:W-:Y:S05]  /*0bc0*/  @!P1 BRA `(.L_x_8) ;  /* 0x0000000000489947 */ /* 0x000fea0003800000 */
[----:B------:R-:W-:Y:S02]  /*0bd0*/  ISETP.GE.U32.AND P0, PT, R10, 0x4, PT ;  /* 0x000000040a00780c */ /* 0x000fe40003f06070 */
[----:B------:R-:W-:-:S04]  /*0be0*/  LOP3.LUT R6, R6, 0x3, RZ, 0xc0, !PT ;  /* 0x0000000306067812 */ /* 0x000fc800078ec0ff */
[----:B------:R-:W-:-:S07]  /*0bf0*/  ISETP.NE.AND P1, PT, R6, RZ, PT ;  /* 0x000000ff0600720c */ /* 0x000fce0003f25270 */
[C---:B0-----:R-:W-:Y:S02]  /*0c00*/  @P0 IMAD R9, R8.reuse, 0x4, R5 ;  /* 0x0000000408090824 */ /* 0x041fe400078e0205 */
[----:B------:R-:W-:-:S03]  /*0c10*/  @P0 VIADD R8, R8, 0x80 ;  /* 0x0000008008080836 */ /* 0x000fc60000000000 */
[----:B------:R1:W-:Y:S04]  /*0c20*/  @P0 STS [R9], RZ ;  /* 0x000000ff09000388 */ /* 0x0003e80000000800 */
[----:B------:R1:W-:Y:S04]  /*0c30*/  @P0 STS [R9+0x80], RZ ;  /* 0x000080ff09000388 */ /* 0x0003e80000000800 */
[----:B------:R1:W-:Y:S04]  /*0c40*/  @P0 STS [R9+0x100], RZ ;  /* 0x000100ff09000388 */ /* 0x0003e80000000800 */
[----:B------:R1:W-:Y:S01]  /*0c50*/  @P0 STS [R9+0x180], RZ ;  /* 0x000180ff09000388 */ /* 0x0003e20000000800 */
[----:B------:R-:W-:Y:S05]  /*0c60*/  @!P1 BRA `(.L_x_8) ;  /* 0x0000000000209947 */ /* 0x000fea0003800000 */
[----:B------:R-:W-:Y:S02]  /*0c70*/  IMAD R0, R8, 0x4, R0 ;  /* 0x0000000408007824 */ /* 0x000fe400078e0200 */
[----:B------:R-:W-:Y:S02]  /*0c80*/  IMAD.MOV R6, RZ, RZ, -R6 ;  /* 0x000000ffff067224 */ /* 0x000fe400078e0a06 */
[----:B------:R-:W-:-:S07]  /*0c90*/  IMAD.IADD R0, R7, 0x1, R0 ;  /* 0x0000000107007824 */ /* 0x000fce00078e0200 */
.L_x_11:
[----:B------:R-:W-:Y:S01]  /*0ca0*/  VIADD R6, R6, 0x1 ;  /* 0x0000000106067836 */ /* 0x000fe20000000000 */
[----:B------:R0:W-:Y:S04]  /*0cb0*/  STS [R0], RZ ;  /* 0x000000ff00007388 */ /* 0x0001e80000000800 */
[----:B------:R-:W-:Y:S01]  /*0cc0*/  ISETP.NE.AND P0, PT, R6, RZ, PT ;  /* 0x000000ff0600720c */ /* 0x000fe20003f05270 */
[----:B0-----:R-:W-:-:S12]  /*0cd0*/  VIADD R0, R0, 0x80 ;  /* 0x0000008000007836 */ /* 0x001fd80000000000 */
[----:B------:R-:W-:Y:S05]  /*0ce0*/  @P0 BRA `(.L_x_11) ;  /* 0xfffffffc00ec0947 */ /* 0x000fea000383ffff */
.L_x_8:
[----:B------:R-:W-:Y:S05]  /*0cf0*/  BSYNC.RECONVERGENT B0 ;  /* 0x0000000000007941 */ /* 0x000fea0003800200 */
.L_x_7:
[----:B------:R-:W2:Y:S01]  /*0d00*/  LDCU UR5, c[0x0][0x3c4] ;  /* 0x00007880ff0577ac */ /* 0x000ea20008000800 */
[----:B-----5:R-:W-:Y:S01]  /*0d10*/  LOP3.LUT R27, R28, 0x80000000, RZ, 0x3c, !PT ;  /* 0x800000001c1b7812 */ /* 0x020fe200078e3cff */
[----:B------:R-:W-:Y:S01]  /*0d20*/  BSSY.RECONVERGENT B0, `(.L_x_12) ;  /* 0x0000080000007945 */ /* 0x000fe20003800200 */
[----:B------:R-:W-:Y:S02]  /*0d30*/  LOP3.LUT R22, R29, 0x80000000, RZ, 0x3c, !PT ;  /* 0x800000001d167812 */ /* 0x000fe400078e3cff */
[----:B------:R-:W-:Y:S02]  /*0d40*/  LOP3.LUT R21, R30, 0x80000000, RZ, 0x3c, !PT ;  /* 0x800000001e157812 */ /* 0x000fe400078e3cff */
[----:B------:R-:W-:Y:S02]  /*0d50*/  LOP3.LUT R18, R31, 0x80000000, RZ, 0x3c, !PT ;  /* 0x800000001f127812 */ /* 0x000fe400078e3cff */
[----:B------:R-:W-:Y:S02]  /*0d60*/  LOP3.LUT R20, R33, 0x80000000, RZ, 0x3c, !PT ;  /* 0x8000000021147812 */ /* 0x000fe400078e3cff */
[----:B------:R-:W-:-:S02]  /*0d70*/  LOP3.LUT R23, R32, 0x80000000, RZ, 0x3c, !PT ;  /* 0x8000000020177812 */ /* 0x000fc400078e3cff */
[----:B------:R-:W-:Y:S02]  /*0d80*/  LOP3.LUT R25, R34, 0x80000000, RZ, 0x3c, !PT ;  /* 0x8000000022197812 */ /* 0x000fe400078e3cff */
[----:B------:R-:W-:Y:S02]  /*0d90*/  LOP3.LUT R17, R36, 0x80000000, RZ, 0x3c, !PT ;  /* 0x8000000024117812 */ /* 0x000fe400078e3cff */
[----:B------:R-:W-:Y:S02]  /*0da0*/  LOP3.LUT R19, R38, 0x80000000, RZ, 0x3c, !PT ;  /* 0x8000000026137812 */ /* 0x000fe400078e3cff */
[----:B--2---:R-:W-:Y:S02]  /*0db0*/  SHF.R.U32.HI R49, RZ, UR5, R27 ;  /* 0x00000005ff317c19 */ /* 0x004fe4000801161b */
[----:B------:R-:W-:Y:S02]  /*0dc0*/  SHF.R.U32.HI R52, RZ, UR5, R22 ;  /* 0x00000005ff347c19 */ /* 0x000fe40008011616 */
[----:B------:R-:W-:-:S02]  /*0dd0*/  LOP3.LUT R49, R49, UR4, RZ, 0x30, !PT ;  /* 0x0000000431317c12 */ /* 0x000fc4000f8e30ff */
[----:B------:R-:W-:Y:S02]  /*0de0*/  LOP3.LUT R52, R52, UR4, RZ, 0x30, !PT ;  /* 0x0000000434347c12 */ /* 0x000fe4000f8e30ff */
[----:B------:R-:W-:Y:S01]  /*0df0*/  SHF.R.U32.HI R56, RZ, UR5, R21 ;  /* 0x00000005ff387c19 */ /* 0x000fe20008011615 */
[--C-:B------:R-:W-:Y:S01]  /*0e00*/  IMAD R0, R49, 0x4, R5.reuse ;  /* 0x0000000431007824 */ /* 0x100fe200078e0205 */
[----:B------:R-:W-:Y:S01]  /*0e10*/  SHF.R.U32.HI R48, RZ, UR5, R18 ;  /* 0x00000005ff307c19 */ /* 0x000fe20008011612 */
[----:B------:R-:W-:Y:S01]  /*0e20*/  IMAD R6, R52, 0x4, R5 ;  /* 0x0000000434067824 */ /* 0x000fe200078e0205 */
[----:B------:R-:W-:Y:S01]  /*0e30*/  LOP3.LUT R56, R56, UR4, RZ, 0x30, !PT ;  /* 0x0000000438387c12 */ /* 0x000fe2000f8e30ff */
[----:B------:R-:W-:Y:S01]  /*0e40*/  NOP ;  /* 0x0000000000007918 */ /* 0x000fe20000000000 */
[----:B01----:R-:W-:Y:S01]  /*0e50*/  SHF.R.U32.HI R9, RZ, UR5, R20 ;  /* 0x00000005ff097c19 */ /* 0x003fe20008011614 */
[----:B------:R0:W-:Y:S01]  /*0e60*/  ATOMS.POPC.INC.32 RZ, [R0+URZ] ;  /* 0x0000000000ff7f8c */ /* 0x0001e2000d8000ff */
[----:B------:R-:W-:-:S02]  /*0e70*/  LOP3.LUT R48, R48, UR4, RZ, 0x30, !PT ;  /* 0x0000000430307c12 */ /* 0x000fc4000f8e30ff */
[----:B------:R-:W-:Y:S01]  /*0e80*/  SHF.R.U32.HI R8, RZ, UR5, R23 ;  /* 0x00000005ff087c19 */ /* 0x000fe20008011617 */
[----:B------:R1:W-:Y:S01]  /*0e90*/  ATOMS.POPC.INC.32 RZ, [R6+URZ] ;  /* 0x0000000006ff7f8c */ /* 0x0003e2000d8000ff */
[----:B------:R-:W-:Y:S02]  /*0ea0*/  SHF.R.U32.HI R11, RZ, UR5, R25 ;  /* 0x00000005ff0b7c19 */ /* 0x000fe40008011619 */
[----:B------:R-:W-:Y:S01]  /*0eb0*/  LOP3.LUT R10, R9, UR4, RZ, 0x30, !PT ;  /* 0x00000004090a7c12 */ /* 0x000fe2000f8e30ff */
[--C-:B0-----:R-:W-:Y:S01]  /*0ec0*/  IMAD R0, R56, 0x4, R5.reuse ;  /* 0x0000000438007824 */ /* 0x101fe200078e0205 */
[----:B------:R-:W-:Y:S02]  /*0ed0*/  LOP3.LUT R8, R8, UR4, RZ, 0x30, !PT ;  /* 0x0000000408087c12 */ /* 0x000fe4000f8e30ff */
[----:B------:R-:W-:Y:S01]  /*0ee0*/  LOP3.LUT R12, R11, UR4, RZ, 0x30, !PT ;  /* 0x000000040b0c7c12 */ /* 0x000fe2000f8e30ff */
[--C-:B-1----:R-:W-:Y:S01]  /*0ef0*/  IMAD R6, R48, 0x4, R5.reuse ;  /* 0x0000000430067824 */ /* 0x102fe200078e0205 */
[----:B------:R0:W-:Y:S01]  /*0f00*/  ATOMS.POPC.INC.32 RZ, [R0+URZ] ;  /* 0x0000000000ff7f8c */ /* 0x0001e2000d8000ff */
[--C-:B------:R-:W-:Y:S01]  /*0f10*/  IMAD R9, R10, 0x4, R5.reuse ;  /* 0x000000040a097824 */ /* 0x100fe200078e0205 */
[----:B------:R-:W-:Y:S01]  /*0f20*/  LOP3.LUT R10, R35, 0x80000000, RZ, 0x3c, !PT ;  /* 0x80000000230a7812 */ /* 0x000fe200078e3cff */
[--C-:B------:R-:W-:Y:S01]  /*0f30*/  IMAD R8, R8, 0x4, R5.reuse ;  /* 0x0000000408087824 */ /* 0x100fe200078e0205 */
[----:B------:R1:W-:Y:S01]  /*0f40*/  ATOMS.POPC.INC.32 RZ, [R6+URZ] ;  /* 0x0000000006ff7f8c */ /* 0x0003e2000d8000ff */
[----:B------:R-:W-:Y:S01]  /*0f50*/  IMAD R11, R12, 0x4, R5 ;  /* 0x000000040c0b7824 */ /* 0x000fe200078e0205 */
[----:B------:R-:W-:-:S02]  /*0f60*/  LOP3.LUT R12, R37, 0x80000000, RZ, 0x3c, !PT ;  /* 0x80000000250c7812 */ /* 0x000fc400078e3cff */
[----:B------:R-:W-:Y:S01]  /*0f70*/  LOP3.LUT R16, R39, 0x80000000, RZ, 0x3c, !PT ;  /* 0x8000000027107812 */ /* 0x000fe200078e3cff */
[----:B------:R-:W-:Y:S01]  /*0f80*/  ATOMS.POPC.INC.32 RZ, [R8+URZ] ;  /* 0x0000000008ff7f8c */ /* 0x000fe2000d8000ff */
[----:B0-----:R-:W-:Y:S02]  /*0f90*/  SHF.R.U32.HI R0, RZ, UR5, R10 ;  /* 0x00000005ff007c19 */ /* 0x001fe4000801160a */
[----:B-1----:R-:W-:Y:S01]  /*0fa0*/  SHF.R.U32.HI R6, RZ, UR5, R17 ;  /* 0x00000005ff067c19 */ /* 0x002fe20008011611 */
[----:B------:R0:W-:Y:S01]  /*0fb0*/  ATOMS.POPC.INC.32 RZ, [R9+URZ] ;  /* 0x0000000009ff7f8c */ /* 0x0001e2000d8000ff */
[----:B------:R-:W-:Y:S02]  /*0fc0*/  SHF.R.U32.HI R14, RZ, UR5, R19 ;  /* 0x00000005ff0e7c19 */ /* 0x000fe40008011613 */
[----:B------:R-:W-:Y:S01]  /*0fd0*/  LOP3.LUT R6, R6, UR4, RZ, 0x30, !PT ;  /* 0x0000000406067c12 */ /* 0x000fe2000f8e30ff */
[----:B------:R1:W-:Y:S01]  /*0fe0*/  ATOMS.POPC.INC.32 RZ, [R11+URZ] ;  /* 0x000000000bff7f8c */ /* 0x0003e2000d8000ff */
[----:B------:R-:W-:-:S02]  /*0ff0*/  SHF.R.U32.HI R13, RZ, UR5, R12 ;  /* 0x00000005ff0d7c19 */ /* 0x000fc4000801160c */
[----:B------:R-:W-:Y:S02]  /*1000*/  LOP3.LUT R0, R0, UR4, RZ, 0x30, !PT ;  /* 0x0000000400007c12 */ /* 0x000fe4000f8e30ff */
[----:B0-----:R-:W-:Y:S02]  /*1010*/  SHF.R.U32.HI R9, RZ, UR5, R16 ;  /* 0x00000005ff097c19 */ /* 0x001fe40008011610 */
[----:B------:R-:W-:Y:S01]  /*1020*/  LOP3.LUT R50, R14, UR4, RZ, 0x30, !PT ;  /* 0x000000040e327c12 */ /* 0x000fe2000f8e30ff */
[--C-:B------:R-:W-:Y:S01]  /*1030*/  IMAD R14, R6, 0x4, R5.reuse ;  /* 0x00000004060e7824 */ /* 0x100fe200078e0205 */
[----:B------:R-:W-:Y:S01]  /*1040*/  LOP3.LUT R8, R13, UR4, RZ, 0x30, !PT ;  /* 0x000000040d087c12 */ /* 0x000fe2000f8e30ff */
[--C-:B------:R-:W-:Y:S01]  /*1050*/  IMAD R0, R0, 0x4, R5.reuse ;  /* 0x0000000400007824 */ /* 0x100fe200078e0205 */
[----:B------:R-:W-:Y:S01]  /*1060*/  LOP3.LUT R6, R9, UR4, RZ, 0x30, !PT ;  /* 0x0000000409067c12 */ /* 0x000fe2000f8e30ff */
[--C-:B------:R-:W-:Y:S01]  /*1070*/  IMAD R50, R50, 0x4, R5.reuse ;  /* 0x0000000432327824 */ /* 0x100fe200078e0205 */
[----:B------:R-:W-:Y:S01]  /*1080*/  LOP3.LUT R9, R40, 0x80000000, RZ, 0x3c, !PT ;  /* 0x8000000028097812 */ /* 0x000fe200078e3cff */
[--C-:B------:R-:W-:Y:S01]  /*1090*/  IMAD R26, R8, 0x4, R5.reuse ;  /* 0x00000004081a7824 */ /* 0x100fe200078e0205 */
[----:B------:R0:W-:Y:S01]  /*10a0*/  ATOMS.POPC.INC.32 RZ, [R0+URZ] ;  /* 0x0000000000ff7f8c */ /* 0x0001e2000d8000ff */
[----:B------:R-:W-:Y:S01]  /*10b0*/  IMAD R51, R6, 0x4, R5 ;  /* 0x0000000406337824 */ /* 0x000fe200078e0205 */
[----:B------:R-:W-:-:S02]  /*10c0*/  LOP3.LUT R6, R43, 0x80000000, RZ, 0x3c, !PT ;  /* 0x800000002b067812 */ /* 0x000fc400078e3cff */
[----:B-1----:R-:W-:Y:S01]  /*10d0*/  LOP3.LUT R11, R44, 0x80000000, RZ, 0x3c, !PT ;  /* 0x800000002c0b7812 */ /* 0x002fe200078e3cff */
[----:B------:R1:W-:Y:S01]  /*10e0*/  ATOMS.POPC.INC.32 RZ, [R14+URZ] ;  /* 0x000000000eff7f8c */ /* 0x0003e2000d8000ff */
[----:B------:R-:W-:Y:S02]  /*10f0*/  LOP3.LUT R8, R45, 0x80000000, RZ, 0x3c, !PT ;  /* 0x800000002d087812 */ /* 0x000fe400078e3cff */
[----:B------:R-:W-:Y:S01]  /*1100*/  LOP3.LUT R13, R46, 0x80000000, RZ, 0x3c, !PT ;  /* 0x800000002e0d7812 */ /* 0x000fe200078e3cff */
[----:B------:R2:W-:Y:S01]  /*1110*/  ATOMS.POPC.INC.32 RZ, [R26+URZ] ;  /* 0x000000001aff7f8c */ /* 0x0005e2000d8000ff */
[----:B0-----:R-:W-:Y:S02]  /*1120*/  SHF.R.U32.HI R0, RZ, UR5, R9 ;  /* 0x00000005ff007c19 */ /* 0x001fe40008011609 */
[----:B------:R-:W-:Y:S01]  /*1130*/  SHF.R.U32.HI R53, RZ, UR5, R11 ;  /* 0x00000005ff357c19 */ /* 0x000fe2000801160b */
[----:B-1----:R-:W0:Y:S01]  /*1140*/  LDC.64 R14, c[0x0][0x380] ;  /* 0x0000e000ff0e7b82 */ /* 0x002e220000000a00 */
[----:B------:R-:W-:Y:S01]  /*1150*/  SHF.R.U32.HI R55, RZ, UR5, R8 ;  /* 0x00000005ff377c19 */ /* 0x000fe20008011608 */
[----:B------:R1:W-:Y:S01]  /*1160*/  ATOMS.POPC.INC.32 RZ, [R50+URZ] ;  /* 0x0000000032ff7f8c */ /* 0x0003e2000d8000ff */
[----:B------:R-:W-:-:S02]  /*1170*/  SHF.R.U32.HI R57, RZ, UR5, R13 ;  /* 0x00000005ff397c19 */ /* 0x000fc4000801160d */
[----:B--2---:R-:W-:Y:S01]  /*1180*/  SHF.R.U32.HI R26, RZ, UR5, R6 ;  /* 0x00000005ff1a7c19 */ /* 0x004fe20008011606 */
[----:B------:R2:W-:Y:S01]  /*1190*/  ATOMS.POPC.INC.32 RZ, [R51+URZ] ;  /* 0x0000000033ff7f8c */ /* 0x0005e2000d8000ff */
[----:B------:R-:W-:Y:S02]  /*11a0*/  LOP3.LUT R0, R0, UR4, RZ, 0x30, !PT ;  /* 0x0000000400007c12 */ /* 0x000fe4000f8e30ff */
[----:B------:R-:W-:Y:S02]  /*11b0*/  LOP3.LUT R54, R26, UR4, RZ, 0x30, !PT ;  /* 0x000000041a367c12 */ /* 0x000fe4000f8e30ff */
[----:B------:R-:W-:Y:S01]  /*11c0*/  LOP3.LUT R58, R53, UR4, RZ, 0x30, !PT ;  /* 0x00000004353a7c12 */ /* 0x000fe2000f8e30ff */
[--C-:B------:R-:W-:Y:S01]  /*11d0*/  IMAD R53, R0, 0x4, R5.reuse ;  /* 0x0000000400357824 */ /* 0x100fe200078e0205 */
[----:B------:R-:W-:Y:S01]  /*11e0*/  ISETP.GT.U32.AND P2, PT, R3, 0xff, PT ;  /* 0x000000ff0300780c */ /* 0x000fe20003f44070 */
[--C-:B------:R-:W-:Y:S01]  /*11f0*/  IMAD R54, R54, 0x4, R5.reuse ;  /* 0x0000000436367824 */ /* 0x100fe200078e0205 */
[----:B------:R-:W-:Y:S01]  /*1200*/  LOP3.LUT R60, R55, UR4, RZ, 0x30, !PT ;  /* 0x00000004373c7c12 */ /* 0x000fe2000f8e30ff */
[--C-:B------:R-:W-:Y:S01]  /*1210*/  IMAD R58, R58, 0x4, R5.reuse ;  /* 0x000000043a3a7824 */ /* 0x100fe200078e0205 */
[----:B------:R-:W-:Y:S01]  /*1220*/  LOP3.LUT R26, R57, UR4, RZ, 0x30, !PT ;  /* 0x00000004391a7c12 */ /* 0x000fe2000f8e30ff */
[----:B------:R3:W-:Y:S01]  /*1230*/  ATOMS.POPC.INC.32 RZ, [R53+URZ] ;  /* 0x0000000035ff7f8c */ /* 0x0007e2000d8000ff */
[----:B-1----:R-:W-:Y:S01]  /*1240*/  P2R R50, PR, RZ, 0x4 ;  /* 0x00000004ff327803 */ /* 0x002fe20000000000 */
[----:B------:R-:W-:-:S02]  /*1250*/  IMAD R60, R60, 0x4, R5 ;  /* 0x000000043c3c7824 */ /* 0x000fc400078e0205 */
[----:B------:R-:W-:Y:S01]  /*1260*/  IMAD R5, R26, 0x4, R5 ;  /* 0x000000041a057824 */ /* 0x000fe200078e0205 */
[----:B------:R3:W-:Y:S01]  /*1270*/  ATOMS.POPC.INC.32 RZ, [R54+URZ] ;  /* 0x0000000036ff7f8c */ /* 0x0007e2000d8000ff */
[----:B--2---:R-:W-:Y:S02]  /*1280*/  IMAD R51, R3, 0x4, R7 ;  /* 0x0000000403337824 */ /* 0x004fe400078e0207 */
[----:B------:R-:W-:Y:S01]  /*1290*/  IMAD.MOV.U32 R0, RZ, RZ, RZ ;  /* 0x000000ffff007224 */ /* 0x000fe200078e00ff */
[----:B------:R3:W-:Y:S04]  /*12a0*/  ATOMS.POPC.INC.32 RZ, [R58+URZ] ;  /* 0x000000003aff7f8c */ /* 0x0007e8000d8000ff */
[----:B------:R3:W-:Y:S04]  /*12b0*/  ATOMS.POPC.INC.32 RZ, [R60+URZ] ;  /* 0x000000003cff7f8c */ /* 0x0007e8000d8000ff */
[----:B------:R3:W-:Y:S01]  /*12c0*/  ATOMS.POPC.INC.32 RZ, [R5+URZ] ;  /* 0x0000000005ff7f8c */ /* 0x0007e2000d8000ff */
[----:B------:R-:W-:Y:S06]  /*12d0*/  BAR.SYNC.DEFER_BLOCKING 0x0 ;  /* 0x0000000000007b1d */ /* 0x000fec0000010000 */
[----:B------:R-:W-:Y:S05]  /*12e0*/  @P2 BRA `(.L_x_13) ;  /* 0x00000000008c2947 */ /* 0x000fea0003800000 */
[----:B------:R-:W1:Y:S04]  /*12f0*/  LDS R0, [R51] ;  /* 0x0000000033007984 */ /* 0x000e680000000800 */
[----:B---3--:R-:W2:Y:S04]  /*1300*/  LDS R5, [R51+0x400] ;  /* 0x0004000033057984 */ /* 0x008ea80000000800 */
[----:B------:R-:W3:Y:S04]  /*1310*/  LDS R53, [R51+0x800] ;  /* 0x0008000033357984 */ /* 0x000ee80000000800 */
[----:B------:R-:W4:Y:S04]  /*1320*/  LDS R55, [R51+0xc00] ;  /* 0x000c000033377984 */ /* 0x000f280000000800 */
[----:B------:R-:W5:Y:S04]  /*1330*/  LDS R57, [R51+0x1000] ;  /* 0x0010000033397984 */ /* 0x000f680000000800 */
[----:B------:R-:W0:Y:S04]  /*1340*/  LDS R59, [R51+0x1400] ;  /* 0x00140000333b7984 */ /* 0x000e280000000800 */
[----:B------:R-:W-:Y:S04]  /*1350*/  LDS R61, [R51+0x2000] ;  /* 0x00200000333d7984 */ /* 0x000fe80000000800 */
[----:B------:R-:W-:Y:S04]  /*1360*/  LDS R63, [R51+0x2400] ;  /* 0x00240000333f7984 */ /* 0x000fe80000000800 */
[----:B------:R-:W-:Y:S04]  /*1370*/  LDS R65, [R51+0x2800] ;  /* 0x0028000033417984 */ /* 0x000fe80000000800 */
[----:B------:R-:W-:Y:S04]  /*1380*/  STS [R51], RZ ;  /* 0x000000ff33007388 */ /* 0x000fe80000000800 */
[----:B-1----:R-:W-:Y:S01]  /*1390*/  STS [R51+0x400], R0 ;  /* 0x0004000033007388 */ /* 0x002fe20000000800 */
[----:B--2---:R-:W-:-:S03]  /*13a0*/  IMAD.IADD R54, R0, 0x1, R5 ;  /* 0x0000000100367824 */ /* 0x004fc600078e0205 */
[----:B------:R-:W1:Y:S01]  /*13b0*/  LDS R5, [R51+0x1800] ;  /* 0x0018000033057984 */ /* 0x000e620000000800 */
[----:B---3--:R-:W-:-:S03]  /*13c0*/  IMAD.IADD R58, R54, 0x1, R53 ;  /* 0x00000001363a7824 */ /* 0x008fc600078e0235 */
[----:B------:R-:W2:Y:S01]  /*13d0*/  LDS R53, [R51+0x1c00] ;  /* 0x001c000033357984 */ /* 0x000ea20000000800 */
[----:B----4-:R-:W-:-:S03]  /*13e0*/  IMAD.IADD R60, R58, 0x1, R55 ;  /* 0x000000013a3c7824 */ /* 0x010fc600078e0237 */
[----:B------:R1:W-:Y:S01]  /*13f0*/  STS [R51+0x800], R54 ;  /* 0x0008003633007388 */ /* 0x0003e20000000800 */
[----:B-----5:R-:W-:-:S03]  /*1400*/  IMAD.IADD R62, R60, 0x1, R57 ;  /* 0x000000013c3e7824 */ /* 0x020fc600078e0239 */
[----:B------:R-:W3:Y:S01]  /*1410*/  LDS R55, [R51+0x2c00] ;  /* 0x002c000033377984 */ /* 0x000ee20000000800 */
[----:B0-----:R-:W-:-:S03]  /*1420*/  IMAD.IADD R64, R62, 0x1, R59 ;  /* 0x000000013e407824 */ /* 0x001fc600078e023b */
[----:B------:R0:W-:Y:S04]  /*1430*/  STS [R51+0xc00], R58 ;  /* 0x000c003a33007388 */ /* 0x0001e80000000800 */
[----:B------:R4:W-:Y:S04]  /*1440*/  STS [R51+0x1000], R60 ;  /* 0x0010003c33007388 */ /* 0x0009e80000000800 */
[----:B------:R4:W-:Y:S04]  /*1450*/  STS [R51+0x1400], R62 ;  /* 0x0014003e33007388 */ /* 0x0009e80000000800 */
[----:B------:R4:W-:Y:S01]  /*1460*/  STS [R51+0x1800], R64 ;  /* 0x0018004033007388 */ /* 0x0009e20000000800 */
[----:B-1----:R-:W-:-:S04]  /*1470*/  IMAD.IADD R54, R64, 0x1, R5 ;  /* 0x0000000140367824 */ /* 0x002fc800078e0205 */
[----:B--2---:R-:W-:Y:S01]  /*1480*/  IMAD.IADD R66, R54, 0x1, R53 ;  /* 0x0000000136427824 */ /* 0x004fe200078e0235 */
[----:B------:R4:W-:Y:S03]  /*1490*/  STS [R51+0x1c00], R54 ;  /* 0x001c003633007388 */ /* 0x0009e60000000800 */
[----:B------:R-:W-:Y:S01]  /*14a0*/  IMAD.IADD R68, R66, 0x1, R61 ;  /* 0x0000000142447824 */ /* 0x000fe200078e023d */
[----:B------:R4:W-:Y:S03]  /*14b0*/  STS [R51+0x2000], R66 ;  /* 0x0020004233007388 */ /* 0x0009e60000000800 */
[----:B------:R-:W-:Y:S01]  /*14c0*/  IMAD.IADD R70, R68, 0x1, R63 ;  /* 0x0000000144467824 */ /* 0x000fe200078e023f */
[----:B------:R4:W-:Y:S03]  /*14d0*/  STS [R51+0x2400], R68 ;  /* 0x0024004433007388 */ /* 0x0009e60000000800 */
[----:B0-----:R-:W-:Y:S01]  /*14e0*/  IMAD.IADD R58, R70, 0x1, R65 ;  /* 0x00000001463a7824 */ /* 0x001fe200078e0241 */
[----:B------:R4:W-:Y:S03]  /*14f0*/  STS [R51+0x2800], R70 ;  /* 0x0028004633007388 */ /* 0x0009e60000000800 */
[----:B---3--:R-:W-:Y:S01]  /*1500*/  IMAD.IADD R0, R58, 0x1, R55 ;  /* 0x000000013a007824 */ /* 0x008fe200078e0237 */
[----:B------:R4:W-:Y:S06]  /*1510*/  STS [R51+0x2c00], R58 ;  /* 0x002c003a33007388 */ /* 0x0009ec0000000800 */
.L_x_13:
[----:B------:R-:W-:Y:S05]  /*1520*/  BSYNC.RECONVERGENT B0 ;  /* 0x0000000000007941 */ /* 0x000fea0003800200 */
.L_x_12:
[----:B------:R-:W-:Y:S01]  /*1530*/  ISETP.NE.AND P0, PT, R0, 0x1980, PT ;  /* 0x000019800000780c */ /* 0x000fe20003f05270 */
[----:B---3--:R-:W-:Y:S01]  /*1540*/  IMAD R5, R42, 0x100, R3 ;  /* 0x000001002a057824 */ /* 0x008fe200078e0203 */
[----:B------:R-:W-:Y:S01]  /*1550*/  @!P2 LOP3.LUT R53, R0, 0x40000000, RZ, 0xfc, !PT ;  /* 0x400000000035a812 */ /* 0x000fe200078efcff */
[----:B------:R-:W-:Y:S01]  /*1560*/  IMAD R41, R41, 0x11, RZ ;  /* 0x0000001129297824 */ /* 0x000fe200078e02ff */
[----:B------:R-:W-:Y:S01]  /*1570*/  ISETP.LT.U32.AND P0, PT, R3, 0x100, !P0 ;  /* 0x000001000300780c */ /* 0x000fe20004701070 */
[----:B0-----:R-:W-:-:S03]  /*1580*/  IMAD.WIDE R14, R5, 0x4, R14 ;  /* 0x00000004050e7825 */ /* 0x001fc600078e020e */
[----:B------:R-:W-:Y:S01]  /*1590*/  LOP3.LUT R57, R41, R4, RZ, 0xfc, !PT ;  /* 0x0000000429397212 */ /* 0x000fe200078efcff */
[----:B----4-:R-:W-:Y:S01]  /*15a0*/  IMAD R54, R42, 0x1980, RZ ;  /* 0x000019802a367824 */ /* 0x010fe200078e02ff */
[----:B------:R0:W-:Y:S07]  /*15b0*/  @!P2 STG.E.STRONG.SYS desc[UR6][R14.64], R53 ;  /* 0x000000350e00a986 */ /* 0x0001ee000c115906 */
[----:B------:R-:W-:Y:S06]  /*15c0*/  BAR.RED.OR.DEFER_BLOCKING 0x0, P0 ;  /* 0x0000000000007b1d */ /* 0x000fec0000014800 */
[----:B------:R-:W1:Y:S01]  /*15d0*/  B2R.RESULT RZ, P0 ;  /* 0x0000000000ff731c */ /* 0x000e620000004000 */
[----:B------:R-:W-:-:S04]  /*15e0*/  IADD3 R4, P1, PT, R54, R57, RZ ;  /* 0x0000003936047210 */ /* 0x000fc80007f3e0ff */
[----:B------:R-:W-:Y:S01]  /*15f0*/  LEA.HI.X.SX32 R55, R54, RZ, 0x1, P1 ;  /* 0x000000ff36377211 */ /* 0x000fe200008f0eff */
[----:B------:R-:W-:-:S03]  /*1600*/  IMAD.SHL.U32 R5, R4, 0x4, RZ ;  /* 0x0000000404057824 */ /* 0x000fc600078e00ff */
[----:B------:R-:W-:Y:S01]  /*1610*/  SHF.L.U64.HI R4, R4, 0x2, R55 ;  /* 0x0000000204047819 */ /* 0x000fe20000010237 */
[----:B01----:R-:W-:Y:S06]  /*1620*/  @!P0 BRA `(.L_x_14) ;  /* 0x0000001000b48947 */ /* 0x003fec0003800000 */
[----:B------:R-:W0:Y:S01]  /*1630*/  LDCU.64 UR8, c[0x0][0x3b8] ;  /* 0x00007700ff0877ac */ /* 0x000e220008000a00 */
[----:B------:R-:W-:Y:S01]  /*1640*/  BSSY B1, `(.L_x_15) ;  /* 0x0000032000017945 */ /* 0x000fe20003800000 */
[----:B------:R-:W-:Y:S01]  /*1650*/  IMAD R13, R3, 0x8, R7 ;  /* 0x00000008030d7824 */ /* 0x000fe200078e0207 */
[----:B0-----:R-:W-:-:S04]  /*1660*/  IADD3 R8, P0, PT, R5, UR8, RZ ;  /* 0x0000000805087c10 */ /* 0x001fc8000ff1e0ff */
[----:B------:R-:W-:Y:S01]  /*1670*/  IADD3.X R9, PT, PT, R4, UR9, RZ, P0, !PT ;  /* 0x0000000904097c10 */ /* 0x000fe200087fe4ff */
[----:B------:R-:W-:Y:S08]  /*1680*/  @P2 BRA `(.L_x_16) ;  /* 0x0000000000b42947 */ /* 0x000ff00003800000 */
[----:B------:R-:W0:Y:S02]  /*1690*/  LDCU.64 UR8, c[0x0][0x398] ;  /* 0x00007300ff0877ac */ /* 0x000e240008000a00 */
[----:B0-----:R-:W-:-:S04]  /*16a0*/  LEA R10, P0, R3, UR8, 0x3 ;  /* 0x00000008030a7c11 */ /* 0x001fc8000f8018ff */
[----:B------:R-:W-:-:S05]  /*16b0*/  LEA.HI.X R11, R3, UR9, RZ, 0x3, P0 ;  /* 0x00000009030b7c11 */ /* 0x000fca00080f1cff */
[----:B------:R-:W2:Y:S01]  /*16c0*/  LDG.E.64 R4, desc[UR6][R10.64] ;  /* 0x000000060a047981 */ /* 0x000ea2000c1e1b00 */
[----:B------:R-:W-:-:S04]  /*16d0*/  ISETP.GT.U32.AND P0, PT, R3, R49, PT ;  /* 0x000000310300720c */ /* 0x000fc80003f04070 */
[----:B------:R-:W-:-:S04]  /*16e0*/  SEL R17, RZ, 0x1980, !P0 ;  /* 0x00001980ff117807 */ /* 0x000fc80004000000 */
[----:B--2---:R-:W-:Y:S01]  /*16f0*/  IADD3 R4, P0, PT, R4, -R17, RZ ;  /* 0x8000001104047210 */ /* 0x004fe20007f1e0ff */
[----:B------:R-:W-:-:S03]  /*1700*/  IMAD.MOV.U32 R17, RZ, RZ, R0 ;  /* 0x000000ffff117224 */ /* 0x000fc600078e0000 */
[----:B------:R-:W-:Y:S02]  /*1710*/  IADD3.X R5, PT, PT, R5, -0x1, RZ, P0, !PT ;  /* 0xffffffff05057810 */ /* 0x000fe400007fe4ff */
[----:B------:R-:W-:-:S03]  /*1720*/  ISETP.GE.AND P0, PT, R42, 0x1, PT ;  /* 0x000000012a00780c */ /* 0x000fc60003f06270 */
[----:B------:R0:W-:Y:S10]  /*1730*/  STS.64 [R13+0x6600], R4 ;  /* 0x006600040d007388 */ /* 0x0001f40000000a00 */
[----:B------:R-:W-:Y:S05]  /*1740*/  @!P0 BRA `(.L_x_17) ;  /* 0x00000000006c8947 */ /* 0x000fea0003800000 */
[----:B------:R-:W-:Y:S01]  /*1750*/  BSSY B0, `(.L_x_18) ;  /* 0x0000019000007945 */ /* 0x000fe20003800000 */
[----:B------:R-:W-:Y:S02]  /*1760*/  IMAD.MOV.U32 R6, RZ, RZ, -0x1 ;  /* 0xffffffffff067424 */ /* 0x000fe400078e00ff */
[----:B------:R-:W-:Y:S02]  /*1770*/  IMAD.MOV.U32 R10, RZ, RZ, R42 ;  /* 0x000000ffff0a7224 */ /* 0x000fe400078e002a */
[----:B------:R-:W-:-:S07]  /*1780*/  IMAD.MOV.U32 R17, RZ, RZ, R0 ;  /* 0x000000ffff117224 */ /* 0x000fce00078e0000 */
.L_x_22:
[----:B0-----:R-:W0:Y:S01]  /*1790*/  LDC.64 R4, c[0x0][0x380] ;  /* 0x0000e000ff047b82 */ /* 0x001e220000000a00 */
[----:B------:R-:W-:Y:S01]  /*17a0*/  VIADD R19, R10, 0xffffffff ;  /* 0xffffffff0a137836 */ /* 0x000fe20000000000 */
[----:B------:R-:W-:Y:S03]  /*17b0*/  BSSY B2, `(.L_x_19) ;  /* 0x0000008000027945 */ /* 0x000fe60003800000 */
[----:B------:R-:W-:-:S04]  /*17c0*/  IMAD R11, R19, 0x100, R3 ;  /* 0x00000100130b7824 */ /* 0x000fc800078e0203 */
[----:B0-----:R-:W-:-:S07]  /*17d0*/  IMAD.WIDE R4, R11, 0x4, R4 ;  /* 0x000000040b047825 */ /* 0x001fce00078e0204 */
.L_x_20:
[----:B------:R-:W-:Y:S05]  /*17e0*/  YIELD ;  /* 0x0000000000007946 */ /* 0x000fea0003800000 */
[----:B------:R0:W-:Y:S06]  /*17f0*/  MEMBAR.SC.CTA ;  /* 0x0000000000007992 */ /* 0x0001ec0000000000 */
[----:B0-----:R-:W2:Y:S02]  /*1800*/  LDG.E.STRONG.SYS R11, desc[UR6][R4.64] ;  /* 0x00000006040b7981 */ /* 0x001ea4000c1f5900 */
[----:B--2---:R-:W-:-:S13]  /*1810*/  ISETP.NE.AND P0, PT, R11, RZ, PT ;  /* 0x000000ff0b00720c */ /* 0x004fda0003f05270 */
[----:B------:R-:W-:Y:S05]  /*1820*/  @!P0 BRA `(.L_x_20) ;  /* 0xfffffffc00ec8947 */ /* 0x000fea000383ffff */
[----:B------:R-:W-:Y:S05]  /*1830*/  BSYNC B2 ;  /* 0x0000000000027941 */ /* 0x000fea0003800000 */
.L_x_19:
[----:B------:R-:W-:Y:S01]  /*1840*/  BSSY.RECONVERGENT B2, `(.L_x_21) ;  /* 0x0000006000027945 */ /* 0x000fe20003800200 */
[C---:B------:R-:W-:Y:S02]  /*1850*/  ISETP.GT.AND P0, PT, R11.reuse, -0x1, PT ;  /* 0xffffffff0b00780c */ /* 0x040fe40003f04270 */
[----:B------:R-:W-:Y:S01]  /*1860*/  LOP3.LUT R4, R11, 0x3fffffff, RZ, 0xc0, !PT ;  /* 0x3fffffff0b047812 */ /* 0x000fe200078ec0ff */
[----:B------:R-:W-:Y:S05]  /*1870*/  WARPSYNC.EXCLUSIVE R6 ;  /* 0x0000000006007348 */ /* 0x000fea0003a00000 */
[----:B------:R-:W-:-:S05]  /*1880*/  IMAD.IADD R17, R4, 0x1, R17 ;  /* 0x0000000104117824 */ /* 0x000fca00078e0211 */
[----:B------:R-:W-:-:S07]  /*1890*/  VOTE.ANY R6, PT, P0 ;  /* 0x0000000000067806 */ /* 0x000fce00000e0100 */
[----:B------:R-:W-:Y:S05]  /*18a0*/  BSYNC.RECONVERGENT B2 ;  /* 0x0000000000027941 */ /* 0x000fea0003800200 */
.L_x_21:
[----:B------:R-:W-:Y:S01]  /*18b0*/  ISETP.GT.U32.AND P1, PT, R10, 0x1, PT ;  /* 0x000000010a00780c */ /* 0x000fe20003f24070 */
[----:B------:R-:W-:-:S12]  /*18c0*/  IMAD.MOV.U32 R10, RZ, RZ, R19 ;  /* 0x000000ffff0a7224 */ /* 0x000fd800078e0013 */
[----:B------:R-:W-:Y:S05]  /*18d0*/  @P0 BRA P1, `(.L_x_22) ;  /* 0xfffffffc00ac0947 */ /* 0x000fea000083ffff */
[----:B------:R-:W-:Y:S05]  /*18e0*/  BSYNC B0 ;  /* 0x0000000000007941 */ /* 0x000fea0003800000 */
.L_x_18:
[----:B------:R1:W2:Y:S02]  /*18f0*/  LDS.64 R4, [R13+0x6600] ;  /* 0x006600000d047984 */ /* 0x0002a40000000a00 */
.L_x_17:
[C---:B------:R-:W-:Y:S01]  /*1900*/  IMAD.IADD R19, R17.reuse, 0x1, -R0 ;  /* 0x0000000111137824 */ /* 0x040fe200078e0a00 */
[----:B------:R-:W-:-:S04]  /*1910*/  LOP3.LUT R11, R17, 0x80000000, RZ, 0xfc, !PT ;  /* 0x80000000110b7812 */ /* 0x000fc800078efcff */
[C---:B0-2---:R-:W-:Y:S01]  /*1920*/  IADD3 R4, P0, PT, R19.reuse, R4, RZ ;  /* 0x0000000413047210 */ /* 0x045fe20007f1e0ff */
[----:B------:R0:W-:Y:S03]  /*1930*/  STG.E.STRONG.SYS desc[UR6][R14.64], R11 ;  /* 0x0000000b0e007986 */ /* 0x0001e6000c115906 */
[----:B------:R-:W-:-:S05]  /*1940*/  LEA.HI.X.SX32 R5, R19, R5, 0x1, P0 ;  /* 0x0000000513057211 */ /* 0x000fca00000f0eff */
[----:B------:R0:W-:Y:S04]  /*1950*/  STS.64 [R13+0x6600], R4 ;  /* 0x006600040d007388 */ /* 0x0001e80000000a00 */
.L_x_16:
[----:B------:R-:W-:Y:S05]  /*1960*/  BSYNC B1 ;  /* 0x0000000000017941 */ /* 0x000fea0003800000 */
.L_x_15:
[----:B0-----:R-:W0:Y:S01]  /*1970*/  LDC R5, c[0x0][0x3c0] ;  /* 0x0000f000ff057b82 */ /* 0x001e220000000800 */
[----:B------:R-:W-:-:S07]  /*1980*/  IMAD R4, R49, 0x8, R7 ;  /* 0x0000000831047824 */ /* 0x000fce00078e0207 */
[----:B------:R-:W2:Y:S01]  /*1990*/  LDC.64 R16, c[0x0][0x390] ;  /* 0x0000e400ff107b82 */ /* 0x000ea20000000a00 */
[----:B0-----:R-:W-:Y:S02]  /*19a0*/  ISETP.GE.AND P0, PT, R47, R5, PT ;  /* 0x000000052f00720c */ /* 0x001fe40003f06270 */
[----:B--2---:R-:W-:-:S04]  /*19b0*/  ISETP.EQ.U32.AND P1, PT, R16, RZ, PT ;  /* 0x000000ff1000720c */ /* 0x004fc80003f22070 */
[----:B------:R-:W-:-:S04]  /*19c0*/  ISETP.EQ.OR.EX P0, PT, R17, RZ, !P0, P1 ;  /* 0x000000ff1100720c */ /* 0x000fc80004702710 */
[----:B------:R-:W-:-:S13]  /*19d0*/  ISETP.GT.U32.OR P0, PT, R3, 0xff, P0 ;  /* 0x000000ff0300780c */ /* 0x000fda0000704470 */
[----:B------:R-:W-:Y:S05]  /*19e0*/  @P0 BRA `(.L_x_23) ;  /* 0x0000000000240947 */ /* 0x000fea0003800000 */
[----:B------:R-:W0:Y:S01]  /*19f0*/  LDS.64 R10, [R13+0x6600] ;  /* 0x006600000d0a7984 */ /* 0x000e220000000a00 */
[C---:B------:R-:W-:Y:S02]  /*1a00*/  ISETP.GT.U32.AND P0, PT, R3.reuse, R49, PT ;  /* 0x000000310300720c */ /* 0x040fe40003f04070 */
[C---:B------:R-:W-:Y:S02]  /*1a10*/  LEA R6, P2, R3.reuse, R16, 0x3 ;  /* 0x0000001003067211 */ /* 0x040fe400078418ff */
[----:B------:R-:W-:Y:S02]  /*1a20*/  SEL R7, RZ, 0x1980, !P0 ;  /* 0x00001980ff077807 */ /* 0x000fe40004000000 */
[--C-:B------:R-:W-:Y:S02]  /*1a30*/  SHF.R.S32.HI R15, RZ, 0x1f, R0.reuse ;  /* 0x0000001fff0f7819 */ /* 0x100fe40000011400 */
[----:B0-----:R-:W-:Y:S02]  /*1a40*/  IADD3 R2, P0, P1, R10, R7, R0 ;  /* 0x000000070a027210 */ /* 0x001fe4000791e000 */
[----:B------:R-:W-:-:S02]  /*1a50*/  LEA.HI.X R7, R3, R17, RZ, 0x3, P2 ;  /* 0x0000001103077211 */ /* 0x000fc400010f1cff */
[----:B------:R-:W-:-:S05]  /*1a60*/  IADD3.X R3, PT, PT, R11, RZ, R15, P0, P1 ;  /* 0x000000ff0b037210 */ /* 0x000fca00007e240f */
[----:B------:R0:W-:Y:S04]  /*1a70*/  STG.E.64 desc[UR6][R6.64], R2 ;  /* 0x0000000206007986 */ /* 0x0001e8000c101b06 */
.L_x_23:
[----:B------:R-:W-:Y:S05]  /*1a80*/  WARPSYNC.ALL ;  /* 0x0000000000007948 */ /* 0x000fea0003800000 */
[----:B------:R-:W-:Y:S01]  /*1a90*/  BAR.SYNC.DEFER_BLOCKING 0x0 ;  /* 0x0000000000007b1d */ /* 0x000fe20000010000 */
[----:B------:R-:W-:-:S05]  /*1aa0*/  ISETP.GT.AND P0, PT, R47, R5, PT ;  /* 0x000000052f00720c */ /* 0x000fca0003f04270 */
[----:B0-----:R0:W2:Y:S08]  /*1ab0*/  LDS.64 R2, [R4+0x6600] ;  /* 0x0066000004027984 */ /* 0x0010b00000000a00 */
[----:B0-----:R-:W-:Y:S05]  /*1ac0*/  @P0 BRA `(.L_x_24) ;  /* 0x00000000005c0947 */ /* 0x001fea0003800000 */
[----:B------:R-:W0:Y:S01]  /*1ad0*/  LDCU.64 UR4, c[0x0][0x3a0] ;  /* 0x00007400ff0477ac */ /* 0x000e220008000a00 */
[----:B--2---:R-:W-:-:S05]  /*1ae0*/  IADD3 R0, P1, PT, R57, R2, RZ ;  /* 0x0000000239007210 */ /* 0x004fca0007f3e0ff */
[----:B------:R-:W-:Y:S01]  /*1af0*/  IMAD.X R7, RZ, RZ, R3, P1 ;  /* 0x000000ffff077224 */ /* 0x000fe200008e0603 */
[----:B0-----:R-:W-:-:S04]  /*1b00*/  LEA R2, P1, R0, UR4, 0x2 ;  /* 0x0000000400027c11 */ /* 0x001fc8000f8210ff */
[----:B------:R-:W-:-:S05]  /*1b10*/  LEA.HI.X R3, R0, UR5, R7, 0x2, P1 ;  /* 0x0000000500037c11 */ /* 0x000fca00088f1407 */
[----:B------:R2:W-:Y:S04]  /*1b20*/  STG.E desc[UR6][R2.64], R28 ;  /* 0x0000001c02007986 */ /* 0x0005e8000c101906 */
        /* <DEDUP_REMOVED lines=15> */
[----:B------:R2:W-:Y:S01]  /*1c20*/  STG.E desc[UR6][R2.64+0x800], R46 ;  /* 0x0008002e02007986 */ /* 0x0005e2000c101906 */
[----:B------:R-:W-:Y:S05]  /*1c30*/  BRA `(.L_x_25) ;  /* 0x0000000000e07947 */ /* 0x000fea0003800000 */
.L_x_24:
[----:B------:R-:W0:Y:S01]  /*1c40*/  LDCU.64 UR4, c[0x0][0x3a0] ;  /* 0x00007400ff0477ac */ /* 0x000e220008000a00 */
[----:B------:R-:W-:Y:S01]  /*1c50*/  IMAD R4, R42, -0x1980, R5 ;  /* 0xffffe6802a047824 */ /* 0x000fe200078e0205 */
[C---:B--2---:R-:W-:Y:S01]  /*1c60*/  IADD3 R0, P1, PT, R57.reuse, R2, RZ ;  /* 0x0000000239007210 */ /* 0x044fe20007f3e0ff */
[C---:B------:R-:W-:Y:S02]  /*1c70*/  VIADD R11, R57.reuse, 0x20 ;  /* 0x00000020390b7836 */ /* 0x040fe40000000000 */
[C---:B-1----:R-:W-:Y:S01]  /*1c80*/  VIADD R13, R57.reuse, 0x40 ;  /* 0x00000040390d7836 */ /* 0x042fe20000000000 */
[-C--:B------:R-:W-:Y:S01]  /*1c90*/  ISETP.GE.AND P5, PT, R57, R4.reuse, PT ;  /* 0x000000043900720c */ /* 0x080fe20003fa6270 */
[----:B------:R-:W-:Y:S01]  /*1ca0*/  IMAD.X R7, RZ, RZ, R3, P1 ;  /* 0x000000ffff077224 */ /* 0x000fe200008e0603 */
[-C--:B------:R-:W-:Y:S01]  /*1cb0*/  ISETP.GE.AND P4, PT, R11, R4.reuse, PT ;  /* 0x000000040b00720c */ /* 0x080fe20003f86270 */
[----:B------:R-:W-:Y:S01]  /*1cc0*/  VIADD R11, R57, 0x60 ;  /* 0x00000060390b7836 */ /* 0x000fe20000000000 */
[----:B------:R-:W-:Y:S01]  /*1cd0*/  ISETP.GE.AND P3, PT, R13, R4, PT ;  /* 0x000000040d00720c */ /* 0x000fe20003f66270 */
[----:B------:R-:W-:-:S02]  /*1ce0*/  VIADD R13, R57, 0x80 ;  /* 0x00000080390d7836 */ /* 0x000fc40000000000 */
[----:B------:R-:W-:Y:S01]  /*1cf0*/  VIADD R15, R57, 0xa0 ;  /* 0x000000a0390f7836 */ /* 0x000fe20000000000 */
[-C--:B------:R-:W-:Y:S01]  /*1d00*/  ISETP.GE.AND P2, PT, R11, R4.reuse, PT ;  /* 0x000000040b00720c */ /* 0x080fe20003f46270 */
[----:B------:R-:W-:Y:S01]  /*1d10*/  VIADD R11, R57, 0xc0 ;  /* 0x000000c0390b7836 */ /* 0x000fe20000000000 */
[C---:B0-----:R-:W-:Y:S02]  /*1d20*/  LEA R2, P1, R0.reuse, UR4, 0x2 ;  /* 0x0000000400027c11 */ /* 0x041fe4000f8210ff */
[-C--:B------:R-:W-:Y:S02]  /*1d30*/  ISETP.GE.AND P6, PT, R15, R4.reuse, PT ;  /* 0x000000040f00720c */ /* 0x080fe40003fc6270 */
[----:B------:R-:W-:Y:S02]  /*1d40*/  LEA.HI.X R3, R0, UR5, R7, 0x2, P1 ;  /* 0x0000000500037c11 */ /* 0x000fe400088f1407 */
[----:B------:R-:W-:Y:S01]  /*1d50*/  ISETP.GE.AND P1, PT, R13, R4, PT ;  /* 0x000000040d00720c */ /* 0x000fe20003f26270 */
[----:B------:R-:W-:-:S02]  /*1d60*/  VIADD R13, R57, 0xe0 ;  /* 0x000000e0390d7836 */ /* 0x000fc40000000000 */
[----:B------:R0:W-:Y:S01]  /*1d70*/  @!P5 STG.E desc[UR6][R2.64], R28 ;  /* 0x0000001c0200d986 */ /* 0x0001e2000c101906 */
[-C--:B------:R-:W-:Y:S01]  /*1d80*/  ISETP.GE.AND P5, PT, R11, R4.reuse, PT ;  /* 0x000000040b00720c */ /* 0x080fe20003fa6270 */
[----:B------:R-:W-:Y:S02]  /*1d90*/  VIADD R11, R57, 0x100 ;  /* 0x00000100390b7836 */ /* 0x000fe40000000000 */
[----:B------:R0:W-:Y:S01]  /*1da0*/  @!P4 STG.E desc[UR6][R2.64+0x80], R29 ;  /* 0x0000801d0200c986 */ /* 0x0001e2000c101906 */
[-C--:B------:R-:W-:Y:S01]  /*1db0*/  ISETP.GE.AND P4, PT, R13, R4.reuse, PT ;  /* 0x000000040d00720c */ /* 0x080fe20003f86270 */
[----:B------:R-:W-:Y:S02]  /*1dc0*/  VIADD R13, R57, 0x120 ;  /* 0x00000120390d7836 */ /* 0x000fe40000000000 */
[----:B------:R0:W-:Y:S01]  /*1dd0*/  @!P3 STG.E desc[UR6][R2.64+0x100], R30 ;  /* 0x0001001e0200b986 */ /* 0x0001e2000c101906 */
        /* <DEDUP_REMOVED lines=21> */
[----:B------:R-:W-:-:S03]  /*1f30*/  ISETP.GE.AND P2, PT, R13, R4, PT ;  /* 0x000000040d00720c */ /* 0x000fc60003f46270 */
[----:B------:R0:W-:Y:S01]  /*1f40*/  @!P1 STG.E desc[UR6][R2.64+0x500], R38 ;  /* 0x0005002602009986 */ /* 0x0001e2000c101906 */
[----:B------:R-:W-:-:S03]  /*1f50*/  ISETP.GE.AND P1, PT, R11, R4, PT ;  /* 0x000000040b00720c */ /* 0x000fc60003f26270 */
[----:B------:R0:W-:Y:S04]  /*1f60*/  @!P6 STG.E desc[UR6][R2.64+0x580], R39 ;  /* 0x000580270200e986 */ /* 0x0001e8000c101906 */
[----:B------:R0:W-:Y:S04]  /*1f70*/  @!P5 STG.E desc[UR6][R2.64+0x600], R40 ;  /* 0x000600280200d986 */ /* 0x0001e8000c101906 */
[----:B------:R0:W-:Y:S04]  /*1f80*/  @!P4 STG.E desc[UR6][R2.64+0x680], R43 ;  /* 0x0006802b0200c986 */ /* 0x0001e8000c101906 */
[----:B------:R0:W-:Y:S04]  /*1f90*/  @!P3 STG.E desc[UR6][R2.64+0x700], R44 ;  /* 0x0007002c0200b986 */ /* 0x0001e8000c101906 */
[----:B------:R0:W-:Y:S04]  /*1fa0*/  @!P2 STG.E desc[UR6][R2.64+0x780], R45 ;  /* 0x0007802d0200a986 */ /* 0x0001e8000c101906 */
[----:B------:R0:W-:Y:S02]  /*1fb0*/  @!P1 STG.E desc[UR6][R2.64+0x800], R46 ;  /* 0x0008002e02009986 */ /* 0x0001e4000c101906 */
.L_x_25:
[----:B------:R-:W-:Y:S05]  /*1fc0*/  @P0 BRA `(.L_x_26) ;  /* 0x0000000000480947 */ /* 0x000fea0003800000 */
[----:B------:R3:W5:Y:S04]  /*1fd0*/  LDG.E R11, desc[UR6][R8.64] ;  /* 0x00000006080b7981 */ /* 0x000768000c1e1900 */
[----:B-1----:R3:W5:Y:S04]  /*1fe0*/  LDG.E R13, desc[UR6][R8.64+0x80] ;  /* 0x00008006080d7981 */ /* 0x002768000c1e1900 */
[----:B------:R3:W5:Y:S04]  /*1ff0*/  LDG.E R15, desc[UR6][R8.64+0x100] ;  /* 0x00010006080f7981 */ /* 0x000768000c1e1900 */
[----:B------:R3:W5:Y:S04]  /*2000*/  LDG.E R17, desc[UR6][R8.64+0x180] ;  /* 0x0001800608117981 */ /* 0x000768000c1e1900 */
[----:B------:R3:W5:Y:S04]  /*2010*/  LDG.E R19, desc[UR6][R8.64+0x200] ;  /* 0x0002000608137981 */ /* 0x000768000c1e1900 */
[----:B------:R3:W5:Y:S04]  /*2020*/  LDG.E R21, desc[UR6][R8.64+0x280] ;  /* 0x0002800608157981 */ /* 0x000768000c1e1900 */
[----:B------:R3:W5:Y:S04]  /*2030*/  LDG.E R23, desc[UR6][R8.64+0x300] ;  /* 0x0003000608177981 */ /* 0x000768000c1e1900 */
[----:B------:R3:W5:Y:S04]  /*2040*/  LDG.E R25, desc[UR6][R8.64+0x380] ;  /* 0x0003800608197981 */ /* 0x000768000c1e1900 */
[----:B------:R3:W5:Y:S04]  /*2050*/  LDG.E R27, desc[UR6][R8.64+0x400] ;  /* 0x00040006081b7981 */ /* 0x000768000c1e1900 */
[----:B0-2---:R3:W5:Y:S04]  /*2060*/  LDG.E R29, desc[UR6][R8.64+0x480] ;  /* 0x00048006081d7981 */ /* 0x005768000c1e1900 */
        /* <DEDUP_REMOVED lines=8> */
.L_x_26:
[----:B------:R-:W-:Y:S02]  /*20f0*/  IMAD.IADD R54, R5, 0x1, -R54 ;  /* 0x0000000105367824 */ /* 0x000fe400078e0a36 */
[C---:B0-2---:R-:W-:Y:S02]  /*2100*/  VIADD R3, R57.reuse, 0x20 ;  /* 0x0000002039037836 */ /* 0x045fe40000000000 */
[C---:B------:R-:W-:Y:S01]  /*2110*/  VIADD R45, R57.reuse, 0x40 ;  /* 0x00000040392d7836 */ /* 0x040fe20000000000 */
[CC--:B------:R-:W-:Y:S01]  /*2120*/  ISETP.GE.AND P5, PT, R57.reuse, R54.reuse, PT ;  /* 0x000000363900720c */ /* 0x0c0fe20003fa6270 */
[----:B------:R-:W-:Y:S01]  /*2130*/  VIADD R47, R57, 0x80 ;  /* 0x00000080392f7836 */ /* 0x000fe20000000000 */
[-C--:B------:R-:W-:Y:S01]  /*2140*/  ISETP.GE.AND P4, PT, R3, R54.reuse, PT ;  /* 0x000000360300720c */ /* 0x080fe20003f86270 */
[----:B------:R-:W-:Y:S01]  /*2150*/  VIADD R3, R57, 0x60 ;  /* 0x0000006039037836 */ /* 0x000fe20000000000 */
[-C--:B------:R-:W-:Y:S01]  /*2160*/  ISETP.GE.AND P3, PT, R45, R54.reuse, PT ;  /* 0x000000362d00720c */ /* 0x080fe20003f66270 */
[----:B------:R-:W-:Y:S01]  /*2170*/  VIADD R45, R57, 0xa0 ;  /* 0x000000a0392d7836 */ /* 0x000fe20000000000 */
[----:B------:R-:W-:-:S02]  /*2180*/  ISETP.GE.AND P1, PT, R47, R54, PT ;  /* 0x000000362f00720c */ /* 0x000fc40003f26270 */
[-C--:B------:R-:W-:Y:S01]  /*2190*/  ISETP.GE.AND P2, PT, R3, R54.reuse, PT ;  /* 0x000000360300720c */ /* 0x080fe20003f46270 */
[----:B------:R-:W-:Y:S01]  /*21a0*/  VIADD R3, R57, 0xc0 ;  /* 0x000000c039037836 */ /* 0x000fe20000000000 */
[-C--:B------:R-:W-:Y:S01]  /*21b0*/  ISETP.GE.AND P6, PT, R45, R54.reuse, PT ;  /* 0x000000362d00720c */ /* 0x080fe20003fc6270 */
[----:B------:R-:W-:Y:S02]  /*21c0*/  VIADD R45, R57, 0xe0 ;  /* 0x000000e0392d7836 */ /* 0x000fe40000000000 */
[----:B------:R0:W5:Y:S01]  /*21d0*/  @!P5 LDG.E R11, desc[UR6][R8.64] ;  /* 0x00000006080bd981 */ /* 0x000162000c1e1900 */
[-C--:B------:R-:W-:Y:S01]  /*21e0*/  ISETP.GE.AND P5, PT, R3, R54.reuse, PT ;  /* 0x000000360300720c */ /* 0x080fe20003fa6270 */
[----:B------:R-:W-:Y:S02]  /*21f0*/  VIADD R3, R57, 0x100 ;  /* 0x0000010039037836 */ /* 0x000fe40000000000 */
[----:B-1----:R0:W5:Y:S01]  /*2200*/  @!P4 LDG.E R13, desc[UR6][R8.64+0x80] ;  /* 0x00008006080dc981 */ /* 0x002162000c1e1900 */
[----:B------:R-:W-:Y:S01]  /*2210*/  ISETP.GE.AND P4, PT, R45, R54, PT ;  /* 0x000000362d00720c */ /* 0x000fe20003f86270 */
[----:B------:R-:W-:-:S02]  /*2220*/  VIADD R45, R57, 0x120 ;  /* 0x00000120392d7836 */ /* 0x000fc40000000000 */
[----:B------:R0:W5:Y:S01]  /*2230*/  @!P3 LDG.E R15, desc[UR6][R8.64+0x100] ;  /* 0x00010006080fb981 */ /* 0x000162000c1e1900 */
[-C--:B------:R-:W-:Y:S01]  /*2240*/  ISETP.GE.AND P3, PT, R3, R54.reuse, PT ;  /* 0x000000360300720c */ /* 0x080fe20003f66270 */
[----:B------:R-:W-:Y:S02]  /*2250*/  VIADD R3, R57, 0x140 ;  /* 0x0000014039037836 */ /* 0x000fe40000000000 */
[----:B------:R0:W5:Y:S01]  /*2260*/  @!P2 LDG.E R17, desc[UR6][R8.64+0x180] ;  /* 0x000180060811a981 */ /* 0x000162000c1e1900 */
[-C--:B------:R-:W-:Y:S01]  /*2270*/  ISETP.GE.AND P2, PT, R45, R54.reuse, PT ;  /* 0x000000362d00720c */ /* 0x080fe20003f46270 */
[----:B------:R-:W-:Y:S02]  /*2280*/  VIADD R45, R57, 0x160 ;  /* 0x00000160392d7836 */ /* 0x000fe40000000000 */
[----:B------:R0:W5:Y:S01]  /*2290*/  @!P1 LDG.E R19, desc[UR6][R8.64+0x200] ;  /* 0x0002000608139981 */ /* 0x000162000c1e1900 */
        /* <DEDUP_REMOVED lines=15> */
[----:B------:R-:W-:-:S03]  /*2390*/  ISETP.GE.AND P2, PT, R45, R54, PT ;  /* 0x000000362d00720c */ /* 0x000fc60003f46270 */
[----:B------:R0:W5:Y:S01]  /*23a0*/  @!P1 LDG.E R31, desc[UR6][R8.64+0x500] ;  /* 0x00050006081f9981 */ /* 0x000162000c1e1900 */
[----:B------:R-:W-:-:S03]  /*23b0*/  ISETP.GE.AND P1, PT, R3, R54, PT ;  /* 0x000000360300720c */ /* 0x000fc60003f26270 */
[----:B------:R0:W5:Y:S04]  /*23c0*/  @!P6 LDG.E R33, desc[UR6][R8.64+0x580] ;  /* 0x000580060821e981 */ /* 0x000168000c1e1900 */
[----:B------:R0:W5:Y:S04]  /*23d0*/  @!P5 LDG.E R35, desc[UR6][R8.64+0x600] ;  /* 0x000600060823d981 */ /* 0x000168000c1e1900 */
[----:B------:R0:W5:Y:S04]  /*23e0*/  @!P4 LDG.E R37, desc[UR6][R8.64+0x680] ;  /* 0x000680060825c981 */ /* 0x000168000c1e1900 */
[----:B------:R0:W5:Y:S04]  /*23f0*/  @!P3 LDG.E R39, desc[UR6][R8.64+0x700] ;  /* 0x000700060827b981 */ /* 0x000168000c1e1900 */
[----:B------:R0:W5:Y:S04]  /*2400*/  @!P2 LDG.E R41, desc[UR6][R8.64+0x780] ;  /* 0x000780060829a981 */ /* 0x000168000c1e1900 */
[----:B------:R0:W5:Y:S02]  /*2410*/  @!P1 LDG.E R43, desc[UR6][R8.64+0x800] ;  /* 0x00080006082b9981 */ /* 0x000164000c1e1900 */
.L_x_27:
[----:B------:R-:W-:Y:S05]  /*2420*/  @P0 BRA `(.L_x_28) ;  /* 0x0000000000540947 */ /* 0x000fea0003800000 */
[----:B------:R-:W1:Y:S02]  /*2430*/  LDCU.64 UR4, c[0x0][0x3b0] ;  /* 0x00007600ff0477ac */ /* 0x000e640008000a00 */
[----:B-1----:R-:W-:-:S04]  /*2440*/  LEA R2, P0, R0, UR4, 0x2 ;  /* 0x0000000400027c11 */ /* 0x002fc8000f8010ff */
[----:B------:R-:W-:-:S05]  /*2450*/  LEA.HI.X R3, R0, UR5, R7, 0x2, P0 ;  /* 0x0000000500037c11 */ /* 0x000fca00080f1407 */
[----:B-----5:R-:W-:Y:S04]  /*2460*/  STG.E desc[UR6][R2.64], R11 ;  /* 0x0000000b02007986 */ /* 0x020fe8000c101906 */
[----:B------:R-:W-:Y:S04]  /*2470*/  STG.E desc[UR6][R2.64+0x80], R13 ;  /* 0x0000800d02007986 */ /* 0x000fe8000c101906 */
        /* <DEDUP_REMOVED lines=14> */
[----:B------:R-:W-:Y:S01]  /*2560*/  STG.E desc[UR6][R2.64+0x800], R43 ;  /* 0x0008002b02007986 */ /* 0x000fe2000c101906 */
[----:B------:R-:W-:Y:S05]  /*2570*/  EXIT ;  /* 0x000000000000794d */ /* 0x000fea0003800000 */
.L_x_28:
[----:B------:R-:W1:Y:S01]  /*2580*/  LDCU.64 UR4, c[0x0][0x3b0] ;  /* 0x00007600ff0477ac */ /* 0x000e620008000a00 */
[----:B------:R-:W-:Y:S02]  /*2590*/  IMAD R42, R42, -0x1980, R5 ;  /* 0xffffe6802a2a7824 */ /* 0x000fe400078e0205 */
[C---:B------:R-:W-:Y:S02]  /*25a0*/  VIADD R5, R57.reuse, 0x40 ;  /* 0x0000004039057836 */ /* 0x040fe40000000000 */
[C---:B------:R-:W-:Y:S01]  /*25b0*/  VIADD R3, R57.reuse, 0x20 ;  /* 0x0000002039037836 */ /* 0x040fe20000000000 */
[CC--:B------:R-:W-:Y:S01]  /*25c0*/  ISETP.GE.AND P3, PT, R57.reuse, R42.reuse, PT ;  /* 0x0000002a3900720c */ /* 0x0c0fe20003f66270 */
[----:B0--3--:R-:W-:Y:S01]  /*25d0*/  VIADD R9, R57, 0x60 ;  /* 0x0000006039097836 */ /* 0x009fe20000000000 */
[-C--:B------:R-:W-:Y:S01]  /*25e0*/  ISETP.GE.AND P1, PT, R5, R42.reuse, PT ;  /* 0x0000002a0500720c */ /* 0x080fe20003f26270 */
[----:B------:R-:W-:Y:S01]  /*25f0*/  VIADD R5, R57, 0x80 ;  /* 0x0000008039057836 */ /* 0x000fe20000000000 */
[-C--:B------:R-:W-:Y:S01]  /*2600*/  ISETP.GE.AND P2, PT, R3, R42.reuse, PT ;  /* 0x0000002a0300720c */ /* 0x080fe20003f46270 */
[----:B------:R-:W-:Y:S01]  /*2610*/  VIADD R45, R57, 0xc0 ;  /* 0x000000c0392d7836 */ /* 0x000fe20000000000 */
[-C--:B------:R-:W-:Y:S01]  /*2620*/  ISETP.GE.AND P0, PT, R9, R42.reuse, PT ;  /* 0x0000002a0900720c */ /* 0x080fe20003f06270 */
[----:B------:R-:W-:Y:S01]  /*2630*/  VIADD R9, R57, 0xa0 ;  /* 0x000000a039097836 */ /* 0x000fe20000000000 */
[----:B------:R-:W-:Y:S01]  /*2640*/  ISETP.GE.AND P6, PT, R5, R42, PT ;  /* 0x0000002a0500720c */ /* 0x000fe20003fc6270 */
[----:B------:R-:W-:Y:S01]  /*2650*/  VIADD R5, R57, 0xe0 ;  /* 0x000000e039057836 */ /* 0x000fe20000000000 */
[----:B-1----:R-:W-:-:S02]  /*2660*/  LEA R2, P4, R0, UR4, 0x2 ;  /* 0x0000000400027c11 */ /* 0x002fc4000f8810ff */
[-C--:B------:R-:W-:Y:S02]  /*2670*/  ISETP.GE.AND P5, PT, R9, R42.reuse, PT ;  /* 0x0000002a0900720c */ /* 0x080fe40003fa6270 */
[----:B------:R-:W-:Y:S01]  /*2680*/  LEA.HI.X R3, R0, UR5, R7, 0x2, P4 ;  /* 0x0000000500037c11 */ /* 0x000fe2000a0f1407 */
[----:B------:R-:W-:Y:S01]  /*2690*/  VIADD R7, R57, 0x100 ;  /* 0x0000010039077836 */ /* 0x000fe20000000000 */
[----:B------:R-:W-:-:S03]  /*26a0*/  ISETP.GE.AND P4, PT, R45, R42, PT ;  /* 0x0000002a2d00720c */ /* 0x000fc60003f86270 */
[----:B-----5:R0:W-:Y:S01]  /*26b0*/  @!P3 STG.E desc[UR6][R2.64], R11 ;  /* 0x0000000b0200b986 */ /* 0x0201e2000c101906 */
        /* <DEDUP_REMOVED lines=19> */
[C---:B------:R-:W-:Y:S02]  /*27f0*/  VIADD R5, R57.reuse, 0x1e0 ;  /* 0x000001e039057836 */ /* 0x040fe40000000000 */
[----:B------:R-:W-:Y:S01]  /*2800*/  VIADD R57, R57, 0x200 ;  /* 0x0000020039397836 */ /* 0x000fe20000000000 */
[----:B------:R0:W-:Y:S01]  /*2810*/  @!P3 STG.E desc[UR6][R2.64+0x380], R25 ;  /* 0x000380190200b986 */ /* 0x0001e2000c101906 */
[----:B------:R-:W-:-:S03]  /*2820*/  ISETP.GE.AND P3, PT, R7, R42, PT ;  /* 0x0000002a0700720c */ /* 0x000fc60003f66270 */
        /* <DEDUP_REMOVED lines=9> */
[----:B------:R0:W-:Y:S01]  /*28c0*/  @!P2 STG.E desc[UR6][R2.64+0x780], R41 ;  /* 0x000780290200a986 */ /* 0x0001e2000c101906 */
[----:B------:R-:W-:Y:S05]  /*28d0*/  @P1 EXIT ;  /* 0x000000000000194d */ /* 0x000fea0003800000 */
[----:B------:R-:W-:Y:S01]  /*28e0*/  STG.E desc[UR6][R2.64+0x800], R43 ;  /* 0x0008002b02007986 */ /* 0x000fe2000c101906 */
[----:B------:R-:W-:Y:S05]  /*28f0*/  EXIT ;  /* 0x000000000000794d */ /* 0x000fea0003800000 */
.L_x_14:
[----:B------:R-:W-:Y:S01]  /*2900*/  IMAD.MOV.U32 R2, RZ, RZ, RZ ;  /* 0x000000ffff027224 */ /* 0x000fe200078e00ff */
[C---:B------:R-:W-:Y:S01]  /*2910*/  ISETP.GT.U32.AND P0, PT, R3.reuse, 0x1f, PT ;  /* 0x0000001f0300780c */ /* 0x040fe20003f04070 */
[----:B------:R-:W-:Y:S05]  /*2920*/  WARPSYNC.ALL ;  /* 0x0000000000007948 */ /* 0x000fea0003800000 */
[----:B------:R-:W-:-:S04]  /*2930*/  IMAD.HI.U32 R14, R3, 0x15555556, R2 ;  /* 0x15555556030e7827 */ /* 0x000fc800078e0002 */
[----:B------:R-:W-:-:S05]  /*2940*/  IMAD R15, R14, 0x4, R7 ;  /* 0x000000040e0f7824 */ /* 0x000fca00078e0207 */
[----:B------:R0:W-:Y:S01]  /*2950*/  STS [R15+0x3410], R0 ;  /* 0x003410000f007388 */ /* 0x0001e20000000800 */
[----:B------:R-:W-:Y:S06]  /*2960*/  BAR.SYNC.DEFER_BLOCKING 0x0 ;  /* 0x0000000000007b1d */ /* 0x000fec0000010000 */
[----:B------:R-:W-:Y:S05]  /*2970*/  @P0 BRA `(.L_x_29) ;  /* 0x0000000000dc0947 */ /* 0x000fea0003800000 */
[----:B------:R-:W-:Y:S01]  /*2980*/  IMAD R14, R3, 0x34, R7 ;  /* 0x00000034030e7824 */ /* 0x000fe200078e0207 */
[----:B------:R-:W-:-:S04]  /*2990*/  UMOV UR8, 0xffffffff ;  /* 0xffffffff00087882 */ /* 0x000fc80000000000 */
[----:B------:R-:W-:Y:S04]  /*29a0*/  LDS R28, [R14+0x3410] ;  /* 0x003410000e1c7984 */ /* 0x000fe80000000800 */
[----:B------:R-:W-:Y:S04]  /*29b0*/  LDS R29, [R14+0x3414] ;  /* 0x003414000e1d7984 */ /* 0x000fe80000000800 */
[----:B------:R-:W1:Y:S04]  /*29c0*/  LDS R30, [R14+0x3418] ;  /* 0x003418000e1e7984 */ /* 0x000e680000000800 */
[----:B------:R-:W-:Y:S04]  /*29d0*/  LDS R31, [R14+0x341c] ;  /* 0x00341c000e1f7984 */ /* 0x000fe80000000800 */
[----:B------:R-:W2:Y:S04]  /*29e0*/  LDS R32, [R14+0x3420] ;  /* 0x003420000e207984 */ /* 0x000ea80000000800 */
[----:B------:R-:W-:Y:S04]  /*29f0*/  LDS R33, [R14+0x3424] ;  /* 0x003424000e217984 */ /* 0x000fe80000000800 */
[----:B------:R-:W3:Y:S04]  /*2a00*/  LDS R34, [R14+0x3428] ;  /* 0x003428000e227984 */ /* 0x000ee80000000800 */
[----:B------:R-:W-:Y:S04]  /*2a10*/  LDS R35, [R14+0x342c] ;  /* 0x00342c000e237984 */ /* 0x000fe80000000800 */
[----:B------:R-:W4:Y:S04]  /*2a20*/  LDS R36, [R14+0x3430] ;  /* 0x003430000e247984 */ /* 0x000f280000000800 */
[----:B------:R-:W-:Y:S04]  /*2a30*/  LDS R37, [R14+0x3434] ;  /* 0x003434000e257984 */ /* 0x000fe80000000800 */
[----:B------:R-:W5:Y:S04]  /*2a40*/  LDS R38, [R14+0x3438] ;  /* 0x003438000e267984 */ /* 0x000f680000000800 */
[----:B------:R-:W0:Y:S01]  /*2a50*/  LDS R39, [R14+0x343c] ;  /* 0x00343c000e277984 */ /* 0x000e220000000800 */
[----:B-1----:R-:W-:-:S04]  /*2a60*/  IADD3 R40, PT, PT, R30, R29, R28 ;  /* 0x0000001d1e287210 */ /* 0x002fc80007ffe01c */
[----:B--2---:R-:W-:-:S04]  /*2a70*/  IADD3 R40, PT, PT, R32, R40, R31 ;  /* 0x0000002820287210 */ /* 0x004fc80007ffe01f */
[----:B---3--:R-:W-:-:S04]  /*2a80*/  IADD3 R40, PT, PT, R34, R40, R33 ;  /* 0x0000002822287210 */ /* 0x008fc80007ffe021 */
[----:B----4-:R-:W-:-:S04]  /*2a90*/  IADD3 R40, PT, PT, R36, R40, R35 ;  /* 0x0000002824287210 */ /* 0x010fc80007ffe023 */
[----:B-----5:R-:W-:-:S05]  /*2aa0*/  IADD3 R40, PT, PT, R38, R40, R37 ;  /* 0x0000002826287210 */ /* 0x020fca0007ffe025 */
[----:B0-----:R-:W-:Y:S01]  /*2ab0*/  IMAD.IADD R39, R39, 0x1, R40 ;  /* 0x0000000127277824 */ /* 0x001fe200078e0228 */
[----:B------:R-:W-:Y:S06]  /*2ac0*/  BRA.DIV UR8, `(.L_x_30) ;  /* 0x0000007a08547947 */ /* 0x000fec000b800000 */
[----:B------:R-:W0:Y:S02]  /*2ad0*/  SHFL.UP P0, R40, R39, 0x1, RZ ;  /* 0x0420000027287989 */ /* 0x000e2400000000ff */
[----:B0-----:R-:W-:-:S05]  /*2ae0*/  @P0 IMAD.IADD R40, R39, 0x1, R40 ;  /* 0x0000000127280824 */ /* 0x001fca00078e0228 */
[----:B------:R-:W0:Y:S02]  /*2af0*/  SHFL.UP P0, R43, R40, 0x2, RZ ;  /* 0x04400000282b7989 */ /* 0x000e2400000000ff */
[----:B0-----:R-:W-:-:S05]  /*2b00*/  @P0 IMAD.IADD R43, R40, 0x1, R43 ;  /* 0x00000001282b0824 */ /* 0x001fca00078e022b */
[----:B------:R-:W0:Y:S02]  /*2b10*/  SHFL.UP P0, R44, R43, 0x4, RZ ;  /* 0x048000002b2c7989 */ /* 0x000e2400000000ff */
[----:B0-----:R-:W-:-:S05]  /*2b20*/  @P0 IMAD.IADD R44, R43, 0x1, R44 ;  /* 0x000000012b2c0824 */ /* 0x001fca00078e022c */
[----:B------:R-:W0:Y:S02]  /*2b30*/  SHFL.UP P0, R45, R44, 0x8, RZ ;  /* 0x050000002c2d7989 */ /* 0x000e2400000000ff */
[----:B0-----:R-:W-:-:S05]  /*2b40*/  @P0 IMAD.IADD R45, R44, 0x1, R45 ;  /* 0x000000012c2d0824 */ /* 0x001fca00078e022d */
[----:B------:R0:W1:Y:S02]  /*2b50*/  SHFL.UP P0, R46, R45, 0x10, RZ ;  /* 0x060000002d2e7989 */ /* 0x00006400000000ff */
.L_x_120:
[----:B-1----:R-:W-:-:S04]  /*2b60*/  @P0 IMAD.IADD R46, R45, 0x1, R46 ;  /* 0x000000012d2e0824 */ /* 0x002fc800078e022e */
[----:B------:R-:W-:-:S04]  /*2b70*/  IMAD.IADD R39, R46, 0x1, -R39 ;  /* 0x000000012e277824 */ /* 0x000fc800078e0a27 */
[----:B------:R-:W-:Y:S01]  /*2b80*/  IMAD.IADD R28, R28, 0x1, R39 ;  /* 0x000000011c1c7824 */ /* 0x000fe200078e0227 */
[----:B------:R1:W-:Y:S03]  /*2b90*/  STS [R14+0x3410], R39 ;  /* 0x003410270e007388 */ /* 0x0003e60000000800 */
        /* <DEDUP_REMOVED lines=19> */
[----:B------:R1:W-:Y:S04]  /*2cd0*/  STS [R14+0x3438], R37 ;  /* 0x003438250e007388 */ /* 0x0003e80000000800 */
[----:B------:R1:W-:Y:S02]  /*2ce0*/  STS [R14+0x343c], R43 ;  /* 0x00343c2b0e007388 */ /* 0x0003e40000000800 */
.L_x_29:
[----:B------:R-:W-:Y:S05]  /*2cf0*/  WARPSYNC.ALL ;  /* 0x0000000000007948 */ /* 0x000fea0003800000 */
[----:B------:R-:W-:Y:S01]  /*2d00*/  BAR.SYNC.DEFER_BLOCKING 0x0 ;  /* 0x0000000000007b1d */ /* 0x000fe20000010000 */
[----:B------:R-:W-:Y:S02]  /*2d10*/  ISETP.NE.AND P0, PT, R50, RZ, PT ;  /* 0x000000ff3200720c */ /* 0x000fe40003f05270 */
[----:B-1----:R-:W-:-:S03]  /*2d20*/  SHF.R.U32.HI R28, RZ, UR5, R27 ;  /* 0x00000005ff1c7c19 */ /* 0x002fc6000801161b */
[----:B------:R-:W-:Y:S01]  /*2d30*/  BSSY.RECONVERGENT B0, `(.L_x_31) ;  /* 0x0000028000007945 */ /* 0x000fe20003800200 */
[----:B------:R-:W-:Y:S01]  /*2d40*/  LOP3.LUT R28, R28, UR4, RZ, 0x30, !PT ;  /* 0x000000041c1c7c12 */ /* 0x000fe2000f8e30ff */
[----:B0-----:R-:W0:Y:S06]  /*2d50*/  LDS R15, [R15+0x3410] ;  /* 0x003410000f0f7984 */ /* 0x001e2c0000000800 */
[----:B------:R-:W-:Y:S05]  /*2d60*/  @P0 BRA `(.L_x_32) ;  /* 0x0000000000900947 */ /* 0x000fea0003800000 */
[----:B------:R-:W0:Y:S04]  /*2d70*/  LDS R14, [R51] ;  /* 0x00000000330e7984 */ /* 0x000e280000000800 */
[----:B------:R-:W1:Y:S04]  /*2d80*/  LDS R30, [R51+0x400] ;  /* 0x00040000331e7984 */ /* 0x000e680000000800 */
[----:B------:R-:W2:Y:S04]  /*2d90*/  LDS R32, [R51+0x800] ;  /* 0x0008000033207984 */ /* 0x000ea80000000800 */
[----:B------:R-:W3:Y:S04]  /*2da0*/  LDS R34, [R51+0xc00] ;  /* 0x000c000033227984 */ /* 0x000ee80000000800 */
[----:B------:R-:W4:Y:S04]  /*2db0*/  LDS R36, [R51+0x1000] ;  /* 0x0010000033247984 */ /* 0x000f280000000800 */
[----:B------:R-:W5:Y:S04]  /*2dc0*/  LDS R38, [R51+0x1400] ;  /* 0x0014000033267984 */ /* 0x000f680000000800 */
[----:B------:R-:W5:Y:S04]  /*2dd0*/  LDS R40, [R51+0x1800] ;  /* 0x0018000033287984 */ /* 0x000f680000000800 */
[----:B------:R-:W5:Y:S04]  /*2de0*/  LDS R44, [R51+0x1c00] ;  /* 0x001c0000332c7984 */ /* 0x000f680000000800 */
[----:B------:R-:W5:Y:S04]  /*2df0*/  LDS R46, [R51+0x2000] ;  /* 0x00200000332e7984 */ /* 0x000f680000000800 */
[----:B------:R-:W5:Y:S04]  /*2e00*/  LDS R58, [R51+0x2400] ;  /* 0x00240000333a7984 */ /* 0x000f680000000800 */
[----:B------:R-:W5:Y:S01]  /*2e10*/  LDS R60, [R51+0x2800] ;  /* 0x00280000333c7984 */ /* 0x000f620000000800 */
[----:B0-----:R-:W-:-:S03]  /*2e20*/  IMAD.IADD R14, R15, 0x1, R14 ;  /* 0x000000010f0e7824 */ /* 0x001fc600078e020e */
[----:B------:R-:W0:Y:S01]  /*2e30*/  LDS R62, [R51+0x2c00] ;  /* 0x002c0000333e7984 */ /* 0x000e220000000800 */
[C---:B-1----:R-:W-:Y:S02]  /*2e40*/  IMAD.IADD R30, R15.reuse, 0x1, R30 ;  /* 0x000000010f1e7824 */ /* 0x042fe400078e021e */
[C---:B--2---:R-:W-:Y:S01]  /*2e50*/  IMAD.IADD R32, R15.reuse, 0x1, R32 ;  /* 0x000000010f207824 */ /* 0x044fe200078e0220 */
[----:B------:R1:W-:Y:S01]  /*2e60*/  STS [R51], R14 ;  /* 0x0000000e33007388 */ /* 0x0003e20000000800 */
[----:B---3--:R-:W-:-:S03]  /*2e70*/  IMAD.IADD R34, R15, 0x1, R34 ;  /* 0x000000010f227824 */ /* 0x008fc600078e0222 */
[----:B------:R1:W-:Y:S01]  /*2e80*/  STS [R51+0x400], R30 ;  /* 0x0004001e33007388 */ /* 0x0003e20000000800 */
[----:B----4-:R-:W-:-:S03]  /*2e90*/  IMAD.IADD R36, R15, 0x1, R36 ;  /* 0x000000010f247824 */ /* 0x010fc600078e0224 */
[----:B------:R1:W-:Y:S01]  /*2ea0*/  STS [R51+0x800], R32 ;  /* 0x0008002033007388 */ /* 0x0003e20000000800 */
[----:B-----5:R-:W-:-:S03]  /*2eb0*/  IMAD.IADD R38, R15, 0x1, R38 ;  /* 0x000000010f267824 */ /* 0x020fc600078e0226 */
[----:B------:R1:W-:Y:S01]  /*2ec0*/  STS [R51+0xc00], R34 ;  /* 0x000c002233007388 */ /* 0x0003e20000000800 */
[----:B------:R-:W-:-:S03]  /*2ed0*/  IMAD.IADD R40, R15, 0x1, R40 ;  /* 0x000000010f287824 */ /* 0x000fc600078e0228 */
        /* <DEDUP_REMOVED lines=9> */
[----:B0-----:R-:W-:-:S03]  /*2f70*/  IMAD.IADD R62, R15, 0x1, R62 ;  /* 0x000000010f3e7824 */ /* 0x001fc600078e023e */
[----:B------:R1:W-:Y:S04]  /*2f80*/  STS [R51+0x2400], R58 ;  /* 0x0024003a33007388 */ /* 0x0003e80000000800 */
[----:B------:R1:W-:Y:S04]  /*2f90*/  STS [R51+0x2800], R60 ;  /* 0x0028003c33007388 */ /* 0x0003e80000000800 */
[----:B------:R1:W-:Y:S02]  /*2fa0*/  STS [R51+0x2c00], R62 ;  /* 0x002c003e33007388 */ /* 0x0003e40000000800 */
.L_x_32:
[----:B------:R-:W-:Y:S05]  /*2fb0*/  BSYNC.RECONVERGENT B0 ;  /* 0x0000000000007941 */ /* 0x000fea0003800200 */
.L_x_31:
[----:B------:R-:W-:Y:S01]  /*2fc0*/  BAR.SYNC.DEFER_BLOCKING 0x0 ;  /* 0x0000000000007b1d */ /* 0x000fe20000010000 */
[----:B------:R-:W-:Y:S01]  /*2fd0*/  R2P PR, R28, 0x7f ;  /* 0x0000007f1c007804 */ /* 0x000fe20000000000 */
[----:B------:R-:W-:-:S04]  /*2fe0*/  IMAD.MOV.U32 R47, RZ, RZ, RZ ;  /* 0x000000ffff2f7224 */ /* 0x000fc800078e00ff */
[----:B------:R-:W-:Y:S08]  /*2ff0*/  BSSY.RECONVERGENT B0, `(.L_x_33) ;  /* 0x0000024000007945 */ /* 0x000ff00003800200 */
[----:B-1----:R-:W-:Y:S02]  /*3000*/  VOTE.ANY R14, PT, P0 ;  /* 0x00000000000e7806 */ /* 0x002fe400000e0100 */
[----:B------:R-:W-:-:S02]  /*3010*/  VOTE.ANY R29, PT, P1 ;  /* 0x00000000001d7806 */ /* 0x000fc400008e0100 */
[----:B------:R-:W-:Y:S02]  /*3020*/  @!P0 LOP3.LUT R14, RZ, R14, RZ, 0x33, !PT ;  /* 0x0000000eff0e8212 */ /* 0x000fe400078e33ff */
[----:B------:R-:W-:Y:S02]  /*3030*/  VOTE.ANY R31, PT, P2 ;  /* 0x00000000001f7806 */ /* 0x000fe400010e0100 */
[----:B------:R-:W-:Y:S02]  /*3040*/  @!P1 LOP3.LUT R29, RZ, R29, RZ, 0x33, !PT ;  /* 0x0000001dff1d9212 */ /* 0x000fe400078e33ff */
[----:B------:R-:W-:Y:S02]  /*3050*/  VOTE.ANY R33, PT, P3 ;  /* 0x0000000000217806 */ /* 0x000fe400018e0100 */
[----:B------:R-:W-:Y:S02]  /*3060*/  @!P2 LOP3.LUT R31, RZ, R31, RZ, 0x33, !PT ;  /* 0x0000001fff1fa212 */ /* 0x000fe400078e33ff */
[----:B------:R-:W-:-:S02]  /*3070*/  LOP3.LUT R14, R29, R14, RZ, 0xc0, !PT ;  /* 0x0000000e1d0e7212 */ /* 0x000fc400078ec0ff */
[----:B------:R-:W-:Y:S02]  /*3080*/  @!P3 LOP3.LUT R33, RZ, R33, RZ, 0x33, !PT ;  /* 0x00000021ff21b212 */ /* 0x000fe400078e33ff */
[----:B------:R-:W-:Y:S02]  /*3090*/  LOP3.LUT R14, R31, R14, RZ, 0xc0, !PT ;  /* 0x0000000e1f0e7212 */ /* 0x000fe400078ec0ff */
[----:B------:R-:W-:Y:S02]  /*30a0*/  VOTE.ANY R29, PT, P4 ;  /* 0x00000000001d7806 */ /* 0x000fe400020e0100 */
[----:B------:R-:W-:Y:S02]  /*30b0*/  LOP3.LUT R14, R33, R14, RZ, 0xc0, !PT ;  /* 0x0000000e210e7212 */ /* 0x000fe400078ec0ff */
[----:B------:R-:W-:Y:S02]  /*30c0*/  @!P4 LOP3.LUT R29, RZ, R29, RZ, 0x33, !PT ;  /* 0x0000001dff1dc212 */ /* 0x000fe400078e33ff */
[----:B------:R-:W-:-:S02]  /*30d0*/  VOTE.ANY R31, PT, P5 ;  /* 0x00000000001f7806 */ /* 0x000fc400028e0100 */
[----:B------:R-:W-:Y:S01]  /*30e0*/  LOP3.LUT R14, R29, R14, RZ, 0xc0, !PT ;  /* 0x0000000e1d0e7212 */ /* 0x000fe200078ec0ff */
[----:B------:R-:W-:Y:S01]  /*30f0*/  IMAD.SHL.U32 R29, R3, 0x20, RZ ;  /* 0x00000020031d7824 */ /* 0x000fe200078e00ff */
[----:B------:R-:W-:Y:S02]  /*3100*/  LOP3.LUT P0, RZ, R28, 0x80, RZ, 0xc0, !PT ;  /* 0x000000801cff7812 */ /* 0x000fe4000780c0ff */
[----:B------:R-:W-:Y:S02]  /*3110*/  @!P5 LOP3.LUT R31, RZ, R31, RZ, 0x33, !PT ;  /* 0x0000001fff1fd212 */ /* 0x000fe400078e33ff */
[----:B------:R-:W-:Y:S02]  /*3120*/  VOTE.ANY R30, PT, P6 ;  /* 0x00000000001e7806 */ /* 0x000fe400030e0100 */
[----:B------:R-:W-:Y:S02]  /*3130*/  LOP3.LUT R31, R31, R14, RZ, 0xc0, !PT ;  /* 0x0000000e1f1f7212 */ /* 0x000fe400078ec0ff */
[----:B------:R-:W1:Y:S01]  /*3140*/  S2R R14, SR_LEMASK ;  /* 0x00000000000e7919 */ /* 0x000e620000003a00 */
[----:B------:R-:W-:-:S04]  /*3150*/  @!P6 LOP3.LUT R30, RZ, R30, RZ, 0x33, !PT ;  /* 0x0000001eff1ee212 */ /* 0x000fc800078e33ff */
[----:B------:R-:W-:Y:S02]  /*3160*/  VOTE.ANY R32, PT, P0 ;  /* 0x0000000000207806 */ /* 0x000fe400000e0100 */
[----:B------:R-:W-:Y:S02]  /*3170*/  LOP3.LUT R31, R30, R31, RZ, 0xc0, !PT ;  /* 0x0000001f1e1f7212 */ /* 0x000fe400078ec0ff */
[----:B------:R-:W-:Y:S02]  /*3180*/  @!P0 LOP3.LUT R32, RZ, R32, RZ, 0x33, !PT ;  /* 0x00000020ff208212 */ /* 0x000fe400078e33ff */
[----:B------:R-:W-:Y:S02]  /*3190*/  LOP3.LUT R30, R29, 0x7c00, RZ, 0xc0, !PT ;  /* 0x00007c001d1e7812 */ /* 0x000fe400078ec0ff */
[----:B------:R-:W-:-:S03]  /*31a0*/  LOP3.LUT R31, R32, R31, RZ, 0xc0, !PT ;  /* 0x0000001f201f7212 */ /* 0x000fc600078ec0ff */
[----:B------:R-:W-:Y:S01]  /*31b0*/  IMAD.IADD R29, R7, 0x1, R30 ;  /* 0x00000001071d7824 */ /* 0x000fe200078e021e */
[----:B------:R-:W2:Y:S01]  /*31c0*/  FLO.U32 R32, R31 ;  /* 0x0000001f00207300 */ /* 0x000ea200000e0000 */
[----:B-1----:R-:W-:Y:S02]  /*31d0*/  LOP3.LUT R44, R14, R31, RZ, 0xc0, !PT ;  /* 0x0000001f0e2c7212 */ /* 0x002fe400078ec0ff */
[----:B--2---:R-:W-:-:S05]  /*31e0*/  ISETP.NE.AND P0, PT, R24, R32, PT ;  /* 0x000000201800720c */ /* 0x004fca0003f05270 */
[----:B------:R-:W1:Y:S08]  /*31f0*/  POPC R44, R44 ;  /* 0x0000002c002c7309 */ /* 0x000e700000000000 */
[----:B------:R-:W-:Y:S05]  /*3200*/  @P0 BRA `(.L_x_34) ;  /* 0x0000000000080947 */ /* 0x000fea0003800000 */
[----:B------:R-:W-:-:S06]  /*3210*/  IMAD R47, R28, 0x4, R29 ;  /* 0x000000041c2f7824 */ /* 0x000fcc00078e021d */
[----:B-1----:R2:W3:Y:S02]  /*3220*/  ATOMS.ADD R47, [R47], R44 ;  /* 0x0000002c2f2f738c */ /* 0x0024e40000000000 */
.L_x_34:
[----:B------:R-:W-:Y:S05]  /*3230*/  BSYNC.RECONVERGENT B0 ;  /* 0x0000000000007941 */ /* 0x000fea0003800200 */
.L_x_33:
[----:B------:R-:W-:Y:S01]  /*3240*/  R2P PR, R52, 0x7f ;  /* 0x0000007f34007804 */ /* 0x000fe20000000000 */
[----:B---3--:R3:W4:Y:S01]  /*3250*/  SHFL.IDX PT, R47, R47, R32, 0x1f ;  /* 0x00001f202f2f7589 */ /* 0x00872200000e0000 */
[----:B------:R-:W-:Y:S01]  /*3260*/  BSSY.RECONVERGENT B0, `(.L_x_35) ;  /* 0x0000021000007945 */ /* 0x000fe20003800200 */
[----:B------:R-:W-:-:S10]  /*3270*/  IMAD.MOV.U32 R49, RZ, RZ, RZ ;  /* 0x000000ffff317224 */ /* 0x000fd400078e00ff */
[----:B------:R-:W-:Y:S02]  /*3280*/  VOTE.ANY R28, PT, P0 ;  /* 0x00000000001c7806 */ /* 0x000fe400000e0100 */
[----:B------:R-:W-:Y:S02]  /*3290*/  VOTE.ANY R31, PT, P1 ;  /* 0x00000000001f7806 */ /* 0x000fe400008e0100 */
[----:B------:R-:W-:Y:S02]  /*32a0*/  @!P0 LOP3.LUT R28, RZ, R28, RZ, 0x33, !PT ;  /* 0x0000001cff1c8212 */ /* 0x000fe400078e33ff */
[----:B------:R-:W-:Y:S02]  /*32b0*/  VOTE.ANY R33, PT, P2 ;  /* 0x0000000000217806 */ /* 0x000fe400010e0100 */
[----:B------:R-:W-:Y:S02]  /*32c0*/  @!P1 LOP3.LUT R31, RZ, R31, RZ, 0x33, !PT ;  /* 0x0000001fff1f9212 */ /* 0x000fe400078e33ff */
[----:B------:R-:W-:-:S02]  /*32d0*/  @!P2 LOP3.LUT R33, RZ, R33, RZ, 0x33, !PT ;  /* 0x00000021ff21a212 */ /* 0x000fc400078e33ff */
[----:B------:R-:W-:Y:S02]  /*32e0*/  LOP3.LUT R28, R31, R28, RZ, 0xc0, !PT ;  /* 0x0000001c1f1c7212 */ /* 0x000fe400078ec0ff */
[----:B------:R-:W-:Y:S02]  /*32f0*/  VOTE.ANY R31, PT, P3 ;  /* 0x00000000001f7806 */ /* 0x000fe400018e0100 */
[----:B------:R-:W-:Y:S02]  /*3300*/  LOP3.LUT R28, R33, R28, RZ, 0xc0, !PT ;  /* 0x0000001c211c7212 */ /* 0x000fe400078ec0ff */
[----:B------:R-:W-:Y:S02]  /*3310*/  LOP3.LUT P0, RZ, R52, 0x80, RZ, 0xc0, !PT ;  /* 0x0000008034ff7812 */ /* 0x000fe4000780c0ff */
[----:B------:R-:W-:Y:S02]  /*3320*/  VOTE.ANY R33, PT, P4 ;  /* 0x0000000000217806 */ /* 0x000fe400020e0100 */
[----:B------:R-:W-:-:S02]  /*3330*/  @!P3 LOP3.LUT R31, RZ, R31, RZ, 0x33, !PT ;  /* 0x0000001fff1fb212 */ /* 0x000fc400078e33ff */
[----:B------:R-:W-:Y:S02]  /*3340*/  @!P4 LOP3.LUT R33, RZ, R33, RZ, 0x33, !PT ;  /* 0x00000021ff21c212 */ /* 0x000fe400078e33ff */
[----:B------:R-:W-:Y:S02]  /*3350*/  LOP3.LUT R28, R31, R28, RZ, 0xc0, !PT ;  /* 0x0000001c1f1c7212 */ /* 0x000fe400078ec0ff */
[----:B------:R-:W-:Y:S02]  /*3360*/  VOTE.ANY R31, PT, P5 ;  /* 0x00000000001f7806 */ /* 0x000fe400028e0100 */
[----:B------:R-:W-:Y:S02]  /*3370*/  LOP3.LUT R28, R33, R28, RZ, 0xc0, !PT ;  /* 0x0000001c211c7212 */ /* 0x000fe400078ec0ff */
[----:B------:R-:W-:Y:S02]  /*3380*/  VOTE.ANY R33, PT, P6 ;  /* 0x0000000000217806 */ /* 0x000fe400030e0100 */
[----:B------:R-:W-:-:S02]  /*3390*/  @!P5 LOP3.LUT R31, RZ, R31, RZ, 0x33, !PT ;  /* 0x0000001fff1fd212 */ /* 0x000fc400078e33ff */
[----:B------:R-:W-:Y:S02]  /*33a0*/  VOTE.ANY R35, PT, P0 ;  /* 0x0000000000237806 */ /* 0x000fe400000e0100 */
[----:B------:R-:W-:Y:S02]  /*33b0*/  @!P6 LOP3.LUT R33, RZ, R33, RZ, 0x33, !PT ;  /* 0x00000021ff21e212 */ /* 0x000fe400078e33ff */
[----:B------:R-:W-:Y:S02]  /*33c0*/  LOP3.LUT R28, R31, R28, RZ, 0xc0, !PT ;  /* 0x0000001c1f1c7212 */ /* 0x000fe400078ec0ff */
[----:B------:R-:W-:Y:S02]  /*33d0*/  @!P0 LOP3.LUT R35, RZ, R35, RZ, 0x33, !PT ;  /* 0x00000023ff238212 */ /* 0x000fe400078e33ff */
[----:B------:R-:W-:-:S04]  /*33e0*/  LOP3.LUT R28, R33, R28, RZ, 0xc0, !PT ;  /* 0x0000001c211c7212 */ /* 0x000fc800078ec0ff */
[----:B------:R-:W-:-:S04]  /*33f0*/  LOP3.LUT R35, R35, R28, RZ, 0xc0, !PT ;  /* 0x0000001c23237212 */ /* 0x000fc800078ec0ff */
[----:B------:R-:W5:Y:S01]  /*3400*/  FLO.U32 R30, R35 ;  /* 0x00000023001e7300 */ /* 0x000f6200000e0000 */
[----:B------:R-:W-:-:S07]  /*3410*/  LOP3.LUT R46, R14, R35, RZ, 0xc0, !PT ;  /* 0x000000230e2e7212 */ /* 0x000fce00078ec0ff */
[----:B------:R-:W0:Y:S01]  /*3420*/  POPC R46, R46 ;  /* 0x0000002e002e7309 */ /* 0x000e220000000000 */
[----:B-----5:R-:W-:-:S13]  /*3430*/  ISETP.NE.AND P0, PT, R24, R30, PT ;  /* 0x0000001e1800720c */ /* 0x020fda0003f05270 */
[----:B0--34-:R-:W-:Y:S05]  /*3440*/  @P0 BRA `(.L_x_36) ;  /* 0x0000000000080947 */ /* 0x019fea0003800000 */
[----:B------:R-:W-:-:S06]  /*3450*/  IMAD R49, R52, 0x4, R29 ;  /* 0x0000000434317824 */ /* 0x000fcc00078e021d */
[----:B------:R0:W3:Y:S02]  /*3460*/  ATOMS.ADD R49, [R49], R46 ;  /* 0x0000002e3131738c */ /* 0x0000e40000000000 */
.L_x_36:
[----:B------:R-:W-:Y:S05]  /*3470*/  BSYNC.RECONVERGENT B0 ;  /* 0x0000000000007941 */ /* 0x000fea0003800200 */
.L_x_35:
        /* <DEDUP_REMOVED lines=35> */
.L_x_38:
[----:B------:R-:W-:Y:S05]  /*36b0*/  BSYNC.RECONVERGENT B0 ;  /* 0x0000000000007941 */ /* 0x000fea0003800200 */
.L_x_37:
        /* <DEDUP_REMOVED lines=27> */
[----:B------:R-:W-:Y:S02]  /*3870*/  LOP3.LUT R35, R35, R28, RZ, 0xc0, !PT ;  /* 0x0000001c23237212 */ /* 0x000fe400078ec0ff */
[----:B------:R-:W-:Y:S02]  /*3880*/  SHF.R.U32.HI R28, RZ, UR5, R23 ;  /* 0x00000005ff1c7c19 */ /* 0x000fe40008011617 */
[----:B------:R-:W5:Y:S01]  /*3890*/  FLO.U32 R39, R35 ;  /* 0x0000002300277300 */ /* 0x000f6200000e0000 */
[----:B------:R-:W-:Y:S02]  /*38a0*/  LOP3.LUT R53, R14, R35, RZ, 0xc0, !PT ;  /* 0x000000230e357212 */ /* 0x000fe400078ec0ff */
[----:B------:R-:W-:-:S05]  /*38b0*/  LOP3.LUT R30, R28, UR4, RZ, 0x30, !PT ;  /* 0x000000041c1e7c12 */ /* 0x000fca000f8e30ff */
[----:B------:R-:W0:Y:S01]  /*38c0*/  POPC R53, R53 ;  /* 0x0000003500357309 */ /* 0x000e220000000000 */
[----:B-----5:R-:W-:-:S13]  /*38d0*/  ISETP.NE.AND P0, PT, R24, R39, PT ;  /* 0x000000271800720c */ /* 0x020fda0003f05270 */
[----:B0--34-:R-:W-:Y:S05]  /*38e0*/  @P0 BRA `(.L_x_40) ;  /* 0x0000000000080947 */ /* 0x019fea0003800000 */
[----:B------:R-:W-:-:S05]  /*38f0*/  IMAD R48, R48, 0x4, R29 ;  /* 0x0000000430307824 */ /* 0x000fca00078e021d */
[----:B------:R0:W3:Y:S02]  /*3900*/  ATOMS.ADD R56, [R48], R53 ;  /* 0x000000353038738c */ /* 0x0000e40000000000 */
.L_x_40:
[----:B------:R-:W-:Y:S05]  /*3910*/  BSYNC.RECONVERGENT B0 ;  /* 0x0000000000007941 */ /* 0x000fea0003800200 */
.L_x_39:
        /* <DEDUP_REMOVED lines=30> */
[----:B0-----:R-:W-:Y:S02]  /*3b00*/  LOP3.LUT R48, R14, R35, RZ, 0xc0, !PT ;  /* 0x000000230e307212 */ /* 0x001fe400078ec0ff */
[----:B------:R-:W-:-:S05]  /*3b10*/  LOP3.LUT R34, R28, UR4, RZ, 0x30, !PT ;  /* 0x000000041c227c12 */ /* 0x000fca000f8e30ff */
[----:B------:R-:W0:Y:S01]  /*3b20*/  POPC R48, R48 ;  /* 0x0000003000307309 */ /* 0x000e220000000000 */
[----:B-----5:R-:W-:-:S13]  /*3b30*/  ISETP.NE.AND P0, PT, R24, R32, PT ;  /* 0x000000201800720c */ /* 0x020fda0003f05270 */
[----:B0--34-:R-:W-:Y:S05]  /*3b40*/  @P0 BRA `(.L_x_42) ;  /* 0x0000000000080947 */ /* 0x019fea0003800000 */
[----:B------:R-:W-:-:S06]  /*3b50*/  IMAD R45, R30, 0x4, R29 ;  /* 0x000000041e2d7824 */ /* 0x000fcc00078e021d */
[----:B------:R0:W3:Y:S02]  /*3b60*/  ATOMS.ADD R45, [R45], R48 ;  /* 0x000000302d2d738c */ /* 0x0000e40000000000 */
.L_x_42:
[----:B------:R-:W-:Y:S05]  /*3b70*/  BSYNC.RECONVERGENT B0 ;  /* 0x0000000000007941 */ /* 0x000fea0003800200 */
.L_x_41:
        /* <DEDUP_REMOVED lines=35> */
[----:B------:R-:W-:-:S06]  /*3db0*/  IMAD R36, R34, 0x4, R29 ;  /* 0x0000000422247824 */ /* 0x000fcc00078e021d */
[----:B------:R0:W3:Y:S02]  /*3dc0*/  ATOMS.ADD R36, [R36], R37 ;  /* 0x000000252424738c */ /* 0x0000e40000000000 */
.L_x_44:
[----:B------:R-:W-:Y:S05]  /*3dd0*/  BSYNC.RECONVERGENT B0 ;  /* 0x0000000000007941 */ /* 0x000fea0003800200 */
.L_x_43:
        /* <DEDUP_REMOVED lines=37> */
.L_x_46:
[----:B------:R-:W-:Y:S05]  /*4030*/  BSYNC.RECONVERGENT B0 ;  /* 0x0000000000007941 */ /* 0x000fea0003800200 */
.L_x_45:
        /* <DEDUP_REMOVED lines=37> */
.L_x_48:
[----:B------:R-:W-:Y:S05]  /*4290*/  BSYNC.RECONVERGENT B0 ;  /* 0x0000000000007941 */ /* 0x000fea0003800200 */
.L_x_47:
[----:B------:R-:W-:Y:S01]  /*42a0*/  R2P PR, R40, 0x7f ;  /* 0x0000007f28007804 */ /* 0x000fe20000000000 */
[----:B---3--:R3:W4:Y:S01]  /*42b0*/  SHFL.IDX PT, R32, R32, R55, 0x1f ;  /* 0x00001f3720207589 */ /* 0x00872200000e0000 */
[----:B------:R-:W-:Y:S01]  /*42c0*/  SHF.R.U32.HI R38, RZ, UR5, R12 ;  /* 0x00000005ff267c19 */ /* 0x000fe2000801160c */
[----:B------:R-:W-:Y:S01]  /*42d0*/  BSSY.RECONVERGENT B0, `(.L_x_49) ;  /* 0x0000022000007945 */ /* 0x000fe20003800200 */
[----:B------:R-:W-:Y:S02]  /*42e0*/  IMAD.MOV.U32 R30, RZ, RZ, RZ ;  /* 0x000000ffff1e7224 */ /* 0x000fe400078e00ff */
[----:B------:R-:W-:-:S07]  /*42f0*/  LOP3.LUT R38, R38, UR4, RZ, 0x30, !PT ;  /* 0x0000000426267c12 */ /* 0x000fce000f8e30ff */
        /* <DEDUP_REMOVED lines=31> */
.L_x_50:
[----:B------:R-:W-:Y:S05]  /*44f0*/  BSYNC.RECONVERGENT B0 ;  /* 0x0000000000007941 */ /* 0x000fea0003800200 */
.L_x_49:
        /* <DEDUP_REMOVED lines=9> */
[----:B------:R-:W-:Y:S02]  /*4590*/  @!P1 LOP3.LUT R39, RZ, R39, RZ, 0x33, !PT ;  /* 0x00000027ff279212 */ /* 0x000fe400078e33ff */
[----:B------:R-:W-:Y:S02]  /*45a0*/  VOTE.ANY R55, PT, P2 ;  /* 0x0000000000377806 */ /* 0x000fe400010e0100 */
[----:B------:R-:W-:-:S02]  /*45b0*/  LOP3.LUT R28, R39, R28, RZ, 0xc0, !PT ;  /* 0x0000001c271c7212 */ /* 0x000fc400078ec0ff */
[----:B------:R-:W-:Y:S02]  /*45c0*/  VOTE.ANY R39, PT, P3 ;  /* 0x0000000000277806 */ /* 0x000fe400018e0100 */
[----:B------:R-:W-:Y:S02]  /*45d0*/  @!P2 LOP3.LUT R55, RZ, R55, RZ, 0x33, !PT ;  /* 0x00000037ff37a212 */ /* 0x000fe400078e33ff */
[----:B------:R-:W-:Y:S02]  /*45e0*/  @!P3 LOP3.LUT R39, RZ, R39, RZ, 0x33, !PT ;  /* 0x00000027ff27b212 */ /* 0x000fe400078e33ff */
[----:B------:R-:W-:Y:S02]  /*45f0*/  LOP3.LUT R28, R55, R28, RZ, 0xc0, !PT ;  /* 0x0000001c371c7212 */ /* 0x000fe400078ec0ff */
[----:B------:R-:W-:Y:S02]  /*4600*/  LOP3.LUT P0, RZ, R38, 0x80, RZ, 0xc0, !PT ;  /* 0x0000008026ff7812 */ /* 0x000fe4000780c0ff */
[----:B------:R-:W-:-:S02]  /*4610*/  VOTE.ANY R55, PT, P4 ;  /* 0x0000000000377806 */ /* 0x000fc400020e0100 */
[----:B------:R-:W-:Y:S02]  /*4620*/  LOP3.LUT R28, R39, R28, RZ, 0xc0, !PT ;  /* 0x0000001c271c7212 */ /* 0x000fe400078ec0ff */
[----:B------:R-:W-:Y:S02]  /*4630*/  VOTE.ANY R39, PT, P5 ;  /* 0x0000000000277806 */ /* 0x000fe400028e0100 */
[----:B------:R-:W-:Y:S02]  /*4640*/  @!P4 LOP3.LUT R55, RZ, R55, RZ, 0x33, !PT ;  /* 0x00000037ff37c212 */ /* 0x000fe400078e33ff */
[----:B------:R-:W-:Y:S02]  /*4650*/  @!P5 LOP3.LUT R39, RZ, R39, RZ, 0x33, !PT ;  /* 0x00000027ff27d212 */ /* 0x000fe400078e33ff */
[----:B------:R-:W-:Y:S02]  /*4660*/  LOP3.LUT R28, R55, R28, RZ, 0xc0, !PT ;  /* 0x0000001c371c7212 */ /* 0x000fe400078ec0ff */
[----:B------:R-:W-:-:S02]  /*4670*/  VOTE.ANY R55, PT, P6 ;  /* 0x0000000000377806 */ /* 0x000fc400030e0100 */
[----:B------:R-:W-:Y:S02]  /*4680*/  LOP3.LUT R28, R39, R28, RZ, 0xc0, !PT ;  /* 0x0000001c271c7212 */ /* 0x000fe400078ec0ff */
[----:B------:R-:W-:Y:S02]  /*4690*/  VOTE.ANY R39, PT, P0 ;  /* 0x0000000000277806 */ /* 0x000fe400000e0100 */
[----:B------:R-:W-:Y:S02]  /*46a0*/  @!P6 LOP3.LUT R55, RZ, R55, RZ, 0x33, !PT ;  /* 0x00000037ff37e212 */ /* 0x000fe400078e33ff */
        /* <DEDUP_REMOVED lines=8> */
[----:B------:R-:W-:-:S05]  /*4730*/  IMAD R43, R38, 0x4, R29 ;  /* 0x00000004262b7824 */ /* 0x000fca00078e021d */
[----:B------:R0:W3:Y:S02]  /*4740*/  ATOMS.ADD R60, [R43], R28 ;  /* 0x0000001c2b3c738c */ /* 0x0000e40000000000 */
.L_x_52:
[----:B------:R-:W-:Y:S05]  /*4750*/  BSYNC.RECONVERGENT B0 ;  /* 0x0000000000007941 */ /* 0x000fea0003800200 */
.L_x_51:
[----:B------:R-:W-:Y:S01]  /*4760*/  R2P PR, R40, 0x7f ;  /* 0x0000007f28007804 */ /* 0x000fe20000000000 */
[----:B---3--:R3:W4:Y:S01]  /*4770*/  SHFL.IDX PT, R39, R60, R39, 0x1f ;  /* 0x00001f273c277589 */ /* 0x00872200000e0000 */
[----:B------:R-:W-:Y:S01]  /*4780*/  SHF.R.U32.HI R58, RZ, UR5, R16 ;  /* 0x00000005ff3a7c19 */ /* 0x000fe20008011610 */
[----:B------:R-:W-:Y:S01]  /*4790*/  BSSY.RECONVERGENT B0, `(.L_x_53) ;  /* 0x0000022000007945 */ /* 0x000fe20003800200 */
[----:B------:R-:W-:Y:S02]  /*47a0*/  IMAD.MOV.U32 R64, RZ, RZ, RZ ;  /* 0x000000ffff407224 */ /* 0x000fe400078e00ff */
[----:B------:R-:W-:-:S07]  /*47b0*/  LOP3.LUT R58, R58, UR4, RZ, 0x30, !PT ;  /* 0x000000043a3a7c12 */ /* 0x000fce000f8e30ff */
[----:B------:R-:W-:Y:S02]  /*47c0*/  VOTE.ANY R38, PT, P0 ;  /* 0x0000000000267806 */ /* 0x000fe400000e0100 */
[----:B0-----:R-:W-:Y:S02]  /*47d0*/  VOTE.ANY R43, PT, P1 ;  /* 0x00000000002b7806 */ /* 0x001fe400008e0100 */
[----:B------:R-:W-:Y:S02]  /*47e0*/  @!P0 LOP3.LUT R38, RZ, R38, RZ, 0x33, !PT ;  /* 0x00000026ff268212 */ /* 0x000fe400078e33ff */
[----:B------:R-:W-:Y:S02]  /*47f0*/  @!P1 LOP3.LUT R43, RZ, R43, RZ, 0x33, !PT ;  /* 0x0000002bff2b9212 */ /* 0x000fe400078e33ff */
[----:B------:R-:W-:Y:S02]  /*4800*/  LOP3.LUT P0, RZ, R40, 0x80, RZ, 0xc0, !PT ;  /* 0x0000008028ff7812 */ /* 0x000fe4000780c0ff */
[----:B------:R-:W-:-:S02]  /*4810*/  LOP3.LUT R38, R43, R38, RZ, 0xc0, !PT ;  /* 0x000000262b267212 */ /* 0x000fc400078ec0ff */
[----:B------:R-:W-:-:S04]  /*4820*/  VOTE.ANY R43, PT, P2 ;  /* 0x00000000002b7806 */ /* 0x000fc800010e0100 */
[----:B------:R-:W-:-:S04]  /*4830*/  @!P2 LOP3.LUT R43, RZ, R43, RZ, 0x33, !PT ;  /* 0x0000002bff2ba212 */ /* 0x000fc800078e33ff */
[----:B------:R-:W-:Y:S02]  /*4840*/  LOP3.LUT R38, R43, R38, RZ, 0xc0, !PT ;  /* 0x000000262b267212 */ /* 0x000fe400078ec0ff */
        /* <DEDUP_REMOVED lines=14> */
[----:B------:R-:W-:-:S04]  /*4930*/  LOP3.LUT R55, R43, R38, RZ, 0xc0, !PT ;  /* 0x000000262b377212 */ /* 0x000fc800078ec0ff */
[----:B------:R-:W0:Y:S01]  /*4940*/  FLO.U32 R43, R55 ;  /* 0x00000037002b7300 */ /* 0x000e2200000e0000 */
[----:B------:R-:W-:-:S07]  /*4950*/  LOP3.LUT R38, R14, R55, RZ, 0xc0, !PT ;  /* 0x000000370e267212 */ /* 0x000fce00078ec0ff */
[----:B------:R-:W1:Y:S01]  /*4960*/  POPC R38, R38 ;  /* 0x0000002600267309 */ /* 0x000e620000000000 */
[----:B0-----:R-:W-:-:S13]  /*4970*/  ISETP.NE.AND P0, PT, R24, R43, PT ;  /* 0x0000002b1800720c */ /* 0x001fda0003f05270 */
[----:B-1-34-:R-:W-:Y:S05]  /*4980*/  @P0 BRA `(.L_x_54) ;  /* 0x0000000000080947 */ /* 0x01afea0003800000 */
[----:B------:R-:W-:-:S05]  /*4990*/  IMAD R55, R40, 0x4, R29 ;  /* 0x0000000428377824 */ /* 0x000fca00078e021d */
[----:B------:R0:W1:Y:S02]  /*49a0*/  ATOMS.ADD R64, [R55], R38 ;  /* 0x000000263740738c */ /* 0x0000640000000000 */
.L_x_54:
[----:B------:R-:W-:Y:S05]  /*49b0*/  BSYNC.RECONVERGENT B0 ;  /* 0x0000000000007941 */ /* 0x000fea0003800200 */
.L_x_53:
[----:B------:R-:W-:Y:S01]  /*49c0*/  R2P PR, R58, 0x7f ;  /* 0x0000007f3a007804 */ /* 0x000fe20000000000 */
[----:B-1----:R1:W3:Y:S01]  /*49d0*/  SHFL.IDX PT, R43, R64, R43, 0x1f ;  /* 0x00001f2b402b7589 */ /* 0x0022e200000e0000 */
        /* <DEDUP_REMOVED lines=30> */
[----:B------:R-:W4:Y:S01]  /*4bc0*/  POPC R40, R40 ;  /* 0x0000002800287309 */ /* 0x000f220000000000 */
[----:B0-----:R-:W-:-:S13]  /*4bd0*/  ISETP.NE.AND P0, PT, R24, R55, PT ;  /* 0x000000371800720c */ /* 0x001fda0003f05270 */
[----:B-1-34-:R-:W-:Y:S05]  /*4be0*/  @P0 BRA `(.L_x_56) ;  /* 0x0000000000080947 */ /* 0x01afea0003800000 */
[----:B------:R-:W-:-:S05]  /*4bf0*/  IMAD R59, R58, 0x4, R29 ;  /* 0x000000043a3b7824 */ /* 0x000fca00078e021d */
[----:B------:R0:W1:Y:S02]  /*4c00*/  ATOMS.ADD R62, [R59], R40 ;  /* 0x000000283b3e738c */ /* 0x0000640000000000 */
.L_x_56:
[----:B------:R-:W-:Y:S05]  /*4c10*/  BSYNC.RECONVERGENT B0 ;  /* 0x0000000000007941 */ /* 0x000fea0003800200 */
.L_x_55:
[----:B------:R-:W-:Y:S01]  /*4c20*/  R2P PR, R60, 0x7f ;  /* 0x0000007f3c007804 */ /* 0x000fe20000000000 */
[----:B--2---:R-:W-:Y:S01]  /*4c30*/  IMAD.IADD R44, R44, 0x1, R47 ;  /* 0x000000012c2c7824 */ /* 0x004fe200078e022f */
[----:B------:R-:W-:Y:S01]  /*4c40*/  BSSY.RECONVERGENT B0, `(.L_x_57) ;  /* 0x0000025000007945 */ /* 0x000fe20003800200 */
[----:B------:R-:W-:Y:S02]  /*4c50*/  IMAD.IADD R46, R46, 0x1, R49 ;  /* 0x000000012e2e7824 */ /* 0x000fe400078e0231 */
[----:B-1----:R1:W2:Y:S01]  /*4c60*/  SHFL.IDX PT, R49, R62, R55, 0x1f ;  /* 0x00001f373e317589 */ /* 0x0022a200000e0000 */
[----:B------:R-:W-:-:S07]  /*4c70*/  IMAD.MOV.U32 R64, RZ, RZ, RZ ;  /* 0x000000ffff407224 */ /* 0x000fce00078e00ff */
[----:B------:R-:W-:Y:S02]  /*4c80*/  VOTE.ANY R58, PT, P0 ;  /* 0x00000000003a7806 */ /* 0x000fe400000e0100 */
[----:B------:R-:W-:Y:S02]  /*4c90*/  VOTE.ANY R47, PT, P1 ;  /* 0x00000000002f7806 */ /* 0x000fe400008e0100 */
        /* <DEDUP_REMOVED lines=22> */
[----:B------:R-:W-:Y:S02]  /*4e00*/  SHF.R.U32.HI R58, RZ, UR5, R6 ;  /* 0x00000005ff3a7c19 */ /* 0x000fe40008011606 */
[----:B0-----:R-:W0:Y:S01]  /*4e10*/  FLO.U32 R59, R61 ;  /* 0x0000003d003b7300 */ /* 0x001e2200000e0000 */
[----:B------:R-:W-:Y:S02]  /*4e20*/  LOP3.LUT R47, R14, R61, RZ, 0xc0, !PT ;  /* 0x0000003d0e2f7212 */ /* 0x000fe400078ec0ff */
[----:B------:R-:W-:-:S05]  /*4e30*/  LOP3.LUT R58, R58, UR4, RZ, 0x30, !PT ;  /* 0x000000043a3a7c12 */ /* 0x000fca000f8e30ff */
[----:B------:R-:W3:Y:S01]  /*4e40*/  POPC R47, R47 ;  /* 0x0000002f002f7309 */ /* 0x000ee20000000000 */
[----:B0-----:R-:W-:-:S13]  /*4e50*/  ISETP.NE.AND P0, PT, R24, R59, PT ;  /* 0x0000003b1800720c */ /* 0x001fda0003f05270 */
[----:B-123--:R-:W-:Y:S05]  /*4e60*/  @P0 BRA `(.L_x_58) ;  /* 0x0000000000080947 */ /* 0x00efea0003800000 */
[----:B------:R-:W-:-:S05]  /*4e70*/  IMAD R60, R60, 0x4, R29 ;  /* 0x000000043c3c7824 */ /* 0x000fca00078e021d */
[----:B------:R0:W1:Y:S02]  /*4e80*/  ATOMS.ADD R64, [R60], R47 ;  /* 0x0000002f3c40738c */ /* 0x0000640000000000 */
.L_x_58:
[----:B------:R-:W-:Y:S05]  /*4e90*/  BSYNC.RECONVERGENT B0 ;  /* 0x0000000000007941 */ /* 0x000fea0003800200 */
.L_x_57:
[----:B------:R-:W-:Y:S01]  /*4ea0*/  R2P PR, R58, 0x7f ;  /* 0x0000007f3a007804 */ /* 0x000fe20000000000 */
[----:B------:R-:W-:Y:S01]  /*4eb0*/  IMAD.IADD R52, R51, 0x1, R52 ;  /* 0x0000000133347824 */ /* 0x000fe200078e0234 */
[----:B-1----:R1:W2:Y:S01]  /*4ec0*/  SHFL.IDX PT, R64, R64, R59, 0x1f ;  /* 0x00001f3b40407589 */ /* 0x0022a200000e0000 */
[----:B------:R-:W-:Y:S01]  /*4ed0*/  BSSY.RECONVERGENT B0, `(.L_x_59) ;  /* 0x0000024000007945 */ /* 0x000fe20003800200 */
[----:B------:R-:W-:Y:S02]  /*4ee0*/  IMAD.IADD R56, R53, 0x1, R56 ;  /* 0x0000000135387824 */ /* 0x000fe400078e0238 */
[----:B------:R-:W-:-:S07]  /*4ef0*/  IMAD.MOV.U32 R62, RZ, RZ, RZ ;  /* 0x000000ffff3e7224 */ /* 0x000fce00078e00ff */
        /* <DEDUP_REMOVED lines=25> */
[----:B------:R-:W0:Y:S01]  /*5090*/  FLO.U32 R55, R61 ;  /* 0x0000003d00377300 */ /* 0x000e2200000e0000 */
[----:B------:R-:W-:Y:S02]  /*50a0*/  LOP3.LUT R51, R14, R61, RZ, 0xc0, !PT ;  /* 0x0000003d0e337212 */ /* 0x000fe400078ec0ff */
[----:B------:R-:W-:-:S05]  /*50b0*/  LOP3.LUT R60, R60, UR4, RZ, 0x30, !PT ;  /* 0x000000043c3c7c12 */ /* 0x000fca000f8e30ff */
[----:B------:R-:W3:Y:S01]  /*50c0*/  POPC R51, R51 ;  /* 0x0000003300337309 */ /* 0x000ee20000000000 */
[----:B0-----:R-:W-:-:S13]  /*50d0*/  ISETP.NE.AND P0, PT, R24, R55, PT ;  /* 0x000000371800720c */ /* 0x001fda0003f05270 */
[----:B-123--:R-:W-:Y:S05]  /*50e0*/  @P0 BRA `(.L_x_60) ;  /* 0x0000000000080947 */ /* 0x00efea0003800000 */
[----:B------:R-:W-:-:S05]  /*50f0*/  IMAD R58, R58, 0x4, R29 ;  /* 0x000000043a3a7824 */ /* 0x000fca00078e021d */
[----:B------:R0:W1:Y:S02]  /*5100*/  ATOMS.ADD R62, [R58], R51 ;  /* 0x000000333a3e738c */ /* 0x0000640000000000 */
.L_x_60:
[----:B------:R-:W-:Y:S05]  /*5110*/  BSYNC.RECONVERGENT B0 ;  /* 0x0000000000007941 */ /* 0x000fea0003800200 */
.L_x_59:
[----:B------:R-:W-:Y:S01]  /*5120*/  R2P PR, R60, 0x7f ;  /* 0x0000007f3c007804 */ /* 0x000fe20000000000 */
[----:B------:R-:W-:Y:S01]  /*5130*/  IMAD.IADD R48, R48, 0x1, R45 ;  /* 0x0000000130307824 */ /* 0x000fe200078e022d */
[----:B-1----:R1:W2:Y:S01]  /*5140*/  SHFL.IDX PT, R62, R62, R55, 0x1f ;  /* 0x00001f373e3e7589 */ /* 0x0022a200000e0000 */
[----:B------:R-:W-:Y:S01]  /*5150*/  BSSY.RECONVERGENT B0, `(.L_x_61) ;  /* 0x0000024000007945 */ /* 0x000fe20003800200 */
[----:B------:R-:W-:-:S09]  /*5160*/  IMAD.MOV.U32 R66, RZ, RZ, RZ ;  /* 0x000000ffff427224 */ /* 0x000fd200078e00ff */
        /* <DEDUP_REMOVED lines=23> */
[----:B------:R-:W-:Y:S01]  /*52e0*/  LOP3.LUT R53, R58, R53, RZ, 0xc0, !PT ;  /* 0x000000353a357212 */ /* 0x000fe200078ec0ff */
[----:B------:R-:W-:Y:S01]  /*52f0*/  IMAD.IADD R58, R37, 0x1, R36 ;  /* 0x00000001253a7824 */ /* 0x000fe200078e0224 */
        /* <DEDUP_REMOVED lines=9> */
.L_x_62:
[----:B------:R-:W-:Y:S05]  /*5390*/  BSYNC.RECONVERGENT B0 ;  /* 0x0000000000007941 */ /* 0x000fea0003800200 */
.L_x_61:
[----:B------:R-:W-:Y:S01]  /*53a0*/  R2P PR, R36, 0x7f ;  /* 0x0000007f24007804 */ /* 0x000fe20000000000 */
[----:B------:R-:W-:Y:S01]  /*53b0*/  IMAD.IADD R34, R35, 0x1, R34 ;  /* 0x0000000123227824 */ /* 0x000fe200078e0222 */
[----:B------:R-:W-:Y:S01]  /*53c0*/  BSSY.RECONVERGENT B0, `(.L_x_63) ;  /* 0x0000022000007945 */ /* 0x000fe20003800200 */
[----:B------:R-:W-:-:S10]  /*53d0*/  IMAD.MOV.U32 R55, RZ, RZ, RZ ;  /* 0x000000ffff377224 */ /* 0x000fd400078e00ff */
        /* <DEDUP_REMOVED lines=24> */
[----:B-1----:R0:W1:Y:S02]  /*5560*/  SHFL.IDX PT, R60, R66, R45, 0x1f ;  /* 0x00001f2d423c7589 */ /* 0x00206400000e0000 */
[----:B------:R-:W2:Y:S01]  /*5570*/  FLO.U32 R59, R53 ;  /* 0x00000035003b7300 */ /* 0x000ea200000e0000 */
[----:B------:R-:W-:-:S07]  /*5580*/  LOP3.LUT R35, R14, R53, RZ, 0xc0, !PT ;  /* 0x000000350e237212 */ /* 0x000fce00078ec0ff */
[----:B------:R-:W3:Y:S01]  /*5590*/  POPC R35, R35 ;  /* 0x0000002300237309 */ /* 0x000ee20000000000 */
[----:B--2---:R-:W-:-:S13]  /*55a0*/  ISETP.NE.AND P0, PT, R24, R59, PT ;  /* 0x0000003b1800720c */ /* 0x004fda0003f05270 */
[----:B01-3--:R-:W-:Y:S05]  /*55b0*/  @P0 BRA `(.L_x_64) ;  /* 0x0000000000080947 */ /* 0x00bfea0003800000 */
[----:B------:R-:W-:-:S05]  /*55c0*/  IMAD R36, R36, 0x4, R29 ;  /* 0x0000000424247824 */ /* 0x000fca00078e021d */
[----:B------:R0:W1:Y:S02]  /*55d0*/  ATOMS.ADD R55, [R36], R35 ;  /* 0x000000232437738c */ /* 0x0000640000000000 */
.L_x_64:
[----:B------:R-:W-:Y:S05]  /*55e0*/  BSYNC.RECONVERGENT B0 ;  /* 0x0000000000007941 */ /* 0x000fea0003800200 */
.L_x_63:
[----:B------:R-:W-:Y:S01]  /*55f0*/  R2P PR, R26, 0x7f ;  /* 0x0000007f1a007804 */ /* 0x000fe20000000000 */
[----:B01----:R0:W1:Y:S01]  /*5600*/  SHFL.IDX PT, R36, R55, R59, 0x1f ;  /* 0x00001f3b37247589 */ /* 0x00306200000e0000 */
[----:B------:R-:W-:Y:S11]  /*5610*/  BSSY.RECONVERGENT B0, `(.L_x_65) ;  /* 0x0000021000007945 */ /* 0x000ff60003800200 */
[----:B------:R-:W-:-:S02]  /*5620*/  VOTE.ANY R45, PT, P0 ;  /* 0x00000000002d7806 */ /* 0x000fc400000e0100 */
[----:B------:R-:W-:Y:S02]  /*5630*/  VOTE.ANY R66, PT, P1 ;  /* 0x0000000000427806 */ /* 0x000fe400008e0100 */
[----:B------:R-:W-:Y:S02]  /*5640*/  @!P0 LOP3.LUT R45, RZ, R45, RZ, 0x33, !PT ;  /* 0x0000002dff2d8212 */ /* 0x000fe400078e33ff */
[----:B------:R-:W-:Y:S02]  /*5650*/  @!P1 LOP3.LUT R66, RZ, R66, RZ, 0x33, !PT ;  /* 0x00000042ff429212 */ /* 0x000fe400078e33ff */
[----:B------:R-:W-:Y:S02]  /*5660*/  LOP3.LUT P0, RZ, R26, 0x80, RZ, 0xc0, !PT ;  /* 0x000000801aff7812 */ /* 0x000fe4000780c0ff */
        /* <DEDUP_REMOVED lines=19> */
[----:B------:R-:W2:Y:S01]  /*57a0*/  FLO.U32 R53, R45 ;  /* 0x0000002d00357300 */ /* 0x000ea200000e0000 */
[----:B------:R-:W-:-:S07]  /*57b0*/  LOP3.LUT R14, R14, R45, RZ, 0xc0, !PT ;  /* 0x0000002d0e0e7212 */ /* 0x000fce00078ec0ff */
[----:B0-----:R0:W3:Y:S01]  /*57c0*/  POPC R55, R14 ;  /* 0x0000000e00377309 */ /* 0x0010e20000000000 */
[----:B--2---:R-:W-:Y:S01]  /*57d0*/  ISETP.NE.AND P0, PT, R24, R53, PT ;  /* 0x000000351800720c */ /* 0x004fe20003f05270 */
[----:B------:R-:W-:-:S12]  /*57e0*/  IMAD.MOV.U32 R24, RZ, RZ, RZ ;  /* 0x000000ffff187224 */ /* 0x000fd800078e00ff */
[----:B01-3--:R-:W-:Y:S05]  /*57f0*/  @P0 BRA `(.L_x_66) ;  /* 0x0000000000080947 */ /* 0x00bfea0003800000 */
[----:B------:R-:W-:-:S06]  /*5800*/  IMAD R24, R26, 0x4, R29 ;  /* 0x000000041a187824 */ /* 0x000fcc00078e021d */
[----:B------:R0:W1:Y:S02]  /*5810*/  ATOMS.ADD R24, [R24], R55 ;  /* 0x000000371818738c */ /* 0x0000640000000000 */
.L_x_66:
[----:B------:R-:W-:Y:S05]  /*5820*/  BSYNC.RECONVERGENT B0 ;  /* 0x0000000000007941 */ /* 0x000fea0003800200 */
.L_x_65:
[----:B------:R-:W-:Y:S01]  /*5830*/  BAR.SYNC.DEFER_BLOCKING 0x0 ;  /* 0x0000000000007b1d */ /* 0x000fe20000010000 */
[----:B------:R-:W-:Y:S01]  /*5840*/  IMAD.IADD R26, R40, 0x1, R49 ;  /* 0x00000001281a7824 */ /* 0x000fe200078e0231 */
[----:B------:R-:W-:Y:S01]  /*5850*/  ISETP.NE.AND P0, PT, R50, RZ, PT ;  /* 0x000000ff3200720c */ /* 0x000fe20003f05270 */
[----:B------:R-:W-:Y:S02]  /*5860*/  IMAD.IADD R28, R28, 0x1, R39 ;  /* 0x000000011c1c7824 */ /* 0x000fe400078e0227 */
[----:B------:R-:W-:Y:S01]  /*5870*/  IMAD R40, R44, 0x4, R7 ;  /* 0x000000042c287824 */ /* 0x000fe200078e0207 */
[----:B------:R-:W-:Y:S01]  /*5880*/  BSSY B1, `(.L_x_67) ;  /* 0x000005c000017945 */ /* 0x000fe20003800000 */
[----:B------:R-:W-:Y:S01]  /*5890*/  IMAD.IADD R14, R38, 0x1, R43 ;  /* 0x00000001260e7824 */ /* 0x000fe200078e022b */
[----:B-1----:R-:W1:Y:S01]  /*58a0*/  SHFL.IDX PT, R24, R24, R53, 0x1f ;  /* 0x00001f3518187589 */ /* 0x002e6200000e0000 */
[----:B------:R-:W-:Y:S02]  /*58b0*/  IMAD R39, R46, 0x4, R7 ;  /* 0x000000042e277824 */ /* 0x000fe400078e0207 */
[----:B------:R-:W-:-:S02]  /*58c0*/  IMAD.IADD R60, R37, 0x1, R60 ;  /* 0x00000001253c7824 */ /* 0x000fc400078e023c */
[--C-:B------:R-:W-:Y:S02]  /*58d0*/  IMAD R38, R52, 0x4, R7.reuse ;  /* 0x0000000434267824 */ /* 0x100fe400078e0207 */
[----:B------:R-:W-:Y:S02]  /*58e0*/  IMAD.IADD R32, R33, 0x1, R32 ;  /* 0x0000000121207824 */ /* 0x000fe400078e0220 */
[----:B------:R-:W-:Y:S02]  /*58f0*/  IMAD.IADD R44, R35, 0x1, R36 ;  /* 0x00000001232c7824 */ /* 0x000fe400078e0224 */
[--C-:B------:R-:W-:Y:S02]  /*5900*/  IMAD R37, R56, 0x4, R7.reuse ;  /* 0x0000000438257824 */ /* 0x100fe400078e0207 */
[----:B------:R-:W-:Y:S02]  /*5910*/  IMAD.IADD R30, R31, 0x1, R30 ;  /* 0x000000011f1e7824 */ /* 0x000fe400078e021e */
[--C-:B------:R-:W-:Y:S01]  /*5920*/  IMAD R36, R48, 0x4, R7.reuse ;  /* 0x0000000430247824 */ /* 0x100fe200078e0207 */
[----:B------:R2:W-:Y:S01]  /*5930*/  STS [R40+-0x4], R27 ;  /* 0xfffffc1b28007388 */ /* 0x0005e20000000800 */
[----:B------:R-:W-:-:S02]  /*5940*/  IMAD R35, R58, 0x4, R7 ;  /* 0x000000043a237824 */ /* 0x000fc400078e0207 */
[--C-:B------:R-:W-:Y:S01]  /*5950*/  IMAD R34, R34, 0x4, R7.reuse ;  /* 0x0000000422227824 */ /* 0x100fe200078e0207 */
[----:B------:R-:W-:Y:S01]  /*5960*/  STS [R39+-0x4], R22 ;  /* 0xfffffc1627007388 */ /* 0x000fe20000000800 */
[--C-:B------:R-:W-:Y:S02]  /*5970*/  IMAD R33, R32, 0x4, R7.reuse ;  /* 0x0000000420217824 */ /* 0x100fe400078e0207 */
[----:B------:R-:W-:Y:S01]  /*5980*/  IMAD.IADD R64, R47, 0x1, R64 ;  /* 0x000000012f407824 */ /* 0x000fe200078e0240 */
[----:B------:R-:W-:Y:S01]  /*5990*/  STS [R38+-0x4], R21 ;  /* 0xfffffc1526007388 */ /* 0x000fe20000000800 */
[--C-:B------:R-:W-:Y:S02]  /*59a0*/  IMAD R32, R30, 0x4, R7.reuse ;  /* 0x000000041e207824 */ /* 0x100fe400078e0207 */
[----:B------:R-:W-:Y:S01]  /*59b0*/  IMAD.IADD R62, R51, 0x1, R62 ;  /* 0x00000001333e7824 */ /* 0x000fe200078e023e */
[----:B------:R-:W-:Y:S01]  /*59c0*/  STS [R37+-0x4], R18 ;  /* 0xfffffc1225007388 */ /* 0x000fe20000000800 */
[----:B------:R-:W-:-:S02]  /*59d0*/  IMAD R31, R28, 0x4, R7 ;  /* 0x000000041c1f7824 */ /* 0x000fc400078e0207 */
[--C-:B------:R-:W-:Y:S01]  /*59e0*/  IMAD R30, R14, 0x4, R7.reuse ;  /* 0x000000040e1e7824 */ /* 0x100fe200078e0207 */
[----:B------:R-:W-:Y:S01]  /*59f0*/  STS [R36+-0x4], R23 ;  /* 0xfffffc1724007388 */ /* 0x000fe20000000800 */
[--C-:B------:R-:W-:Y:S02]  /*5a00*/  IMAD R29, R26, 0x4, R7.reuse ;  /* 0x000000041a1d7824 */ /* 0x100fe400078e0207 */
[----:B-1----:R-:W-:Y:S01]  /*5a10*/  IMAD.IADD R24, R55, 0x1, R24 ;  /* 0x0000000137187824 */ /* 0x002fe200078e0218 */
[----:B------:R-:W-:Y:S01]  /*5a20*/  STS [R35+-0x4], R20 ;  /* 0xfffffc1423007388 */ /* 0x000fe20000000800 */
[--C-:B------:R-:W-:Y:S02]  /*5a30*/  IMAD R28, R64, 0x4, R7.reuse ;  /* 0x00000004401c7824 */ /* 0x100fe400078e0207 */
[--C-:B--2---:R-:W-:Y:S01]  /*5a40*/  IMAD R27, R62, 0x4, R7.reuse ;  /* 0x000000043e1b7824 */ /* 0x104fe200078e0207 */
[----:B------:R1:W-:Y:S01]  /*5a50*/  STS [R34+-0x4], R25 ;  /* 0xfffffc1922007388 */ /* 0x0003e20000000800 */
[----:B------:R-:W-:-:S02]  /*5a60*/  IMAD R26, R60, 0x4, R7 ;  /* 0x000000043c1a7824 */ /* 0x000fc400078e0207 */
[--C-:B------:R-:W-:Y:S01]  /*5a70*/  IMAD R24, R24, 0x4, R7.reuse ;  /* 0x0000000418187824 */ /* 0x100fe200078e0207 */
[----:B------:R-:W-:Y:S04]  /*5a80*/  STS [R33+-0x4], R10 ;  /* 0xfffffc0a21007388 */ /* 0x000fe80000000800 */
[----:B------:R-:W-:Y:S01]  /*5a90*/  STS [R32+-0x4], R17 ;  /* 0xfffffc1120007388 */ /* 0x000fe20000000800 */
[----:B-1----:R-:W-:-:S03]  /*5aa0*/  IMAD R25, R44, 0x4, R7 ;  /* 0x000000042c197824 */ /* 0x002fc600078e0207 */
[----:B------:R-:W-:Y:S04]  /*5ab0*/  STS [R31+-0x4], R12 ;  /* 0xfffffc0c1f007388 */ /* 0x000fe80000000800 */
[----:B------:R1:W-:Y:S04]  /*5ac0*/  STS [R30+-0x4], R19 ;  /* 0xfffffc131e007388 */ /* 0x0003e80000000800 */
[----:B------:R2:W-:Y:S04]  /*5ad0*/  STS [R29+-0x4], R16 ;  /* 0xfffffc101d007388 */ /* 0x0005e80000000800 */
[----:B------:R2:W-:Y:S01]  /*5ae0*/  STS [R28+-0x4], R9 ;  /* 0xfffffc091c007388 */ /* 0x0005e20000000800 */
[----:B-1----:R-:W-:-:S03]  /*5af0*/  IMAD R19, R3, 0x8, R7 ;  /* 0x0000000803137824 */ /* 0x002fc600078e0207 */
[----:B------:R2:W-:Y:S04]  /*5b00*/  STS [R27+-0x4], R6 ;  /* 0xfffffc061b007388 */ /* 0x0005e80000000800 */
[----:B------:R2:W-:Y:S04]  /*5b10*/  STS [R26+-0x4], R11 ;  /* 0xfffffc0b1a007388 */ /* 0x0005e80000000800 */
[----:B------:R2:W-:Y:S04]  /*5b20*/  STS [R25+-0x4], R8 ;  /* 0xfffffc0819007388 */ /* 0x0005e80000000800 */
[----:B------:R2:W-:Y:S01]  /*5b30*/  STS [R24+-0x4], R13 ;  /* 0xfffffc0d18007388 */ /* 0x0005e20000000800 */
[----:B------:R-:W-:Y:S05]  /*5b40*/  @P0 BRA `(.L_x_68) ;  /* 0x0000000000bc0947 */ /* 0x000fea0003800000 */
[----:B------:R-:W1:Y:S02]  /*5b50*/  LDCU.64 UR8, c[0x0][0x398] ;  /* 0x00007300ff0877ac */ /* 0x000e640008000a00 */
[----:B-1----:R-:W-:-:S04]  /*5b60*/  LEA R10, P0, R3, UR8, 0x3 ;  /* 0x00000008030a7c11 */ /* 0x002fc8000f8018ff */
[----:B--2---:R-:W-:-:S05]  /*5b70*/  LEA.HI.X R11, R3, UR9, RZ, 0x3, P0 ;  /* 0x00000009030b7c11 */ /* 0x004fca00080f1cff */
[----:B------:R-:W2:Y:S01]  /*5b80*/  LDG.E.64 R8, desc[UR6][R10.64] ;  /* 0x000000060a087981 */ /* 0x000ea2000c1e1b00 */
[----:B------:R-:W-:Y:S02]  /*5b90*/  SHF.R.S32.HI R13, RZ, 0x1f, R15 ;  /* 0x0000001fff0d7819 */ /* 0x000fe4000001140f */
[----:B--2---:R-:W-:-:S05]  /*5ba0*/  IADD3 R8, P0, PT, -R15, R8, RZ ;  /* 0x000000080f087210 */ /* 0x004fca0007f1e1ff */
[----:B------:R-:W-:Y:S01]  /*5bb0*/  IMAD.X R9, R9, 0x1, ~R13, P0 ;  /* 0x0000000109097824 */ /* 0x000fe200000e0e0d */
[----:B------:R-:W-:Y:S01]  /*5bc0*/  ISETP.GE.AND P0, PT, R42, 0x1, PT ;  /* 0x000000012a00780c */ /* 0x000fe20003f06270 */
[----:B------:R-:W-:-:S03]  /*5bd0*/  IMAD.MOV.U32 R13, RZ, RZ, R0 ;  /* 0x000000ffff0d7224 */ /* 0x000fc600078e0000 */
[----:B------:R1:W-:Y:S09]  /*5be0*/  STS.64 [R19+0x6600], R8 ;  /* 0x0066000813007388 */ /* 0x0003f20000000a00 */
[----:B------:R-:W-:Y:S05]  /*5bf0*/  @!P0 BRA `(.L_x_69) ;  /* 0x00000000006c8947 */ /* 0x000fea0003800000 */
[----:B------:R-:W-:Y:S01]  /*5c00*/  BSSY B0, `(.L_x_70) ;  /* 0x0000019000007945 */ /* 0x000fe20003800000 */
[----:B------:R-:W-:Y:S02]  /*5c10*/  IMAD.MOV.U32 R6, RZ, RZ, -0x1 ;  /* 0xffffffffff067424 */ /* 0x000fe400078e00ff */
[----:B------:R-:W-:Y:S02]  /*5c20*/  IMAD.MOV.U32 R10, RZ, RZ, R42 ;  /* 0x000000ffff0a7224 */ /* 0x000fe400078e002a */
[----:B------:R-:W-:-:S07]  /*5c30*/  IMAD.MOV.U32 R13, RZ, RZ, R0 ;  /* 0x000000ffff0d7224 */ /* 0x000fce00078e0000 */
.L_x_74:
[----:B-1----:R-:W1:Y:S01]  /*5c40*/  LDC.64 R8, c[0x0][0x380] ;  /* 0x0000e000ff087b82 */ /* 0x002e620000000a00 */
[----:B------:R-:W-:Y:S01]  /*5c50*/  VIADD R17, R10, 0xffffffff ;  /* 0xffffffff0a117836 */ /* 0x000fe20000000000 */
[----:B------:R-:W-:Y:S03]  /*5c60*/  BSSY B2, `(.L_x_71) ;  /* 0x0000008000027945 */ /* 0x000fe60003800000 */
[----:B------:R-:W-:-:S04]  /*5c70*/  IMAD R11, R17, 0x100, R3 ;  /* 0x00000100110b7824 */ /* 0x000fc800078e0203 */
[----:B-1----:R-:W-:-:S07]  /*5c80*/  IMAD.WIDE R8, R11, 0x4, R8 ;  /* 0x000000040b087825 */ /* 0x002fce00078e0208 */
.L_x_72:
[----:B------:R-:W-:Y:S05]  /*5c90*/  YIELD ;  /* 0x0000000000007946 */ /* 0x000fea0003800000 */
[----:B------:R1:W-:Y:S06]  /*5ca0*/  MEMBAR.SC.CTA ;  /* 0x0000000000007992 */ /* 0x0003ec0000000000 */
[----:B-1----:R-:W2:Y:S02]  /*5cb0*/  LDG.E.STRONG.SYS R11, desc[UR6][R8.64] ;  /* 0x00000006080b7981 */ /* 0x002ea4000c1f5900 */
[----:B--2---:R-:W-:-:S13]  /*5cc0*/  ISETP.NE.AND P0, PT, R11, RZ, PT ;  /* 0x000000ff0b00720c */ /* 0x004fda0003f05270 */
[----:B------:R-:W-:Y:S05]  /*5cd0*/  @!P0 BRA `(.L_x_72) ;  /* 0xfffffffc00ec8947 */ /* 0x000fea000383ffff */
[----:B------:R-:W-:Y:S05]  /*5ce0*/  BSYNC B2 ;  /* 0x0000000000027941 */ /* 0x000fea0003800000 */
.L_x_71:
[----:B------:R-:W-:Y:S01]  /*5cf0*/  BSSY.RECONVERGENT B2, `(.L_x_73) ;  /* 0x0000006000027945 */ /* 0x000fe20003800200 */
[C---:B------:R-:W-:Y:S02]  /*5d00*/  ISETP.GT.AND P0, PT, R11.reuse, -0x1, PT ;  /* 0xffffffff0b00780c */ /* 0x040fe40003f04270 */
[----:B------:R-:W-:Y:S01]  /*5d10*/  LOP3.LUT R8, R11, 0x3fffffff, RZ, 0xc0, !PT ;  /* 0x3fffffff0b087812 */ /* 0x000fe200078ec0ff */
[----:B------:R-:W-:Y:S05]  /*5d20*/  WARPSYNC.EXCLUSIVE R6 ;  /* 0x0000000006007348 */ /* 0x000fea0003a00000 */
[----:B------:R-:W-:-:S05]  /*5d30*/  IMAD.IADD R13, R8, 0x1, R13 ;  /* 0x00000001080d7824 */ /* 0x000fca00078e020d */
[----:B------:R-:W-:-:S07]  /*5d40*/  VOTE.ANY R6, PT, P0 ;  /* 0x0000000000067806 */ /* 0x000fce00000e0100 */
[----:B------:R-:W-:Y:S05]  /*5d50*/  BSYNC.RECONVERGENT B2 ;  /* 0x0000000000027941 */ /* 0x000fea0003800200 */
.L_x_73:
[----:B------:R-:W-:Y:S01]  /*5d60*/  ISETP.GT.U32.AND P1, PT, R10, 0x1, PT ;  /* 0x000000010a00780c */ /* 0x000fe20003f24070 */
[----:B------:R-:W-:-:S12]  /*5d70*/  IMAD.MOV.U32 R10, RZ, RZ, R17 ;  /* 0x000000ffff0a7224 */ /* 0x000fd800078e0011 */
[----:B------:R-:W-:Y:S05]  /*5d80*/  @P0 BRA P1, `(.L_x_74) ;  /* 0xfffffffc00ac0947 */ /* 0x000fea000083ffff */
[----:B------:R-:W-:Y:S05]  /*5d90*/  BSYNC B0 ;  /* 0x0000000000007941 */ /* 0x000fea0003800000 */
.L_x_70:
[----:B------:R2:W3:Y:S02]  /*5da0*/  LDS.64 R8, [R19+0x6600] ;  /* 0x0066000013087984 */ /* 0x0004e40000000a00 */
.L_x_69:
[----:B------:R-:W4:Y:S01]  /*5db0*/  LDC.64 R10, c[0x0][0x380] ;  /* 0x0000e000ff0a7b82 */ /* 0x000f220000000a00 */
[C---:B------:R-:W-:Y:S01]  /*5dc0*/  IMAD.IADD R17, R13.reuse, 0x1, -R0 ;  /* 0x000000010d117824 */ /* 0x040fe200078e0a00 */
[----:B------:R-:W-:Y:S01]  /*5dd0*/  LOP3.LUT R13, R13, 0x80000000, RZ, 0xfc, !PT ;  /* 0x800000000d0d7812 */ /* 0x000fe200078efcff */
[----:B------:R-:W-:-:S03]  /*5de0*/  IMAD R21, R42, 0x100, R3 ;  /* 0x000001002a157824 */ /* 0x000fc600078e0203 */
[----:B-1-3--:R-:W-:-:S04]  /*5df0*/  IADD3 R8, P0, PT, R17, R8, RZ ;  /* 0x0000000811087210 */ /* 0x00afc80007f1e0ff */
[----:B------:R-:W-:-:S05]  /*5e00*/  LEA.HI.X.SX32 R9, R17, R9, 0x1, P0 ;  /* 0x0000000911097211 */ /* 0x000fca00000f0eff */
[----:B------:R1:W-:Y:S01]  /*5e10*/  STS.64 [R19+0x6600], R8 ;  /* 0x0066000813007388 */ /* 0x0003e20000000a00 */
[----:B----4-:R-:W-:-:S05]  /*5e20*/  IMAD.WIDE R10, R21, 0x4, R10 ;  /* 0x00000004150a7825 */ /* 0x010fca00078e020a */
[----:B------:R1:W-:Y:S02]  /*5e30*/  STG.E.STRONG.SYS desc[UR6][R10.64], R13 ;  /* 0x0000000d0a007986 */ /* 0x0003e4000c115906 */
.L_x_68:
[----:B------:R-:W-:Y:S05]  /*5e40*/  BSYNC B1 ;  /* 0x0000000000017941 */ /* 0x000fea0003800000 */
.L_x_67:
[----:B------:R-:W3:Y:S01]  /*5e50*/  LDC R23, c[0x0][0x3c0] ;  /* 0x0000f000ff177b82 */ /* 0x000ee20000000800 */
[----:B--2---:R-:W-:-:S07]  /*5e60*/  VIADD R6, R54, 0x1980 ;  /* 0x0000198036067836 */ /* 0x004fce0000000000 */
[----:B-1----:R-:W1:Y:S01]  /*5e70*/  LDC.64 R10, c[0x0][0x390] ;  /* 0x0000e400ff0a7b82 */ /* 0x002e620000000a00 */
[----:B---3--:R-:W-:Y:S02]  /*5e80*/  ISETP.GE.AND P0, PT, R6, R23, PT ;  /* 0x000000170600720c */ /* 0x008fe40003f06270 */
[----:B-1----:R-:W-:-:S04]  /*5e90*/  ISETP.EQ.U32.AND P1, PT, R10, RZ, PT ;  /* 0x000000ff0a00720c */ /* 0x002fc80003f22070 */
[----:B------:R-:W-:-:S04]  /*5ea0*/  ISETP.EQ.OR.EX P0, PT, R11, RZ, !P0, P1 ;  /* 0x000000ff0b00720c */ /* 0x000fc80004702710 */
[----:B------:R-:W-:-:S13]  /*5eb0*/  ISETP.GT.U32.OR P0, PT, R3, 0xff, P0 ;  /* 0x000000ff0300780c */ /* 0x000fda0000704470 */
[----:B------:R-:W-:Y:S05]  /*5ec0*/  @P0 BRA `(.L_x_75) ;  /* 0x0000000000200947 */ /* 0x000fea0003800000 */
[----:B------:R-:W1:Y:S01]  /*5ed0*/  LDS.64 R8, [R19+0x6600] ;  /* 0x0066000013087984 */ /* 0x000e620000000a00 */
[C---:B------:R-:W-:Y:S02]  /*5ee0*/  LEA R10, P2, R3.reuse, R10, 0x3 ;  /* 0x0000000a030a7211 */ /* 0x040fe400078418ff */
[--C-:B------:R-:W-:Y:S02]  /*5ef0*/  SHF.R.S32.HI R13, RZ, 0x1f, R0.reuse ;  /* 0x0000001fff0d7819 */ /* 0x100fe40000011400 */
[----:B------:R-:W-:Y:S02]  /*5f00*/  LEA.HI.X R11, R3, R11, RZ, 0x3, P2 ;  /* 0x0000000b030b7211 */ /* 0x000fe400010f1cff */
[----:B-1----:R-:W-:Y:S02]  /*5f10*/  IADD3 R8, P0, P1, R8, R15, R0 ;  /* 0x0000000f08087210 */ /* 0x002fe4000791e000 */
[----:B------:R-:W-:-:S04]  /*5f20*/  SHF.R.S32.HI R15, RZ, 0x1f, R15 ;  /* 0x0000001fff0f7819 */ /* 0x000fc8000001140f */
[----:B------:R-:W-:-:S05]  /*5f30*/  IADD3.X R9, PT, PT, R9, R15, R13, P0, P1 ;  /* 0x0000000f09097210 */ /* 0x000fca00007e240d */
[----:B------:R1:W-:Y:S02]  /*5f40*/  STG.E.64 desc[UR6][R10.64], R8 ;  /* 0x000000080a007986 */ /* 0x0003e4000c101b06 */
.L_x_75:
[----:B------:R-:W-:Y:S01]  /*5f50*/  ISETP.GT.AND P0, PT, R6, R23, PT ;  /* 0x000000170600720c */ /* 0x000fe20003f04270 */
[----:B------:R-:W-:Y:S05]  /*5f60*/  WARPSYNC.ALL ;  /* 0x0000000000007948 */ /* 0x000fea0003800000 */
[----:B------:R-:W-:Y:S01]  /*5f70*/  BAR.SYNC.DEFER_BLOCKING 0x0 ;  /* 0x0000000000007b1d */ /* 0x000fe20000010000 */
[----:B------:R-:W-:-:S06]  /*5f80*/  IMAD R22, R3, 0x4, R7 ;  /* 0x0000000403167824 */ /* 0x000fcc00078e0207 */
[----:B------:R-:W-:Y:S05]  /*5f90*/  @P0 BRA `(.L_x_76) ;  /* 0x0000000c003c0947 */ /* 0x000fea0003800000 */
[----:B------:R-:W2:Y:S01]  /*5fa0*/  LDS R0, [R22] ;  /* 0x0000000016007984 */ /* 0x000ea20000000800 */
[----:B------:R-:W2:Y:S01]  /*5fb0*/  LDCU UR5, c[0x0][0x3c4] ;  /* 0x00007880ff0577ac */ /* 0x000ea20008000800 */
[----:B------:R-:W3:Y:S01]  /*5fc0*/  LDCU.64 UR8, c[0x0][0x3a0] ;  /* 0x00007400ff0877ac */ /* 0x000ee20008000a00 */
[----:B--2---:R-:W-:Y:S02]  /*5fd0*/  SHF.R.U32.HI R6, RZ, UR5, R0 ;  /* 0x00000005ff067c19 */ /* 0x004fe40008011600 */
[----:B------:R-:W-:Y:S02]  /*5fe0*/  LOP3.LUT R15, R0, 0x80000000, RZ, 0x3c, !PT ;  /* 0x80000000000f7812 */ /* 0x000fe400078e3cff */
[----:B------:R-:W-:-:S05]  /*5ff0*/  LOP3.LUT R6, R6, UR4, RZ, 0x30, !PT ;  /* 0x0000000406067c12 */ /* 0x000fca000f8e30ff */
[----:B-1----:R-:W-:-:S06]  /*6000*/  IMAD R8, R6, 0x8, R7 ;  /* 0x0000000806087824 */ /* 0x002fcc00078e0207 */
[----:B------:R-:W1:Y:S02]  /*6010*/  LDS.64 R8, [R8+0x6600] ;  /* 0x0066000008087984 */ /* 0x000e640000000a00 */
[----:B-1----:R-:W-:-:S05]  /*6020*/  IADD3 R6, P1, PT, R8, R3, RZ ;  /* 0x0000000308067210 */ /* 0x002fca0007f3e0ff */
[----:B------:R-:W-:Y:S01]  /*6030*/  IMAD.X R9, RZ, RZ, R9, P1 ;  /* 0x000000ffff097224 */ /* 0x000fe200008e0609 */
[----:B---3--:R-:W-:-:S04]  /*6040*/  LEA R10, P1, R6, UR8, 0x2 ;  /* 0x00000008060a7c11 */ /* 0x008fc8000f8210ff */
[----:B------:R-:W-:-:S05]  /*6050*/  LEA.HI.X R11, R6, UR9, R9, 0x2, P1 ;  /* 0x00000009060b7c11 */ /* 0x000fca00088f1409 */
[----:B------:R-:W-:Y:S01]  /*6060*/  STG.E desc[UR6][R10.64], R15 ;  /* 0x0000000f0a007986 */ /* 0x000fe2000c101906 */
[----:B------:R-:W-:-:S03]  /*6070*/  NOP ;  /* 0x0000000000007918 */ /* 0x000fc60000000000 */
[----:B------:R-:W1:Y:S02]  /*6080*/  LDS R0, [R22+0x600] ;  /* 0x0006000016007984 */ /* 0x000e640000000800 */
[----:B-1----:R-:W-:Y:S02]  /*6090*/  SHF.R.U32.HI R6, RZ, UR5, R0 ;  /* 0x00000005ff067c19 */ /* 0x002fe40008011600 */
[----:B------:R-:W-:Y:S02]  /*60a0*/  LOP3.LUT R15, R0, 0x80000000, RZ, 0x3c, !PT ;  /* 0x80000000000f7812 */ /* 0x000fe400078e3cff */
[----:B------:R-:W-:-:S05]  /*60b0*/  LOP3.LUT R6, R6, UR4, RZ, 0x30, !PT ;  /* 0x0000000406067c12 */ /* 0x000fca000f8e30ff */
[----:B------:R-:W-:-:S06]  /*60c0*/  IMAD R8, R6, 0x8, R7 ;  /* 0x0000000806087824 */ /* 0x000fcc00078e0207 */
[----:B------:R-:W1:Y:S02]  /*60d0*/  LDS.64 R8, [R8+0x6600] ;  /* 0x0066000008087984 */ /* 0x000e640000000a00 */
[----:B-1----:R-:W-:-:S05]  /*60e0*/  IADD3 R6, P1, PT, R8, R3, RZ ;  /* 0x0000000308067210 */ /* 0x002fca0007f3e0ff */
[----:B------:R-:W-:Y:S01]  /*60f0*/  IMAD.X R9, RZ, RZ, R9, P1 ;  /* 0x000000ffff097224 */ /* 0x000fe200008e0609 */
[----:B------:R-:W-:-:S04]  /*6100*/  LEA R12, P1, R6, UR8, 0x2 ;  /* 0x00000008060c7c11 */ /* 0x000fc8000f8210ff */
        /* <DEDUP_REMOVED lines=163> */
[----:B------:R-:W-:-:S05]  /*6b40*/  IMAD R12, R6, 0x8, R7 ;  /* 0x00000008060c7824 */ /* 0x000fca00078e0207 */
        /* <DEDUP_REMOVED lines=17> */
[----:B------:R1:W-:Y:S01]  /*6c60*/  STG.E desc[UR6][R6.64+0x6000], R9 ;  /* 0x0060000906007986 */ /* 0x0003e2000c101906 */
[----:B------:R-:W-:Y:S01]  /*6c70*/  NOP ;  /* 0x0000000000007918 */ /* 0x000fe20000000000 */
[----:B------:R-:W-:Y:S05]  /*6c80*/  BRA `(.L_x_77) ;  /* 0x00000014000c7947 */ /* 0x000fea0003800000 */
.L_x_76:
[----:B-1----:R-:W-:Y:S01]  /*6c90*/  IMAD R9, R42, -0x1980, R23 ;  /* 0xffffe6802a097824 */ /* 0x002fe200078e0217 */
[----:B------:R-:W-:Y:S01]  /*6ca0*/  BSSY.RECONVERGENT B0, `(.L_x_78) ;  /* 0x000001b000007945 */ /* 0x000fe20003800200 */
[C---:B------:R-:W-:Y:S02]  /*6cb0*/  VIADD R0, R3.reuse, 0x180 ;  /* 0x0000018003007836 */ /* 0x040fe40000000000 */
[C---:B------:R-:W-:Y:S01]  /*6cc0*/  VIADD R6, R3.reuse, 0x300 ;  /* 0x0000030003067836 */ /* 0x040fe20000000000 */
[CC--:B------:R-:W-:Y:S01]  /*6cd0*/  ISETP.GE.AND P1, PT, R3.reuse, R9.reuse, PT ;  /* 0x000000090300720c */ /* 0x0c0fe20003f26270 */
[C---:B------:R-:W-:Y:S01]  /*6ce0*/  VIADD R8, R3.reuse, 0x480 ;  /* 0x0000048003087836 */ /* 0x040fe20000000000 */
[-C--:B------:R-:W-:Y:S01]  /*6cf0*/  ISETP.GE.AND P2, PT, R0, R9.reuse, PT ;  /* 0x000000090000720c */ /* 0x080fe20003f46270 */
[C---:B------:R-:W-:Y:S01]  /*6d00*/  VIADD R0, R3.reuse, 0x600 ;  /* 0x0000060003007836 */ /* 0x040fe20000000000 */
[-C--:B------:R-:W-:Y:S01]  /*6d10*/  ISETP.GE.AND P3, PT, R6, R9.reuse, PT ;  /* 0x000000090600720c */ /* 0x080fe20003f66270 */
[C---:B------:R-:W-:Y:S01]  /*6d20*/  VIADD R6, R3.reuse, 0x780 ;  /* 0x0000078003067836 */ /* 0x040fe20000000000 */
[-C--:B------:R-:W-:Y:S01]  /*6d30*/  ISETP.GE.AND P4, PT, R8, R9.reuse, PT ;  /* 0x000000090800720c */ /* 0x080fe20003f86270 */
[----:B------:R-:W-:Y:S01]  /*6d40*/  VIADD R8, R3, 0x900 ;  /* 0x0000090003087836 */ /* 0x000fe20000000000 */
[----:B------:R-:W-:-:S02]  /*6d50*/  ISETP.GE.AND P5, PT, R0, R9, PT ;  /* 0x000000090000720c */ /* 0x000fc40003fa6270 */
[----:B------:R-:W-:-:S03]  /*6d60*/  ISETP.GE.AND P6, PT, R6, R9, PT ;  /* 0x000000090600720c */ /* 0x000fc60003fc6270 */
[----:B------:R-:W-:Y:S10]  /*6d70*/  @P1 BRA `(.L_x_79) ;  /* 0x0000000000341947 */ /* 0x000ff40003800000 */
[----:B------:R-:W1:Y:S01]  /*6d80*/  LDS R0, [R22] ;  /* 0x0000000016007984 */ /* 0x000e620000000800 */
[----:B------:R-:W1:Y:S01]  /*6d90*/  LDCU UR5, c[0x0][0x3c4] ;  /* 0x00007880ff0577ac */ /* 0x000e620008000800 */
[----:B------:R-:W2:Y:S01]  /*6da0*/  LDCU.64 UR8, c[0x0][0x3a0] ;  /* 0x00007400ff0877ac */ /* 0x000ea20008000a00 */
[----:B-1----:R-:W-:Y:S02]  /*6db0*/  SHF.R.U32.HI R6, RZ, UR5, R0 ;  /* 0x00000005ff067c19 */ /* 0x002fe40008011600 */
[----:B------:R-:W-:Y:S02]  /*6dc0*/  LOP3.LUT R13, R0, 0x80000000, RZ, 0x3c, !PT ;  /* 0x80000000000d7812 */ /* 0x000fe400078e3cff */
[----:B------:R-:W-:-:S05]  /*6dd0*/  LOP3.LUT R6, R6, UR4, RZ, 0x30, !PT ;  /* 0x0000000406067c12 */ /* 0x000fca000f8e30ff */
[----:B------:R-:W-:-:S05]  /*6de0*/  IMAD R6, R6, 0x8, R7 ;  /* 0x0000000806067824 */ /* 0x000fca00078e0207 */
[----:B------:R-:W1:Y:S02]  /*6df0*/  LDS.64 R10, [R6+0x6600] ;  /* 0x00660000060a7984 */ /* 0x000e640000000a00 */
[----:B-1----:R-:W-:-:S05]  /*6e00*/  IADD3 R12, P1, PT, R10, R3, RZ ;  /* 0x000000030a0c7210 */ /* 0x002fca0007f3e0ff */
[----:B------:R-:W-:Y:S01]  /*6e10*/  IMAD.X R11, RZ, RZ, R11, P1 ;  /* 0x000000ffff0b7224 */ /* 0x000fe200008e060b */
[----:B--2---:R-:W-:-:S04]  /*6e20*/  LEA R10, P1, R12, UR8, 0x2 ;  /* 0x000000080c0a7c11 */ /* 0x004fc8000f8210ff */
[----:B------:R-:W-:-:S05]  /*6e30*/  LEA.HI.X R11, R12, UR9, R11, 0x2, P1 ;  /* 0x000000090c0b7c11 */ /* 0x000fca00088f140b */
[----:B------:R1:W-:Y:S04]  /*6e40*/  STG.E desc[UR6][R10.64], R13 ;  /* 0x0000000d0a007986 */ /* 0x0003e8000c101906 */
.L_x_79:
[----:B------:R-:W-:Y:S05]  /*6e50*/  BSYNC.RECONVERGENT B0 ;  /* 0x0000000000007941 */ /* 0x000fea0003800200 */
.L_x_78:
[----:B------:R-:W-:Y:S01]  /*6e60*/  NOP ;  /* 0x0000000000007918 */ /* 0x000fe20000000000 */
[----:B------:R-:W-:Y:S01]  /*6e70*/  BSSY.RECONVERGENT B0, `(.L_x_80) ;  /* 0x0000011000007945 */ /* 0x000fe20003800200 */
[----:B------:R-:W-:Y:S01]  /*6e80*/  ISETP.GE.AND P1, PT, R8, R9, PT ;  /* 0x000000090800720c */ /* 0x000fe20003f26270 */
[----:B------:R-:W-:Y:S02]  /*6e90*/  VIADD R8, R3, 0xa80 ;  /* 0x00000a8003087836 */ /* 0x000fe40000000000 */
[----:B------:R-:W-:Y:S10]  /*6ea0*/  @P2 BRA `(.L_x_81) ;  /* 0x0000000000342947 */ /* 0x000ff40003800000 */
[----:B------:R-:W2:Y:S01]  /*6eb0*/  LDS R0, [R22+0x600] ;  /* 0x0006000016007984 */ /* 0x000ea20000000800 */
[----:B------:R-:W2:Y:S01]  /*6ec0*/  LDCU UR5, c[0x0][0x3c4] ;  /* 0x00007880ff0577ac */ /* 0x000ea20008000800 */
[----:B------:R-:W3:Y:S01]  /*6ed0*/  LDCU.64 UR8, c[0x0][0x3a0] ;  /* 0x00007400ff0877ac */ /* 0x000ee20008000a00 */
[----:B--2---:R-:W-:Y:S02]  /*6ee0*/  SHF.R.U32.HI R6, RZ, UR5, R0 ;  /* 0x00000005ff067c19 */ /* 0x004fe40008011600 */
[----:B-1----:R-:W-:Y:S02]  /*6ef0*/  LOP3.LUT R13, R0, 0x80000000, RZ, 0x3c, !PT ;  /* 0x80000000000d7812 */ /* 0x002fe400078e3cff */
[----:B------:R-:W-:-:S05]  /*6f00*/  LOP3.LUT R6, R6, UR4, RZ, 0x30, !PT ;  /* 0x0000000406067c12 */ /* 0x000fca000f8e30ff */
[----:B------:R-:W-:-:S05]  /*6f10*/  IMAD R6, R6, 0x8, R7 ;  /* 0x0000000806067824 */ /* 0x000fca00078e0207 */
[----:B------:R-:W1:Y:S02]  /*6f20*/  LDS.64 R10, [R6+0x6600] ;  /* 0x00660000060a7984 */ /* 0x000e640000000a00 */
[----:B-1----:R-:W-:-:S05]  /*6f30*/  IADD3 R12, P2, PT, R10, R3, RZ ;  /* 0x000000030a0c7210 */ /* 0x002fca0007f5e0ff */
[----:B------:R-:W-:Y:S01]  /*6f40*/  IMAD.X R11, RZ, RZ, R11, P2 ;  /* 0x000000ffff0b7224 */ /* 0x000fe200010e060b */
[----:B---3--:R-:W-:-:S04]  /*6f50*/  LEA R10, P2, R12, UR8, 0x2 ;  /* 0x000000080c0a7c11 */ /* 0x008fc8000f8410ff */
[----:B------:R-:W-:-:S05]  /*6f60*/  LEA.HI.X R11, R12, UR9, R11, 0x2, P2 ;  /* 0x000000090c0b7c11 */ /* 0x000fca00090f140b */
[----:B------:R2:W-:Y:S04]  /*6f70*/  STG.E desc[UR6][R10.64+0x600], R13 ;  /* 0x0006000d0a007986 */ /* 0x0005e8000c101906 */
.L_x_81:
[----:B------:R-:W-:Y:S05]  /*6f80*/  BSYNC.RECONVERGENT B0 ;  /* 0x0000000000007941 */ /* 0x000fea0003800200 */
.L_x_80:
[----:B------:R-:W-:Y:S01]  /*6f90*/  NOP ;  /* 0x0000000000007918 */ /* 0x000fe20000000000 */
[----:B------:R-:W-:Y:S01]  /*6fa0*/  BSSY.RECONVERGENT B0, `(.L_x_82) ;  /* 0x0000011000007945 */ /* 0x000fe20003800200 */
[----:B------:R-:W-:Y:S02]  /*6fb0*/  ISETP.GE.AND P2, PT, R8, R9, PT ;  /* 0x000000090800720c */ /* 0x000fe40003f46270 */
[----:B------:R-:W-:Y:S01]  /*6fc0*/  LOP3.LUT R8, R3, 0xc00, RZ, 0xfc, !PT ;  /* 0x00000c0003087812 */ /* 0x000fe200078efcff */
[----:B------:R-:W-:Y:S10]  /*6fd0*/  @P3 BRA `(.L_x_83) ;  /* 0x0000000000343947 */ /* 0x000ff40003800000 */
[----:B------:R-:W3:Y:S01]  /*6fe0*/  LDS R0, [R22+0xc00] ;  /* 0x000c000016007984 */ /* 0x000ee20000000800 */
[----:B------:R-:W3:Y:S01]  /*6ff0*/  LDCU UR5, c[0x0][0x3c4] ;  /* 0x00007880ff0577ac */ /* 0x000ee20008000800 */
[----:B------:R-:W4:Y:S01]  /*7000*/  LDCU.64 UR8, c[0x0][0x3a0] ;  /* 0x00007400ff0877ac */ /* 0x000f220008000a00 */
[----:B---3--:R-:W-:Y:S02]  /*7010*/  SHF.R.U32.HI R6, RZ, UR5, R0 ;  /* 0x00000005ff067c19 */ /* 0x008fe40008011600 */
[----:B-12---:R-:W-:Y:S02]  /*7020*/  LOP3.LUT R13, R0, 0x80000000, RZ, 0x3c, !PT ;  /* 0x80000000000d7812 */ /* 0x006fe400078e3cff */
[----:B------:R-:W-:-:S05]  /*7030*/  LOP3.LUT R6, R6, UR4, RZ, 0x30, !PT ;  /* 0x0000000406067c12 */ /* 0x000fca000f8e30ff */
[----:B------:R-:W-:-:S05]  /*7040*/  IMAD R6, R6, 0x8, R7 ;  /* 0x0000000806067824 */ /* 0x000fca00078e0207 */
[----:B------:R-:W1:Y:S02]  /*7050*/  LDS.64 R10, [R6+0x6600] ;  /* 0x00660000060a7984 */ /* 0x000e640000000a00 */
[----:B-1----:R-:W-:-:S05]  /*7060*/  IADD3 R12, P3, PT, R10, R3, RZ ;  /* 0x000000030a0c7210 */ /* 0x002fca0007f7e0ff */
[----:B------:R-:W-:Y:S01]  /*7070*/  IMAD.X R11, RZ, RZ, R11, P3 ;  /* 0x000000ffff0b7224 */ /* 0x000fe200018e060b */
[----:B----4-:R-:W-:-:S04]  /*7080*/  LEA R10, P3, R12, UR8, 0x2 ;  /* 0x000000080c0a7c11 */ /* 0x010fc8000f8610ff */
[----:B------:R-:W-:-:S05]  /*7090*/  LEA.HI.X R11, R12, UR9, R11, 0x2, P3 ;  /* 0x000000090c0b7c11 */ /* 0x000fca00098f140b */
[----:B------:R3:W-:Y:S04]  /*70a0*/  STG.E desc[UR6][R10.64+0xc00], R13 ;  /* 0x000c000d0a007986 */ /* 0x0007e8000c101906 */
.L_x_83:
[----:B------:R-:W-:Y:S05]  /*70b0*/  BSYNC.RECONVERGENT B0 ;  /* 0x0000000000007941 */ /* 0x000fea0003800200 */
.L_x_82:
[----:B------:R-:W-:Y:S01]  /*70c0*/  NOP ;  /* 0x0000000000007918 */ /* 0x000fe20000000000 */
[----:B------:R-:W-:Y:S01]  /*70d0*/  BSSY.RECONVERGENT B0, `(.L_x_84) ;  /* 0x0000011000007945 */ /* 0x000fe20003800200 */
[----:B------:R-:W-:Y:S01]  /*70e0*/  ISETP.GE.AND P3, PT, R8, R9, PT ;  /* 0x000000090800720c */ /* 0x000fe20003f66270 */
[----:B------:R-:W-:Y:S02]  /*70f0*/  VIADD R8, R3, 0xd80 ;  /* 0x00000d8003087836 */ /* 0x000fe40000000000 */
[----:B------:R-:W-:Y:S10]  /*7100*/  @P4 BRA `(.L_x_85) ;  /* 0x0000000000344947 */ /* 0x000ff40003800000 */
[----:B------:R-:W4:Y:S01]  /*7110*/  LDS R0, [R22+0x1200] ;  /* 0x0012000016007984 */ /* 0x000f220000000800 */
[----:B------:R-:W4:Y:S01]  /*7120*/  LDCU UR5, c[0x0][0x3c4] ;  /* 0x00007880ff0577ac */ /* 0x000f220008000800 */
[----:B------:R-:W5:Y:S01]  /*7130*/  LDCU.64 UR8, c[0x0][0x3a0] ;  /* 0x00007400ff0877ac */ /* 0x000f620008000a00 */
[----:B----4-:R-:W-:Y:S02]  /*7140*/  SHF.R.U32.HI R6, RZ, UR5, R0 ;  /* 0x00000005ff067c19 */ /* 0x010fe40008011600 */
[----:B-123--:R-:W-:Y:S02]  /*7150*/  LOP3.LUT R13, R0, 0x80000000, RZ, 0x3c, !PT ;  /* 0x80000000000d7812 */ /* 0x00efe400078e3cff */
[----:B------:R-:W-:-:S05]  /*7160*/  LOP3.LUT R6, R6, UR4, RZ, 0x30, !PT ;  /* 0x0000000406067c12 */ /* 0x000fca000f8e30ff */
[----:B------:R-:W-:-:S05]  /*7170*/  IMAD R6, R6, 0x8, R7 ;  /* 0x0000000806067824 */ /* 0x000fca00078e0207 */
[----:B------:R-:W1:Y:S02]  /*7180*/  LDS.64 R10, [R6+0x6600] ;  /* 0x00660000060a7984 */ /* 0x000e640000000a00 */
[----:B-1----:R-:W-:-:S05]  /*7190*/  IADD3 R12, P4, PT, R10, R3, RZ ;  /* 0x000000030a0c7210 */ /* 0x002fca0007f9e0ff */
[----:B------:R-:W-:Y:S01]  /*71a0*/  IMAD.X R11, RZ, RZ, R11, P4 ;  /* 0x000000ffff0b7224 */ /* 0x000fe200020e060b */
[----:B-----5:R-:W-:-:S04]  /*71b0*/  LEA R10, P4, R12, UR8, 0x2 ;  /* 0x000000080c0a7c11 */ /* 0x020fc8000f8810ff */
[----:B------:R-:W-:-:S05]  /*71c0*/  LEA.HI.X R11, R12, UR9, R11, 0x2, P4 ;  /* 0x000000090c0b7c11 */ /* 0x000fca000a0f140b */
[----:B------:R4:W-:Y:S04]  /*71d0*/  STG.E desc[UR6][R10.64+0x1200], R13 ;  /* 0x0012000d0a007986 */ /* 0x0009e8000c101906 */
.L_x_85:
[----:B------:R-:W-:Y:S05]  /*71e0*/  BSYNC.RECONVERGENT B0 ;  /* 0x0000000000007941 */ /* 0x000fea0003800200 */
.L_x_84:
[----:B------:R-:W-:Y:S01]  /*71f0*/  NOP ;  /* 0x0000000000007918 */ /* 0x000fe20000000000 */
[----:B------:R-:W-:Y:S01]  /*7200*/  BSSY.RECONVERGENT B0, `(.L_x_86) ;  /* 0x0000011000007945 */ /* 0x000fe20003800200 */
[----:B------:R-:W-:Y:S01]  /*7210*/  ISETP.GE.AND P4, PT, R8, R9, PT ;  /* 0x000000090800720c */ /* 0x000fe20003f86270 */
[----:B------:R-:W-:Y:S02]  /*7220*/  VIADD R8, R3, 0xf00 ;  /* 0x00000f0003087836 */ /* 0x000fe40000000000 */
[----:B------:R-:W-:Y:S10]  /*7230*/  @P5 BRA `(.L_x_87) ;  /* 0x0000000000345947 */ /* 0x000ff40003800000 */
[----:B------:R-:W5:Y:S01]  /*7240*/  LDS R0, [R22+0x1800] ;  /* 0x0018000016007984 */ /* 0x000f620000000800 */
[----:B------:R-:W5:Y:S01]  /*7250*/  LDCU UR5, c[0x0][0x3c4] ;  /* 0x00007880ff0577ac */ /* 0x000f620008000800 */
[----:B------:R-:W0:Y:S01]  /*7260*/  LDCU.64 UR8, c[0x0][0x3a0] ;  /* 0x00007400ff0877ac */ /* 0x000e220008000a00 */
[----:B-----5:R-:W-:Y:S02]  /*7270*/  SHF.R.U32.HI R6, RZ, UR5, R0 ;  /* 0x00000005ff067c19 */ /* 0x020fe40008011600 */
[----:B-1234-:R-:W-:Y:S02]  /*7280*/  LOP3.LUT R13, R0, 0x80000000, RZ, 0x3c, !PT ;  /* 0x80000000000d7812 */ /* 0x01efe400078e3cff */
[----:B------:R-:W-:-:S05]  /*7290*/  LOP3.LUT R6, R6, UR4, RZ, 0x30, !PT ;  /* 0x0000000406067c12 */ /* 0x000fca000f8e30ff */
[----:B------:R-:W-:-:S05]  /*72a0*/  IMAD R6, R6, 0x8, R7 ;  /* 0x0000000806067824 */ /* 0x000fca00078e0207 */
[----:B------:R-:W1:Y:S02]  /*72b0*/  LDS.64 R10, [R6+0x6600] ;  /* 0x00660000060a7984 */ /* 0x000e640000000a00 */
[----:B-1----:R-:W-:-:S05]  /*72c0*/  IADD3 R12, P5, PT, R10, R3, RZ ;  /* 0x000000030a0c7210 */ /* 0x002fca0007fbe0ff */
[----:B------:R-:W-:Y:S01]  /*72d0*/  IMAD.X R11, RZ, RZ, R11, P5 ;  /* 0x000000ffff0b7224 */ /* 0x000fe200028e060b */
[----:B0-----:R-:W-:-:S04]  /*72e0*/  LEA R10, P5, R12, UR8, 0x2 ;  /* 0x000000080c0a7c11 */ /* 0x001fc8000f8a10ff */
[----:B------:R-:W-:-:S05]  /*72f0*/  LEA.HI.X R11, R12, UR9, R11, 0x2, P5 ;  /* 0x000000090c0b7c11 */ /* 0x000fca000a8f140b */
[----:B------:R0:W-:Y:S04]  /*7300*/  STG.E desc[UR6][R10.64+0x1800], R13 ;  /* 0x0018000d0a007986 */ /* 0x0001e8000c101906 */
.L_x_87:
[----:B------:R-:W-:Y:S05]  /*7310*/  BSYNC.RECONVERGENT B0 ;  /* 0x0000000000007941 */ /* 0x000fea0003800200 */
.L_x_86:
        /* <DEDUP_REMOVED lines=9> */
[----:B01234-:R-:W-:Y:S02]  /*73b0*/  LOP3.LUT R13, R0, 0x80000000, RZ, 0x3c, !PT ;  /* 0x80000000000d7812 */ /* 0x01ffe400078e3cff */
[----:B------:R-:W-:-:S05]  /*73c0*/  LOP3.LUT R6, R6, UR4, RZ, 0x30, !PT ;  /* 0x0000000406067c12 */ /* 0x000fca000f8e30ff */
[----:B------:R-:W-:-:S05]  /*73d0*/  IMAD R6, R6, 0x8, R7 ;  /* 0x0000000806067824 */ /* 0x000fca00078e0207 */
[----:B------:R-:W0:Y:S02]  /*73e0*/  LDS.64 R10, [R6+0x6600] ;  /* 0x00660000060a7984 */ /* 0x000e240000000a00 */
[----:B0-----:R-:W-:-:S05]  /*73f0*/  IADD3 R12, P6, PT, R10, R3, RZ ;  /* 0x000000030a0c7210 */ /* 0x001fca0007fde0ff */
[----:B------:R-:W-:Y:S01]  /*7400*/  IMAD.X R11, RZ, RZ, R11, P6 ;  /* 0x000000ffff0b7224 */ /* 0x000fe200030e060b */
[----:B------:R-:W-:-:S04]  /*7410*/  LEA R10, P6, R12, UR8, 0x2 ;  /* 0x000000080c0a7c11 */ /* 0x000fc8000f8c10ff */
[----:B------:R-:W-:-:S05]  /*7420*/  LEA.HI.X R11, R12, UR9, R11, 0x2, P6 ;  /* 0x000000090c0b7c11 */ /* 0x000fca000b0f140b */
[----:B------:R0:W-:Y:S04]  /*7430*/  STG.E desc[UR6][R10.64+0x1e00], R13 ;  /* 0x001e000d0a007986 */ /* 0x0001e8000c101906 */
.L_x_89:
[----:B------:R-:W-:Y:S05]  /*7440*/  BSYNC.RECONVERGENT B0 ;  /* 0x0000000000007941 */ /* 0x000fea0003800200 */
.L_x_88:
        /* <DEDUP_REMOVED lines=18> */
.L_x_91:
[----:B------:R-:W-:Y:S05]  /*7570*/  BSYNC.RECONVERGENT B0 ;  /* 0x0000000000007941 */ /* 0x000fea0003800200 */
.L_x_90:
        /* <DEDUP_REMOVED lines=18> */
.L_x_93:
[----:B------:R-:W-:Y:S05]  /*76a0*/  BSYNC.RECONVERGENT B0 ;  /* 0x0000000000007941 */ /* 0x000fea0003800200 */
.L_x_92:
        /* <DEDUP_REMOVED lines=18> */
.L_x_95:
[----:B------:R-:W-:Y:S05]  /*77d0*/  BSYNC.RECONVERGENT B0 ;  /* 0x0000000000007941 */ /* 0x000fea0003800200 */
.L_x_94:
        /* <DEDUP_REMOVED lines=18> */
.L_x_97:
[----:B------:R-:W-:Y:S05]  /*7900*/  BSYNC.RECONVERGENT B0 ;  /* 0x0000000000007941 */ /* 0x000fea0003800200 */
.L_x_96:
[----:B------:R-:W-:Y:S01]  /*7910*/  NOP ;  /* 0x0000000000007918 */ /* 0x000fe20000000000 */
[----:B------:R-:W-:Y:S01]  /*7920*/  BSSY.RECONVERGENT B0, `(.L_x_98) ;  /* 0x0000011000007945 */ /* 0x000fe20003800200 */
[----:B------:R-:W-:Y:S02]  /*7930*/  ISETP.GE.AND P4, PT, R8, R9, PT ;  /* 0x000000090800720c */ /* 0x000fe40003f86270 */
[----:B------:R-:W-:Y:S01]  /*7940*/  LOP3.LUT R8, R3, 0x1800, RZ, 0xfc, !PT ;  /* 0x0000180003087812 */ /* 0x000fe200078efcff */
        /* <DEDUP_REMOVED lines=14> */
.L_x_99:
[----:B------:R-:W-:Y:S05]  /*7a30*/  BSYNC.RECONVERGENT B0 ;  /* 0x0000000000007941 */ /* 0x000fea0003800200 */
.L_x_98:
[----:B------:R-:W-:Y:S01]  /*7a40*/  NOP ;  /* 0x0000000000007918 */ /* 0x000fe20000000000 */
[----:B------:R-:W-:Y:S01]  /*7a50*/  BSSY.RECONVERGENT B0, `(.L_x_100) ;  /* 0x0000010000007945 */ /* 0x000fe20003800200 */
[----:B------:R-:W-:-:S03]  /*7a60*/  ISETP.GE.AND P5, PT, R8, R9, PT ;  /* 0x000000090800720c */ /* 0x000fc60003fa6270 */
        /* <DEDUP_REMOVED lines=14> */
.L_x_101:
[----:B------:R-:W-:Y:S05]  /*7b50*/  BSYNC.RECONVERGENT B0 ;  /* 0x0000000000007941 */ /* 0x000fea0003800200 */
.L_x_100:
[----:B------:R-:W-:Y:S01]  /*7b60*/  NOP ;  /* 0x0000000000007918 */ /* 0x000fe20000000000 */
[----:B------:R-:W-:Y:S04]  /*7b70*/  BSSY.RECONVERGENT B0, `(.L_x_102) ;  /* 0x000000f000007945 */ /* 0x000fe80003800200 */
[----:B------:R-:W-:Y:S05]  /*7b80*/  @P1 BRA `(.L_x_103) ;  /* 0x0000000000341947 */ /* 0x000fea0003800000 */
        /* <DEDUP_REMOVED lines=13> */
.L_x_103:
[----:B------:R-:W-:Y:S05]  /*7c60*/  BSYNC.RECONVERGENT B0 ;  /* 0x0000000000007941 */ /* 0x000fea0003800200 */
.L_x_102:
        /* <DEDUP_REMOVED lines=16> */
.L_x_105:
[----:B------:R-:W-:Y:S05]  /*7d70*/  BSYNC.RECONVERGENT B0 ;  /* 0x0000000000007941 */ /* 0x000fea0003800200 */
.L_x_104:
        /* <DEDUP_REMOVED lines=16> */
.L_x_107:
[----:B------:R-:W-:Y:S05]  /*7e80*/  BSYNC.RECONVERGENT B0 ;  /* 0x0000000000007941 */ /* 0x000fea0003800200 */
.L_x_106:
        /* <DEDUP_REMOVED lines=16> */
.L_x_109:
[----:B------:R-:W-:Y:S05]  /*7f90*/  BSYNC.RECONVERGENT B0 ;  /* 0x0000000000007941 */ /* 0x000fea0003800200 */
.L_x_108:
[----:B------:R-:W-:Y:S01]  /*7fa0*/  NOP ;  /* 0x0000000000007918 */ /* 0x000fe20000000000 */
[----:B------:R-:W-:Y:S04]  /*7fb0*/  BSSY.RECONVERGENT B0, `(.L_x_110) ;  /* 0x000000f000007945 */ /* 0x000fe80003800200 */
[----:B------:R-:W-:Y:S05]  /*7fc0*/  @P5 BRA `(.L_x_111) ;  /* 0x0000000000345947 */ /* 0x000fea0003800000 */
[----:B------:R-:W5:Y:S01]  /*7fd0*/  LDS R0, [R22+0x6000] ;  /* 0x0060000016007984 */ /* 0x000f620000000800 */
[----:B------:R-:W5:Y:S01]  /*7fe0*/  LDCU UR5, c[0x0][0x3c4] ;  /* 0x00007880ff0577ac */ /* 0x000f620008000800 */
[----:B------:R-:W1:Y:S01]  /*7ff0*/  LDCU.64 UR8, c[0x0][0x3a0] ;  /* 0x00007400ff0877ac */ /* 0x000e620008000a00 */
[----:B-----5:R-:W-:-:S04]  /*8000*/  SHF.R.U32.HI R6, RZ, UR5, R0 ;  /* 0x00000005ff067c19 */ /* 0x020fc80008011600 */
[----:B------:R-:W-:-:S05]  /*8010*/  LOP3.LUT R6, R6, UR4, RZ, 0x30, !PT ;  /* 0x0000000406067c12 */ /* 0x000fca000f8e30ff */
[----:B0-----:R-:W-:-:S05]  /*8020*/  IMAD R8, R6, 0x8, R7 ;  /* 0x0000000806087824 */ /* 0x001fca00078e0207 */
[----:B------:R-:W0:Y:S02]  /*8030*/  LDS.64 R6, [R8+0x6600] ;  /* 0x0066000008067984 */ /* 0x000e240000000a00 */
[----:B0-----:R-:W-:-:S05]  /*8040*/  IADD3 R9, P1, PT, R6, R3, RZ ;  /* 0x0000000306097210 */ /* 0x001fca0007f3e0ff */
[----:B-1234-:R-:W-:Y:S01]  /*8050*/  IMAD.X R10, RZ, RZ, R7, P1 ;  /* 0x000000ffff0a7224 */ /* 0x01efe200008e0607 */
[----:B------:R-:W-:-:S04]  /*8060*/  LEA R6, P1, R9, UR8, 0x2 ;  /* 0x0000000809067c11 */ /* 0x000fc8000f8210ff */
[----:B------:R-:W-:Y:S02]  /*8070*/  LEA.HI.X R7, R9, UR9, R10, 0x2, P1 ;  /* 0x0000000909077c11 */ /* 0x000fe400088f140a */
[----:B------:R-:W-:-:S05]  /*8080*/  LOP3.LUT R9, R0, 0x80000000, RZ, 0x3c, !PT ;  /* 0x8000000000097812 */ /* 0x000fca00078e3cff */
[----:B------:R0:W-:Y:S02]  /*8090*/  STG.E desc[UR6][R6.64+0x6000], R9 ;  /* 0x0060000906007986 */ /* 0x0001e4000c101906 */
.L_x_111:
[----:B------:R-:W-:Y:S05]  /*80a0*/  BSYNC.RECONVERGENT B0 ;  /* 0x0000000000007941 */ /* 0x000fea0003800200 */
.L_x_110:
[----:B------:R-:W-:Y:S01]  /*80b0*/  NOP ;  /* 0x0000000000007918 */ /* 0x000fe20000000000 */
.L_x_77:
[----:B------:R-:W5:Y:S01]  /*80c0*/  LDS R0, [R22] ;  /* 0x0000000016007984 */ /* 0x000f620000000800 */
[----:B------:R-:W5:Y:S03]  /*80d0*/  LDCU UR5, c[0x0][0x3c4] ;  /* 0x00007880ff0577ac */ /* 0x000f660008000800 */
[----:B01----:R-:W0:Y:S04]  /*80e0*/  LDS R6, [R22+0x600] ;  /* 0x0006000016067984 */ /* 0x003e280000000800 */
[----:B------:R-:W1:Y:S04]  /*80f0*/  LDS R7, [R22+0xc00] ;  /* 0x000c000016077984 */ /* 0x000e680000000800 */
[----:B------:R-:W1:Y:S04]  /*8100*/  LDS R8, [R22+0x1200] ;  /* 0x0012000016087984 */ /* 0x000e680000000800 */
[----:B------:R-:W1:Y:S04]  /*8110*/  LDS R9, [R22+0x1800] ;  /* 0x0018000016097984 */ /* 0x000e680000000800 */
[----:B--234-:R-:W2:Y:S04]  /*8120*/  LDS R10, [R22+0x1e00] ;  /* 0x001e0000160a7984 */ /* 0x01cea80000000800 */
[----:B------:R-:W3:Y:S04]  /*8130*/  LDS R11, [R22+0x2400] ;  /* 0x00240000160b7984 */ /* 0x000ee80000000800 */
[----:B------:R-:W4:Y:S04]  /*8140*/  LDS R12, [R22+0x2a00] ;  /* 0x002a0000160c7984 */ /* 0x000f280000000800 */
[----:B------:R-:W4:Y:S04]  /*8150*/  LDS R13, [R22+0x3000] ;  /* 0x00300000160d7984 */ /* 0x000f280000000800 */
[----:B------:R-:W4:Y:S04]  /*8160*/  LDS R14, [R22+0x3600] ;  /* 0x00360000160e7984 */ /* 0x000f280000000800 */
[----:B------:R-:W4:Y:S01]  /*8170*/  LDS R15, [R22+0x3c00] ;  /* 0x003c0000160f7984 */ /* 0x000f220000000800 */
[----:B-----5:R-:W-:-:S03]  /*8180*/  SHF.R.U32.HI R0, RZ, UR5, R0 ;  /* 0x00000005ff007c19 */ /* 0x020fc60008011600 */
[----:B------:R-:W5:Y:S01]  /*8190*/  LDS R16, [R22+0x4200] ;  /* 0x0042000016107984 */ /* 0x000f620000000800 */
[----:B0-----:R-:W-:-:S03]  /*81a0*/  SHF.R.U32.HI R6, RZ, UR5, R6 ;  /* 0x00000005ff067c19 */ /* 0x001fc60008011606 */
[----:B------:R-:W0:Y:S01]  /*81b0*/  LDS R17, [R22+0x4800] ;  /* 0x0048000016117984 */ /* 0x000e220000000800 */
[----:B-1----:R-:W-:-:S03]  /*81c0*/  SHF.R.U32.HI R7, RZ, UR5, R7 ;  /* 0x00000005ff077c19 */ /* 0x002fc60008011607 */
[----:B------:R-:W1:Y:S01]  /*81d0*/  LDS R18, [R22+0x4e00] ;  /* 0x004e000016127984 */ /* 0x000e620000000800 */
[----:B------:R-:W-:-:S03]  /*81e0*/  SHF.R.U32.HI R8, RZ, UR5, R8 ;  /* 0x00000005ff087c19 */ /* 0x000fc60008011608 */
[----:B------:R-:W1:Y:S01]  /*81f0*/  LDS R19, [R22+0x5400] ;  /* 0x0054000016137984 */ /* 0x000e620000000800 */
[----:B------:R-:W-:-:S03]  /*8200*/  SHF.R.U32.HI R9, RZ, UR5, R9 ;  /* 0x00000005ff097c19 */ /* 0x000fc60008011609 */
[----:B------:R-:W1:Y:S01]  /*8210*/  LDS R20, [R22+0x5a00] ;  /* 0x005a000016147984 */ /* 0x000e620000000800 */
[----:B--2---:R-:W-:-:S03]  /*8220*/  SHF.R.U32.HI R10, RZ, UR5, R10 ;  /* 0x00000005ff0a7c19 */ /* 0x004fc6000801160a */
[----:B------:R-:W2:Y:S01]  /*8230*/  LDS R21, [R22+0x6000] ;  /* 0x0060000016157984 */ /* 0x000ea20000000800 */
[----:B---3--:R-:W-:Y:S02]  /*8240*/  SHF.R.U32.HI R11, RZ, UR5, R11 ;  /* 0x00000005ff0b7c19 */ /* 0x008fe4000801160b */
[----:B----4-:R-:W-:Y:S02]  /*8250*/  SHF.R.U32.HI R12, RZ, UR5, R12 ;  /* 0x00000005ff0c7c19 */ /* 0x010fe4000801160c */
[----:B------:R-:W-:Y:S02]  /*8260*/  SHF.R.U32.HI R13, RZ, UR5, R13 ;  /* 0x00000005ff0d7c19 */ /* 0x000fe4000801160d */
[----:B------:R-:W-:Y:S02]  /*8270*/  SHF.R.U32.HI R43, RZ, UR5, R14 ;  /* 0x00000005ff2b7c19 */ /* 0x000fe4000801160e */
[----:B------:R-:W-:Y:S02]  /*8280*/  LOP3.LUT R14, R12, UR4, RZ, 0x30, !PT ;  /* 0x000000040c0e7c12 */ /* 0x000fe4000f8e30ff */
[----:B------:R-:W-:-:S02]  /*8290*/  SHF.R.U32.HI R44, RZ, UR5, R15 ;  /* 0x00000005ff2c7c19 */ /* 0x000fc4000801160f */
[----:B------:R-:W-:Y:S02]  /*82a0*/  LOP3.LUT R15, R11, UR4, RZ, 0x30, !PT ;  /* 0x000000040b0f7c12 */ /* 0x000fe4000f8e30ff */
[----:B-----5:R-:W-:Y:S02]  /*82b0*/  SHF.R.U32.HI R45, RZ, UR5, R16 ;  /* 0x00000005ff2d7c19 */ /* 0x020fe40008011610 */
[----:B------:R-:W-:Y:S02]  /*82c0*/  LOP3.LUT R16, R10, UR4, RZ, 0x30, !PT ;  /* 0x000000040a107c12 */ /* 0x000fe4000f8e30ff */
[----:B0-----:R-:W-:Y:S02]  /*82d0*/  SHF.R.U32.HI R46, RZ, UR5, R17 ;  /* 0x00000005ff2e7c19 */ /* 0x001fe40008011611 */
[----:B------:R-:W-:Y:S02]  /*82e0*/  LOP3.LUT R17, R9, UR4, RZ, 0x30, !PT ;  /* 0x0000000409117c12 */ /* 0x000fe4000f8e30ff */
[----:B-1----:R-:W-:-:S02]  /*82f0*/  SHF.R.U32.HI R47, RZ, UR5, R18 ;  /* 0x00000005ff2f7c19 */ /* 0x002fc40008011612 */
[----:B------:R-:W-:Y:S02]  /*8300*/  LOP3.LUT R18, R8, UR4, RZ, 0x30, !PT ;  /* 0x0000000408127c12 */ /* 0x000fe4000f8e30ff */
[----:B------:R-:W-:Y:S02]  /*8310*/  SHF.R.U32.HI R48, RZ, UR5, R19 ;  /* 0x00000005ff307c19 */ /* 0x000fe40008011613 */
[----:B------:R-:W-:Y:S02]  /*8320*/  LOP3.LUT R19, R7, UR4, RZ, 0x30, !PT ;  /* 0x0000000407137c12 */ /* 0x000fe4000f8e30ff */
[----:B------:R-:W-:Y:S02]  /*8330*/  SHF.R.U32.HI R49, RZ, UR5, R20 ;  /* 0x00000005ff317c19 */ /* 0x000fe40008011614 */
[----:B------:R-:W-:Y:S02]  /*8340*/  LOP3.LUT R20, R6, UR4, RZ, 0x30, !PT ;  /* 0x0000000406147c12 */ /* 0x000fe4000f8e30ff */
[----:B--2---:R-:W-:-:S02]  /*8350*/  SHF.R.U32.HI R50, RZ, UR5, R21 ;  /* 0x00000005ff327c19 */ /* 0x004fc40008011615 */
[----:B------:R-:W-:Y:S02]  /*8360*/  LOP3.LUT R21, R0, UR4, RZ, 0x30, !PT ;  /* 0x0000000400157c12 */ /* 0x000fe4000f8e30ff */
[----:B------:R-:W-:Y:S02]  /*8370*/  LOP3.LUT R13, R13, UR4, RZ, 0x30, !PT ;  /* 0x000000040d0d7c12 */ /* 0x000fe4000f8e30ff */
[----:B------:R-:W-:Y:S02]  /*8380*/  LOP3.LUT R12, R43, UR4, RZ, 0x30, !PT ;  /* 0x000000042b0c7c12 */ /* 0x000fe4000f8e30ff */
[----:B------:R-:W-:Y:S02]  /*8390*/  LOP3.LUT R11, R44, UR4, RZ, 0x30, !PT ;  /* 0x000000042c0b7c12 */ /* 0x000fe4000f8e30ff */
[----:B------:R-:W-:Y:S02]  /*83a0*/  LOP3.LUT R10, R45, UR4, RZ, 0x30, !PT ;  /* 0x000000042d0a7c12 */ /* 0x000fe4000f8e30ff */
[----:B------:R-:W-:-:S02]  /*83b0*/  LOP3.LUT R9, R46, UR4, RZ, 0x30, !PT ;  /* 0x000000042e097c12 */ /* 0x000fc4000f8e30ff */
[----:B------:R-:W-:Y:S02]  /*83c0*/  LOP3.LUT R8, R47, UR4, RZ, 0x30, !PT ;  /* 0x000000042f087c12 */ /* 0x000fe4000f8e30ff */
[----:B------:R-:W-:Y:S02]  /*83d0*/  LOP3.LUT R7, R48, UR4, RZ, 0x30, !PT ;  /* 0x0000000430077c12 */ /* 0x000fe4000f8e30ff */
[----:B------:R-:W-:Y:S02]  /*83e0*/  LOP3.LUT R6, R49, UR4, RZ, 0x30, !PT ;  /* 0x0000000431067c12 */ /* 0x000fe4000f8e30ff */
[----:B------:R-:W-:Y:S01]  /*83f0*/  LOP3.LUT R0, R50, UR4, RZ, 0x30, !PT ;  /* 0x0000000432007c12 */ /* 0x000fe2000f8e30ff */
[----:B------:R-:W-:Y:S06]  /*8400*/  @P0 BRA `(.L_x_112) ;  /* 0x0000000000640947 */ /* 0x000fec0003800000 */
[----:B------:R-:W0:Y:S01]  /*8410*/  LDCU.64 UR4, c[0x0][0x3b8] ;  /* 0x00007700ff0477ac */ /* 0x000e220008000a00 */
[----:B------:R-:W-:Y:S01]  /*8420*/  IMAD R5, R42, 0x1980, RZ ;  /* 0x000019802a057824 */ /* 0x000fe200078e02ff */
[----:B------:R-:W-:-:S04]  /*8430*/  LOP3.LUT R2, R41, 0x1f, R3, 0xf8, !PT ;  /* 0x0000001f29027812 */ /* 0x000fc800078ef803 */
[----:B------:R-:W-:-:S04]  /*8440*/  IADD3 R3, P1, PT, R5, R2, RZ ;  /* 0x0000000205037210 */ /* 0x000fc80007f3e0ff */
[----:B------:R-:W-:Y:S02]  /*8450*/  LEA.HI.X.SX32 R4, R5, RZ, 0x1, P1 ;  /* 0x000000ff05047211 */ /* 0x000fe400008f0eff */
[----:B0-----:R-:W-:-:S04]  /*8460*/  LEA R2, P1, R3, UR4, 0x2 ;  /* 0x0000000403027c11 */ /* 0x001fc8000f8210ff */
        /* <DEDUP_REMOVED lines=19> */
.L_x_112:
[----:B------:R-:W-:Y:S01]  /*85a0*/  IMAD.IADD R60, R23, 0x1, -R54 ;  /* 0x00000001173c7824 */ /* 0x000fe200078e0a36 */
[----:B------:R-:W0:Y:S01]  /*85b0*/  LDCU.64 UR4, c[0x0][0x3b8] ;  /* 0x00007700ff0477ac */ /* 0x000e220008000a00 */
[----:B------:R-:W-:-:S03]  /*85c0*/  VIADD R3, R57, 0x20 ;  /* 0x0000002039037836 */ /* 0x000fc60000000000 */
[-C--:B------:R-:W-:Y:S02]  /*85d0*/  ISETP.GE.AND P2, PT, R57, R60.reuse, PT ;  /* 0x0000003c3900720c */ /* 0x080fe40003f46270 */
[----:B------:R-:W-:Y:S01]  /*85e0*/  ISETP.GE.AND P1, PT, R3, R60, PT ;  /* 0x0000003c0300720c */ /* 0x000fe20003f26270 */
[----:B------:R-:W-:-:S05]  /*85f0*/  VIADD R3, R57, 0x40 ;  /* 0x0000004039037836 */ /* 0x000fca0000000000 */
[----:B------:R-:W-:Y:S01]  /*8600*/  ISETP.GE.AND P5, PT, R3, R60, PT ;  /* 0x0000003c0300720c */ /* 0x000fe20003fa6270 */
[----:B------:R-:W-:-:S05]  /*8610*/  VIADD R3, R57, 0x60 ;  /* 0x0000006039037836 */ /* 0x000fca0000000000 */
[----:B------:R-:W-:Y:S01]  /*8620*/  ISETP.GE.AND P4, PT, R3, R60, PT ;  /* 0x0000003c0300720c */ /* 0x000fe20003f86270 */
[----:B------:R-:W-:Y:S01]  /*8630*/  VIADD R3, R57, 0x80 ;  /* 0x0000008039037836 */ /* 0x000fe20000000000 */
[----:B0-----:R-:W-:Y:S01]  /*8640*/  IADD3 R2, P6, PT, R5, UR4, RZ ;  /* 0x0000000405027c10 */ /* 0x001fe2000ffde0ff */
[----:B------:R-:W-:-:S03]  /*8650*/  VIADD R5, R57, 0xa0 ;  /* 0x000000a039057836 */ /* 0x000fc60000000000 */
[-C--:B------:R-:W-:Y:S02]  /*8660*/  ISETP.GE.AND P3, PT, R3, R60.reuse, PT ;  /* 0x0000003c0300720c */ /* 0x080fe40003f66270 */
[----:B------:R-:W-:Y:S02]  /*8670*/  IADD3.X R3, PT, PT, R4, UR5, RZ, P6, !PT ;  /* 0x0000000504037c10 */ /* 0x000fe4000b7fe4ff */
[-C--:B------:R-:W-:Y:S01]  /*8680*/  ISETP.GE.AND P6, PT, R5, R60.reuse, PT ;  /* 0x0000003c0500720c */ /* 0x080fe20003fc6270 */
[----:B------:R-:W-:Y:S02]  /*8690*/  VIADD R5, R57, 0xc0 ;  /* 0x000000c039057836 */ /* 0x000fe40000000000 */
[----:B------:R-:W5:Y:S03]  /*86a0*/  @!P2 LDG.E R41, desc[UR6][R2.64] ;  /* 0x000000060229a981 */ /* 0x000f66000c1e1900 */
[-C--:B------:R-:W-:Y:S01]  /*86b0*/  ISETP.GE.AND P2, PT, R5, R60.reuse, PT ;  /* 0x0000003c0500720c */ /* 0x080fe20003f46270 */
[----:B------:R-:W-:Y:S01]  /*86c0*/  VIADD R5, R57, 0xe0 ;  /* 0x000000e039057836 */ /* 0x000fe20000000000 */
[----:B------:R-:W5:Y:S04]  /*86d0*/  @!P1 LDG.E R44, desc[UR6][R2.64+0x80] ;  /* 0x00008006022c9981 */ /* 0x000f68000c1e1900 */
[----:B------:R-:W-:Y:S01]  /*86e0*/  ISETP.GE.AND P1, PT, R5, R60, PT ;  /* 0x0000003c0500720c */ /* 0x000fe20003f26270 */
[----:B------:R-:W-:Y:S01]  /*86f0*/  VIADD R59, R57, 0x100 ;  /* 0x00000100393b7836 */ /* 0x000fe20000000000 */
[----:B------:R-:W5:Y:S04]  /*8700*/  @!P5 LDG.E R43, desc[UR6][R2.64+0x100] ;  /* 0x00010006022bd981 */ /* 0x000f68000c1e1900 */
[----:B------:R-:W5:Y:S04]  /*8710*/  @!P4 LDG.E R46, desc[UR6][R2.64+0x180] ;  /* 0x00018006022ec981 */ /* 0x000f68000c1e1900 */
[----:B------:R-:W5:Y:S03]  /*8720*/  @!P2 LDG.E R47, desc[UR6][R2.64+0x300] ;  /* 0x00030006022fa981 */ /* 0x000f66000c1e1900 */
[C---:B------:R-:W-:Y:S01]  /*8730*/  @!P1 IADD3 R5, P2, PT, R54.reuse, R57, RZ ;  /* 0x0000003936059210 */ /* 0x040fe20007f5e0ff */
[----:B------:R-:W5:Y:S03]  /*8740*/  @!P3 LDG.E R45, desc[UR6][R2.64+0x200] ;  /* 0x00020006022db981 */ /* 0x000f66000c1e1900 */
[----:B------:R-:W-:Y:S01]  /*8750*/  @!P1 LEA.HI.X.SX32 R62, R54, RZ, 0x1, P2 ;  /* 0x000000ff363e9211 */ /* 0x000fe200010f0eff */
[----:B------:R0:W5:Y:S01]  /*8760*/  @!P6 LDG.E R48, desc[UR6][R2.64+0x280] ;  /* 0x000280060230e981 */ /* 0x000162000c1e1900 */
[----:B------:R-:W-:-:S04]  /*8770*/  @!P1 LEA R4, P2, R5, UR4, 0x2 ;  /* 0x0000000405049c11 */ /* 0x000fc8000f8410ff */
[----:B------:R-:W-:-:S05]  /*8780*/  @!P1 LEA.HI.X R5, R5, UR5, R62, 0x2, P2 ;  /* 0x0000000505059c11 */ /* 0x000fca00090f143e */
[----:B------:R1:W5:Y:S01]  /*8790*/  @!P1 LDG.E R50, desc[UR6][R4.64+0x380] ;  /* 0x0003800604329981 */ /* 0x000362000c1e1900 */
[----:B------:R-:W-:-:S13]  /*87a0*/  ISETP.GE.AND P1, PT, R59, R60, PT ;  /* 0x0000003c3b00720c */ /* 0x000fda0003f26270 */
[----:B------:R-:W-:-:S04]  /*87b0*/  @!P1 IADD3 R59, P2, PT, R54, R57, RZ ;  /* 0x00000039363b9210 */ /* 0x000fc80007f5e0ff */
[----:B------:R-:W-:Y:S02]  /*87c0*/  @!P1 LEA.HI.X.SX32 R62, R54, RZ, 0x1, P2 ;  /* 0x000000ff363e9211 */ /* 0x000fe400010f0eff */
[----:B0-----:R-:W-:-:S04]  /*87d0*/  @!P1 LEA R2, P2, R59, UR4, 0x2 ;  /* 0x000000043b029c11 */ /* 0x001fc8000f8410ff */
[----:B------:R-:W-:Y:S01]  /*87e0*/  @!P1 LEA.HI.X R3, R59, UR5, R62, 0x2, P2 ;  /* 0x000000053b039c11 */ /* 0x000fe200090f143e */
[----:B------:R-:W-:-:S04]  /*87f0*/  VIADD R59, R57, 0x120 ;  /* 0x00000120393b7836 */ /* 0x000fc80000000000 */
[----:B------:R0:W5:Y:S01]  /*8800*/  @!P1 LDG.E R49, desc[UR6][R2.64+0x400] ;  /* 0x0004000602319981 */ /* 0x000162000c1e1900 */
[----:B------:R-:W-:-:S13]  /*8810*/  ISETP.GE.AND P1, PT, R59, R60, PT ;  /* 0x0000003c3b00720c */ /* 0x000fda0003f26270 */
[----:B------:R-:W-:-:S04]  /*8820*/  @!P1 IADD3 R59, P2, PT, R54, R57, RZ ;  /* 0x00000039363b9210 */ /* 0x000fc80007f5e0ff */
[----:B------:R-:W-:Y:S02]  /*8830*/  @!P1 LEA.HI.X.SX32 R62, R54, RZ, 0x1, P2 ;  /* 0x000000ff363e9211 */ /* 0x000fe400010f0eff */
[----:B-1----:R-:W-:-:S04]  /*8840*/  @!P1 LEA R4, P2, R59, UR4, 0x2 ;  /* 0x000000043b049c11 */ /* 0x002fc8000f8410ff */
[----:B------:R-:W-:Y:S01]  /*8850*/  @!P1 LEA.HI.X R5, R59, UR5, R62, 0x2, P2 ;  /* 0x000000053b059c11 */ /* 0x000fe200090f143e */
[----:B------:R-:W-:-:S04]  /*8860*/  VIADD R59, R57, 0x140 ;  /* 0x00000140393b7836 */ /* 0x000fc80000000000 */
        /* <DEDUP_REMOVED lines=9> */
[----:B------:R-:W-:-:S05]  /*8900*/  @!P1 IMAD R62, R42, 0x1980, RZ ;  /* 0x000019802a3e9824 */ /* 0x000fca00078e02ff */
[----:B-1----:R-:W-:-:S04]  /*8910*/  @!P1 IADD3 R5, P2, PT, R62, R57, RZ ;  /* 0x000000393e059210 */ /* 0x002fc80007f5e0ff */
[----:B------:R-:W-:Y:S02]  /*8920*/  @!P1 LEA.HI.X.SX32 R62, R62, RZ, 0x1, P2 ;  /* 0x000000ff3e3e9211 */ /* 0x000fe400010f0eff */
[----:B------:R-:W-:Y:S01]  /*8930*/  @!P1 LEA R4, P2, R5, UR4, 0x2 ;  /* 0x0000000405049c11 */ /* 0x000fe2000f8410ff */
[----:B------:R-:W-:-:S03]  /*8940*/  VIADD R59, R57, 0x180 ;  /* 0x00000180393b7836 */ /* 0x000fc60000000000 */
[----:B------:R-:W-:-:S05]  /*8950*/  @!P1 LEA.HI.X R5, R5, UR5, R62, 0x2, P2 ;  /* 0x0000000505059c11 */ /* 0x000fca00090f143e */
[----:B------:R1:W5:Y:S01]  /*8960*/  @!P1 LDG.E R56, desc[UR6][R4.64+0x580] ;  /* 0x0005800604389981 */ /* 0x000362000c1e1900 */
[----:B------:R-:W-:-:S13]  /*8970*/  ISETP.GE.AND P1, PT, R59, R60, PT ;  /* 0x0000003c3b00720c */ /* 0x000fda0003f26270 */
[----:B0-----:R-:W-:-:S05]  /*8980*/  @!P1 IMAD R2, R42, 0x1980, RZ ;  /* 0x000019802a029824 */ /* 0x001fca00078e02ff */
[----:B------:R-:W-:-:S04]  /*8990*/  @!P1 IADD3 R3, P2, PT, R2, R57, RZ ;  /* 0x0000003902039210 */ /* 0x000fc80007f5e0ff */
[----:B------:R-:W-:Y:S02]  /*89a0*/  @!P1 LEA.HI.X.SX32 R62, R2, RZ, 0x1, P2 ;  /* 0x000000ff023e9211 */ /* 0x000fe400010f0eff */
[----:B------:R-:W-:Y:S01]  /*89b0*/  @!P1 LEA R2, P2, R3, UR4, 0x2 ;  /* 0x0000000403029c11 */ /* 0x000fe2000f8410ff */
[----:B------:R-:W-:-:S03]  /*89c0*/  VIADD R59, R57, 0x1a0 ;  /* 0x000001a0393b7836 */ /* 0x000fc60000000000 */
[----:B------:R-:W-:-:S05]  /*89d0*/  @!P1 LEA.HI.X R3, R3, UR5, R62, 0x2, P2 ;  /* 0x0000000503039c11 */ /* 0x000fca00090f143e */
[----:B------:R0:W5:Y:S01]  /*89e0*/  @!P1 LDG.E R53, desc[UR6][R2.64+0x600] ;  /* 0x0006000602359981 */ /* 0x000162000c1e1900 */
[----:B------:R-:W-:-:S13]  /*89f0*/  ISETP.GE.AND P1, PT, R59, R60, PT ;  /* 0x0000003c3b00720c */ /* 0x000fda0003f26270 */
[----:B-1----:R-:W-:-:S05]  /*8a00*/  @!P1 IMAD R4, R42, 0x1980, RZ ;  /* 0x000019802a049824 */ /* 0x002fca00078e02ff */
[----:B------:R-:W-:-:S04]  /*8a10*/  @!P1 IADD3 R5, P2, PT, R4, R57, RZ ;  /* 0x0000003904059210 */ /* 0x000fc80007f5e0ff */
[----:B------:R-:W-:Y:S02]  /*8a20*/  @!P1 LEA.HI.X.SX32 R62, R4, RZ, 0x1, P2 ;  /* 0x000000ff043e9211 */ /* 0x000fe400010f0eff */
[----:B------:R-:W-:Y:S01]  /*8a30*/  @!P1 LEA R4, P2, R5, UR4, 0x2 ;  /* 0x0000000405049c11 */ /* 0x000fe2000f8410ff */
[----:B------:R-:W-:-:S03]  /*8a40*/  VIADD R59, R57, 0x1c0 ;  /* 0x000001c0393b7836 */ /* 0x000fc60000000000 */
[----:B------:R-:W-:-:S05]  /*8a50*/  @!P1 LEA.HI.X R5, R5, UR5, R62, 0x2, P2 ;  /* 0x0000000505059c11 */ /* 0x000fca00090f143e */
[----:B------:R1:W5:Y:S01]  /*8a60*/  @!P1 LDG.E R54, desc[UR6][R4.64+0x680] ;  /* 0x0006800604369981 */ /* 0x000362000c1e1900 */
[----:B------:R-:W-:Y:S01]  /*8a70*/  ISETP.GE.AND P1, PT, R59, R60, PT ;  /* 0x0000003c3b00720c */ /* 0x000fe20003f26270 */
[----:B------:R-:W-:-:S05]  /*8a80*/  VIADD R59, R57, 0x200 ;  /* 0x00000200393b7836 */ /* 0x000fca0000000000 */
[----:B------:R-:W-:-:S07]  /*8a90*/  ISETP.GE.AND P3, PT, R59, R60, PT ;  /* 0x0000003c3b00720c */ /* 0x000fce0003f66270 */
[----:B0-----:R-:W-:-:S05]  /*8aa0*/  @!P1 IMAD R2, R42, 0x1980, RZ ;  /* 0x000019802a029824 */ /* 0x001fca00078e02ff */
[C---:B------:R-:W-:Y:S01]  /*8ab0*/  @!P1 IADD3 R3, P2, PT, R2.reuse, R57, RZ ;  /* 0x0000003902039210 */ /* 0x040fe20007f5e0ff */
[----:B------:R-:W0:Y:S03]  /*8ac0*/  @!P3 S2R R59, SR_TID.X ;  /* 0x00000000003bb919 */ /* 0x000e260000002100 */
[----:B------:R-:W-:Y:S02]  /*8ad0*/  @!P1 LEA.HI.X.SX32 R62, R2, RZ, 0x1, P2 ;  /* 0x000000ff023e9211 */ /* 0x000fe400010f0eff */
[----:B------:R-:W-:Y:S01]  /*8ae0*/  @!P1 LEA R2, P2, R3, UR4, 0x2 ;  /* 0x0000000403029c11 */ /* 0x000fe2000f8410ff */
[----:B-1----:R-:W-:-:S03]  /*8af0*/  VIADD R5, R57, 0x1e0 ;  /* 0x000001e039057836 */ /* 0x002fc60000000000 */
[----:B------:R-:W-:-:S05]  /*8b00*/  @!P1 LEA.HI.X R3, R3, UR5, R62, 0x2, P2 ;  /* 0x0000000503039c11 */ /* 0x000fca00090f143e */
[----:B------:R0:W5:Y:S01]  /*8b10*/  @!P1 LDG.E R51, desc[UR6][R2.64+0x700] ;  /* 0x0007000602339981 */ /* 0x000162000c1e1900 */
[----:B------:R-:W-:-:S13]  /*8b20*/  ISETP.GE.AND P1, PT, R5, R60, PT ;  /* 0x0000003c0500720c */ /* 0x000fda0003f26270 */
[----:B------:R-:W-:-:S05]  /*8b30*/  @!P1 IMAD R4, R42, 0x1980, RZ ;  /* 0x000019802a049824 */ /* 0x000fca00078e02ff */
[C---:B------:R-:W-:Y:S02]  /*8b40*/  @!P1 IADD3 R5, P2, PT, R4.reuse, R57, RZ ;  /* 0x0000003904059210 */ /* 0x040fe40007f5e0ff */
[----:B0-----:R-:W-:Y:S02]  /*8b50*/  @!P3 LOP3.LUT R2, R59, 0x3e0, RZ, 0xc0, !PT ;  /* 0x000003e03b02b812 */ /* 0x001fe400078ec0ff */
[----:B------:R-:W-:Y:S02]  /*8b60*/  @!P1 LEA.HI.X.SX32 R60, R4, RZ, 0x1, P2 ;  /* 0x000000ff043c9211 */ /* 0x000fe400010f0eff */
[----:B------:R-:W-:Y:S02]  /*8b70*/  @!P1 LEA R4, P2, R5, UR4, 0x2 ;  /* 0x0000000405049c11 */ /* 0x000fe4000f8410ff */
[----:B------:R-:W-:Y:S01]  /*8b80*/  @!P3 LOP3.LUT R59, R59, 0x1f, RZ, 0xc0, !PT ;  /* 0x0000001f3b3bb812 */ /* 0x000fe200078ec0ff */
[----:B------:R-:W-:Y:S01]  /*8b90*/  @!P3 IMAD R3, R42, 0x1980, RZ ;  /* 0x000019802a03b824 */ /* 0x000fe200078e02ff */
[----:B------:R-:W-:-:S03]  /*8ba0*/  @!P1 LEA.HI.X R5, R5, UR5, R60, 0x2, P2 ;  /* 0x0000000505059c11 */ /* 0x000fc600090f143c */
[----:B------:R-:W-:Y:S02]  /*8bb0*/  @!P3 IMAD R2, R2, 0x11, R59 ;  /* 0x000000110202b824 */ /* 0x000fe400078e023b */
[----:B------:R1:W5:Y:S03]  /*8bc0*/  @!P1 LDG.E R58, desc[UR6][R4.64+0x780] ;  /* 0x00078006043a9981 */ /* 0x000366000c1e1900 */
[----:B------:R-:W-:-:S04]  /*8bd0*/  @!P3 IADD3 R59, P1, PT, R3, R2, RZ ;  /* 0x00000002033bb210 */ /* 0x000fc80007f3e0ff */
[----:B------:R-:W-:Y:S02]  /*8be0*/  @!P3 LEA.HI.X.SX32 R60, R3, RZ, 0x1, P1 ;  /* 0x000000ff033cb211 */ /* 0x000fe400008f0eff */
[----:B------:R-:W-:-:S04]  /*8bf0*/  @!P3 LEA R2, P1, R59, UR4, 0x2 ;  /* 0x000000043b02bc11 */ /* 0x000fc8000f8210ff */
[----:B------:R-:W-:-:S05]  /*8c00*/  @!P3 LEA.HI.X R3, R59, UR5, R60, 0x2, P1 ;  /* 0x000000053b03bc11 */ /* 0x000fca00088f143c */
[----:B------:R1:W5:Y:S04]  /*8c10*/  @!P3 LDG.E R57, desc[UR6][R2.64+0x800] ;  /* 0x000800060239b981 */ /* 0x000368000c1e1900 */
.L_x_113:
[----:B------:R-:W-:Y:S08]  /*8c20*/  BAR.SYNC.DEFER_BLOCKING 0x0 ;  /* 0x0000000000007b1d */ /* 0x000ff00000010000 */
[----:B------:R-:W2:Y:S01]  /*8c30*/  S2UR UR5, SR_CgaCtaId ;  /* 0x00000000000579c3 */ /* 0x000ea20000008800 */
[----:B------:R-:W-:Y:S01]  /*8c40*/  UMOV UR4, 0x400 ;  /* 0x0000040000047882 */ /* 0x000fe20000000000 */
[----:B01----:R-:W0:Y:S01]  /*8c50*/  S2R R2, SR_TID.X ;  /* 0x0000000000027919 */ /* 0x003e220000002100 */
[----:B-----5:R1:W-:Y:S04]  /*8c60*/  STS [R40+-0x4], R41 ;  /* 0xfffffc2928007388 */ /* 0x0203e80000000800 */
[----:B------:R1:W-:Y:S01]  /*8c70*/  STS [R39+-0x4], R44 ;  /* 0xfffffc2c27007388 */ /* 0x0003e20000000800 */
[----:B--2---:R-:W-:-:S03]  /*8c80*/  ULEA UR4, UR5, UR4, 0x18 ;  /* 0x0000000405047291 */ /* 0x004fc6000f8ec0ff */
[----:B------:R1:W-:Y:S04]  /*8c90*/  STS [R38+-0x4], R43 ;  /* 0xfffffc2b26007388 */ /* 0x0003e80000000800 */
        /* <DEDUP_REMOVED lines=13> */
[----:B------:R1:W-:Y:S01]  /*8d70*/  STS [R24+-0x4], R57 ;  /* 0xfffffc3918007388 */ /* 0x0003e20000000800 */
[----:B------:R-:W-:Y:S06]  /*8d80*/  BAR.SYNC.DEFER_BLOCKING 0x0 ;  /* 0x0000000000007b1d */ /* 0x000fec0000010000 */
[----:B0-----:R-:W-:Y:S05]  /*8d90*/  @P0 BRA `(.L_x_114) ;  /* 0x00000008006c0947 */ /* 0x001fea0003800000 */
[----:B------:R-:W-:Y:S01]  /*8da0*/  LEA R21, R21, UR4, 0x3 ;  /* 0x0000000415157c11 */ /* 0x000fe2000f8e18ff */
[----:B------:R-:W-:Y:S01]  /*8db0*/  LDS R3, [R22] ;  /* 0x0000000016037984 */ /* 0x000fe20000000800 */
[----:B------:R-:W0:Y:S01]  /*8dc0*/  LDCU.64 UR8, c[0x0][0x3b0] ;  /* 0x00007600ff0877ac */ /* 0x000e220008000a00 */
[----:B-1----:R-:W-:Y:S02]  /*8dd0*/  LEA R26, R20, UR4, 0x3 ;  /* 0x00000004141a7c11 */ /* 0x002fe4000f8e18ff */
[----:B------:R-:W1:Y:S01]  /*8de0*/  LDS.64 R4, [R21+0x6600] ;  /* 0x0066000015047984 */ /* 0x000e620000000a00 */
[----:B------:R-:W-:Y:S02]  /*8df0*/  LEA R19, R19, UR4, 0x3 ;  /* 0x0000000413137c11 */ /* 0x000fe4000f8e18ff */
[----:B------:R-:W-:Y:S02]  /*8e00*/  LEA R17, R17, UR4, 0x3 ;  /* 0x0000000411117c11 */ /* 0x000fe4000f8e18ff */
[----:B------:R-:W-:-:S02]  /*8e10*/  LEA R15, R15, UR4, 0x3 ;  /* 0x000000040f0f7c11 */ /* 0x000fc4000f8e18ff */
[----:B------:R-:W-:Y:S02]  /*8e20*/  LEA R13, R13, UR4, 0x3 ;  /* 0x000000040d0d7c11 */ /* 0x000fe4000f8e18ff */
[----:B------:R-:W-:Y:S02]  /*8e30*/  LEA R11, R11, UR4, 0x3 ;  /* 0x000000040b0b7c11 */ /* 0x000fe4000f8e18ff */
[----:B------:R-:W-:Y:S02]  /*8e40*/  LEA R9, R9, UR4, 0x3 ;  /* 0x0000000409097c11 */ /* 0x000fe4000f8e18ff */
[----:B------:R-:W-:Y:S02]  /*8e50*/  LEA R7, R7, UR4, 0x3 ;  /* 0x0000000407077c11 */ /* 0x000fe4000f8e18ff */
[----:B-1----:R-:W-:-:S05]  /*8e60*/  IADD3 R4, P0, PT, R4, R2, RZ ;  /* 0x0000000204047210 */ /* 0x002fca0007f1e0ff */
[----:B------:R-:W-:Y:S01]  /*8e70*/  IMAD.X R5, RZ, RZ, R5, P0 ;  /* 0x000000ffff057224 */ /* 0x000fe200000e0605 */
[----:B0-----:R-:W-:-:S04]  /*8e80*/  LEA R24, P0, R4, UR8, 0x2 ;  /* 0x0000000804187c11 */ /* 0x001fc8000f8010ff */
[----:B------:R-:W-:-:S05]  /*8e90*/  LEA.HI.X R25, R4, UR9, R5, 0x2, P0 ;  /* 0x0000000904197c11 */ /* 0x000fca00080f1405 */
[----:B------:R-:W-:Y:S01]  /*8ea0*/  STG.E desc[UR6][R24.64], R3 ;  /* 0x0000000318007986 */ /* 0x000fe2000c101906 */
[----:B------:R-:W-:-:S03]  /*8eb0*/  NOP ;  /* 0x0000000000007918 */ /* 0x000fc60000000000 */
[----:B------:R0:W1:Y:S04]  /*8ec0*/  LDS.64 R4, [R26+0x6600] ;  /* 0x006600001a047984 */ /* 0x0000680000000a00 */
[----:B------:R-:W2:Y:S01]  /*8ed0*/  LDS R23, [R22+0x600] ;  /* 0x0006000016177984 */ /* 0x000ea20000000800 */
[----:B0-----:R-:W-:Y:S02]  /*8ee0*/  LEA R26, R18, UR4, 0x3 ;  /* 0x00000004121a7c11 */ /* 0x001fe4000f8e18ff */
[----:B-1----:R-:W-:-:S05]  /*8ef0*/  IADD3 R4, P0, PT, R4, R2, RZ ;  /* 0x0000000204047210 */ /* 0x002fca0007f1e0ff */
[----:B------:R-:W-:Y:S01]  /*8f00*/  IMAD.X R5, RZ, RZ, R5, P0 ;  /* 0x000000ffff057224 */ /* 0x000fe200000e0605 */
[----:B------:R-:W-:-:S04]  /*8f10*/  LEA R20, P0, R4, UR8, 0x2 ;  /* 0x0000000804147c11 */ /* 0x000fc8000f8010ff */
[----:B------:R-:W-:-:S05]  /*8f20*/  LEA.HI.X R21, R4, UR9, R5, 0x2, P0 ;  /* 0x0000000904157c11 */ /* 0x000fca00080f1405 */
[----:B--2---:R-:W-:Y:S01]  /*8f30*/  STG.E desc[UR6][R20.64+0x600], R23 ;  /* 0x0006001714007986 */ /* 0x004fe2000c101906 */
[----:B------:R-:W-:-:S03]  /*8f40*/  NOP ;  /* 0x0000000000007918 */ /* 0x000fc60000000000 */
[----:B------:R-:W0:Y:S04]  /*8f50*/  LDS.64 R4, [R19+0x6600] ;  /* 0x0066000013047984 */ /* 0x000e280000000a00 */
[----:B------:R-:W1:Y:S01]  /*8f60*/  LDS R3, [R22+0xc00] ;  /* 0x000c000016037984 */ /* 0x000e620000000800 */
[----:B0-----:R-:W-:-:S05]  /*8f70*/  IADD3 R4, P0, PT, R4, R2, RZ ;  /* 0x0000000204047210 */ /* 0x001fca0007f1e0ff */
[----:B------:R-:W-:Y:S01]  /*8f80*/  IMAD.X R5, RZ, RZ, R5, P0 ;  /* 0x000000ffff057224 */ /* 0x000fe200000e0605 */
[----:B------:R-:W-:-:S04]  /*8f90*/  LEA R24, P0, R4, UR8, 0x2 ;  /* 0x0000000804187c11 */ /* 0x000fc8000f8010ff */
[----:B------:R-:W-:-:S05]  /*8fa0*/  LEA.HI.X R25, R4, UR9, R5, 0x2, P0 ;  /* 0x0000000904197c11 */ /* 0x000fca00080f1405 */
[----:B-1----:R0:W-:Y:S01]  /*8fb0*/  STG.E desc[UR6][R24.64+0xc00], R3 ;  /* 0x000c000318007986 */ /* 0x0021e2000c101906 */
[----:B------:R-:W-:-:S03]  /*8fc0*/  NOP ;  /* 0x0000000000007918 */ /* 0x000fc60000000000 */
[----:B------:R-:W1:Y:S04]  /*8fd0*/  LDS.64 R4, [R26+0x6600] ;  /* 0x006600001a047984 */ /* 0x000e680000000a00 */
        /* <DEDUP_REMOVED lines=99> */
[----:B-1----:R-:W-:Y:S01]  /*9610*/  STG.E desc[UR6][R10.64+0x5400], R3 ;  /* 0x005400030a007986 */ /* 0x002fe2000c101906 */
[----:B------:R-:W-:-:S03]  /*9620*/  NOP ;  /* 0x0000000000007918 */ /* 0x000fc60000000000 */
[----:B------:R-:W0:Y:S04]  /*9630*/  LDS.64 R4, [R12+0x6600] ;  /* 0x006600000c047984 */ /* 0x000e280000000a00 */
[----:B------:R-:W1:Y:S01]  /*9640*/  LDS R9, [R22+0x5a00] ;  /* 0x005a000016097984 */ /* 0x000e620000000800 */
[----:B0-----:R-:W-:-:S05]  /*9650*/  IADD3 R4, P0, PT, R4, R2, RZ ;  /* 0x0000000204047210 */ /* 0x001fca0007f1e0ff */
[----:B------:R-:W-:Y:S01]  /*9660*/  IMAD.X R5, RZ, RZ, R5, P0 ;  /* 0x000000ffff057224 */ /* 0x000fe200000e0605 */
[----:B------:R-:W-:-:S04]  /*9670*/  LEA R6, P0, R4, UR8, 0x2 ;  /* 0x0000000804067c11 */ /* 0x000fc8000f8010ff */
[----:B------:R-:W-:Y:S02]  /*9680*/  LEA.HI.X R7, R4, UR9, R5, 0x2, P0 ;  /* 0x0000000904077c11 */ /* 0x000fe400080f1405 */
[----:B------:R-:W-:-:S03]  /*9690*/  LEA R4, R0, UR4, 0x3 ;  /* 0x0000000400047c11 */ /* 0x000fc6000f8e18ff */
[----:B-1----:R-:W-:Y:S01]  /*96a0*/  STG.E desc[UR6][R6.64+0x5a00], R9 ;  /* 0x005a000906007986 */ /* 0x002fe2000c101906 */
        /* <DEDUP_REMOVED lines=8> */
[----:B------:R-:W-:Y:S01]  /*9730*/  NOP ;  /* 0x0000000000007918 */ /* 0x000fe20000000000 */
[----:B------:R-:W-:Y:S05]  /*9740*/  EXIT ;  /* 0x000000000000794d */ /* 0x000fea0003800000 */
.L_x_114:
[----:B------:R-:W-:Y:S01]  /*9750*/  LEA R21, R21, UR4, 0x3 ;  /* 0x0000000415157c11 */ /* 0x000fe2000f8e18ff */
[----:B------:R-:W-:Y:S01]  /*9760*/  IMAD R23, R42, -0x1980, R23 ;  /* 0xffffe6802a177824 */ /* 0x000fe200078e0217 */
[----:B-1----:R-:W-:Y:S01]  /*9770*/  LEA R26, R20, UR4, 0x3 ;  /* 0x00000004141a7c11 */ /* 0x002fe2000f8e18ff */
[C---:B------:R-:W-:Y:S01]  /*9780*/  VIADD R20, R2.reuse, 0x180 ;  /* 0x0000018002147836 */ /* 0x040fe20000000000 */
[----:B------:R-:W-:Y:S01]  /*9790*/  LEA R19, R19, UR4, 0x3 ;  /* 0x0000000413137c11 */ /* 0x000fe2000f8e18ff */
[----:B------:R-:W0:Y:S01]  /*97a0*/  LDS.64 R4, [R21+0x6600] ;  /* 0x0066000015047984 */ /* 0x000e220000000a00 */
[----:B------:R-:W-:Y:S02]  /*97b0*/  ISETP.GE.AND P1, PT, R2, R23, PT ;  /* 0x000000170200720c */ /* 0x000fe40003f26270 */
[----:B------:R-:W-:Y:S02]  /*97c0*/  LEA R17, R17, UR4, 0x3 ;  /* 0x0000000411117c11 */ /* 0x000fe4000f8e18ff */
[----:B------:R-:W-:-:S02]  /*97d0*/  LEA R15, R15, UR4, 0x3 ;  /* 0x000000040f0f7c11 */ /* 0x000fc4000f8e18ff */
[----:B------:R-:W-:Y:S02]  /*97e0*/  LEA R13, R13, UR4, 0x3 ;  /* 0x000000040d0d7c11 */ /* 0x000fe4000f8e18ff */
[----:B------:R-:W-:Y:S02]  /*97f0*/  LEA R11, R11, UR4, 0x3 ;  /* 0x000000040b0b7c11 */ /* 0x000fe4000f8e18ff */
[----:B------:R-:W-:Y:S02]  /*9800*/  LEA R9, R9, UR4, 0x3 ;  /* 0x0000000409097c11 */ /* 0x000fe4000f8e18ff */
[----:B------:R-:W-:Y:S01]  /*9810*/  LEA R7, R7, UR4, 0x3 ;  /* 0x0000000407077c11 */ /* 0x000fe2000f8e18ff */
[----:B------:R-:W1:Y:S01]  /*9820*/  @!P1 LDS R3, [R22] ;  /* 0x0000000016039984 */ /* 0x000e620000000800 */
[----:B------:R-:W2:Y:S01]  /*9830*/  @!P1 LDC.64 R24, c[0x0][0x3b0] ;  /* 0x0000ec00ff189b82 */ /* 0x000ea20000000a00 */
[----:B0-----:R-:W-:-:S05]  /*9840*/  @!P1 IADD3 R4, P0, PT, R4, R2, RZ ;  /* 0x0000000204049210 */ /* 0x001fca0007f1e0ff */
[----:B------:R-:W-:Y:S01]  /*9850*/  @!P1 IMAD.X R5, RZ, RZ, R5, P0 ;  /* 0x000000ffff059224 */ /* 0x000fe200000e0605 */
[----:B--2---:R-:W-:-:S04]  /*9860*/  @!P1 LEA R24, P0, R4, R24, 0x2 ;  /* 0x0000001804189211 */ /* 0x004fc800078010ff */
[----:B------:R-:W-:-:S05]  /*9870*/  @!P1 LEA.HI.X R25, R4, R25, R5, 0x2, P0 ;  /* 0x0000001904199211 */ /* 0x000fca00000f1405 */
[----:B-1----:R0:W-:Y:S01]  /*9880*/  @!P1 STG.E desc[UR6][R24.64], R3 ;  /* 0x0000000318009986 */ /* 0x0021e2000c101906 */
[----:B------:R-:W-:-:S03]  /*9890*/  NOP ;  /* 0x0000000000007918 */ /* 0x000fc60000000000 */
[----:B------:R1:W2:Y:S01]  /*98a0*/  LDS.64 R4, [R26+0x6600] ;  /* 0x006600001a047984 */ /* 0x0002a20000000a00 */
[----:B------:R-:W-:Y:S01]  /*98b0*/  ISETP.GE.AND P1, PT, R20, R23, PT ;  /* 0x000000171400720c */ /* 0x000fe20003f26270 */
[----:B0-----:R-:W-:Y:S01]  /*98c0*/  VIADD R24, R2, 0x300 ;  /* 0x0000030002187836 */ /* 0x001fe20000000000 */
[----:B-1----:R-:W-:Y:S01]  /*98d0*/  LEA R26, R18, UR4, 0x3 ;  /* 0x00000004121a7c11 */ /* 0x002fe2000f8e18ff */
[----:B------:R-:W-:-:S10]  /*98e0*/  VIADD R18, R2, 0x480 ;  /* 0x0000048002127836 */ /* 0x000fd40000000000 */
[----:B------:R-:W0:Y:S01]  /*98f0*/  @!P1 LDS R27, [R22+0x600] ;  /* 0x00060000161b9984 */ /* 0x000e220000000800 */
[----:B------:R-:W1:Y:S01]  /*9900*/  @!P1 LDC.64 R20, c[0x0][0x3b0] ;  /* 0x0000ec00ff149b82 */ /* 0x000e620000000a00 */
[----:B--2---:R-:W-:-:S05]  /*9910*/  @!P1 IADD3 R4, P0, PT, R4, R2, RZ ;  /* 0x0000000204049210 */ /* 0x004fca0007f1e0ff */
[----:B------:R-:W-:Y:S01]  /*9920*/  @!P1 IMAD.X R5, RZ, RZ, R5, P0 ;  /* 0x000000ffff059224 */ /* 0x000fe200000e0605 */
[----:B-1----:R-:W-:-:S04]  /*9930*/  @!P1 LEA R20, P0, R4, R20, 0x2 ;  /* 0x0000001404149211 */ /* 0x002fc800078010ff */
[----:B------:R-:W-:-:S05]  /*9940*/  @!P1 LEA.HI.X R21, R4, R21, R5, 0x2, P0 ;  /* 0x0000001504159211 */ /* 0x000fca00000f1405 */
[----:B0-----:R0:W-:Y:S01]  /*9950*/  @!P1 STG.E desc[UR6][R20.64+0x600], R27 ;  /* 0x0006001b14009986 */ /* 0x0011e2000c101906 */
[----:B------:R-:W-:-:S03]  /*9960*/  NOP ;  /* 0x0000000000007918 */ /* 0x000fc60000000000 */
[----:B------:R-:W1:Y:S01]  /*9970*/  LDS.64 R4, [R19+0x6600] ;  /* 0x0066000013047984 */ /* 0x000e620000000a00 */
[----:B------:R-:W-:Y:S01]  /*9980*/  ISETP.GE.AND P1, PT, R24, R23, PT ;  /* 0x000000171800720c */ /* 0x000fe20003f26270 */
[----:B0-----:R-:W-:-:S12]  /*9990*/  VIADD R20, R2, 0x600 ;  /* 0x0000060002147836 */ /* 0x001fd80000000000 */
[----:B------:R-:W0:Y:S01]  /*99a0*/  @!P1 LDS R3, [R22+0xc00] ;  /* 0x000c000016039984 */ /* 0x000e220000000800 */
[----:B------:R-:W2:Y:S01]  /*99b0*/  @!P1 LDC.64 R24, c[0x0][0x3b0] ;  /* 0x0000ec00ff189b82 */ /* 0x000ea20000000a00 */
[----:B-1----:R-:W-:-:S05]  /*99c0*/  @!P1 IADD3 R4, P0, PT, R4, R2, RZ ;  /* 0x0000000204049210 */ /* 0x002fca0007f1e0ff */
[----:B------:R-:W-:Y:S01]  /*99d0*/  @!P1 IMAD.X R5, RZ, RZ, R5, P0 ;  /* 0x000000ffff059224 */ /* 0x000fe200000e0605 */
[----:B--2---:R-:W-:-:S04]  /*99e0*/  @!P1 LEA R24, P0, R4, R24, 0x2 ;  /* 0x0000001804189211 */ /* 0x004fc800078010ff */
[----:B------:R-:W-:-:S05]  /*99f0*/  @!P1 LEA.HI.X R25, R4, R25, R5, 0x2, P0 ;  /* 0x0000001904199211 */ /* 0x000fca00000f1405 */
[----:B0-----:R0:W-:Y:S01]  /*9a00*/  @!P1 STG.E desc[UR6][R24.64+0xc00], R3 ;  /* 0x000c000318009986 */ /* 0x0011e2000c101906 */
[----:B------:R-:W-:-:S03]  /*9a10*/  NOP ;  /* 0x0000000000007918 */ /* 0x000fc60000000000 */
[----:B------:R-:W1:Y:S01]  /*9a20*/  LDS.64 R4, [R26+0x6600] ;  /* 0x006600001a047984 */ /* 0x000e620000000a00 */
[----:B------:R-:W-:Y:S02]  /*9a30*/  ISETP.GE.AND P1, PT, R18, R23, PT ;  /* 0x000000171200720c */ /* 0x000fe40003f26270 */
[----:B0-----:R-:W-:Y:S01]  /*9a40*/  LEA R24, R16, UR4, 0x3 ;  /* 0x0000000410187c11 */ /* 0x001fe2000f8e18ff */
[----:B------:R-:W-:-:S10]  /*9a50*/  VIADD R16, R2, 0x780 ;  /* 0x0000078002107836 */ /* 0x000fd40000000000 */
        /* <DEDUP_REMOVED lines=33> */
[----:B0-----:R-:W-:-:S11]  /*9c70*/  LOP3.LUT R16, R2, 0xc00, RZ, 0xfc, !PT ;  /* 0x00000c0002107812 */ /* 0x001fd600078efcff */
        /* <DEDUP_REMOVED lines=87> */
[----:B0-----:R-:W-:Y:S01]  /*a1f0*/  @!P1 STG.E desc[UR6][R8.64+0x4e00], R15 ;  /* 0x004e000f08009986 */ /* 0x001fe2000c101906 */
[----:B------:R-:W-:-:S03]  /*a200*/  NOP ;  /* 0x0000000000007918 */ /* 0x000fc60000000000 */
[----:B------:R-:W0:Y:S01]  /*a210*/  LDS.64 R4, [R7+0x6600] ;  /* 0x0066000007047984 */ /* 0x000e220000000a00 */
[----:B------:R-:W-:-:S13]  /*a220*/  ISETP.GE.AND P1, PT, R10, R23, PT ;  /* 0x000000170a00720c */ /* 0x000fda0003f26270 */
[----:B------:R-:W1:Y:S01]  /*a230*/  @!P1 LDS R3, [R22+0x5400] ;  /* 0x0054000016039984 */ /* 0x000e620000000800 */
[----:B------:R-:W2:Y:S01]  /*a240*/  @!P1 LDC.64 R10, c[0x0][0x3b0] ;  /* 0x0000ec00ff0a9b82 */ /* 0x000ea20000000a00 */
[----:B0-----:R-:W-:-:S05]  /*a250*/  @!P1 IADD3 R4, P0, PT, R4, R2, RZ ;  /* 0x0000000204049210 */ /* 0x001fca0007f1e0ff */
[----:B------:R-:W-:Y:S01]  /*a260*/  @!P1 IMAD.X R5, RZ, RZ, R5, P0 ;  /* 0x000000ffff059224 */ /* 0x000fe200000e0605 */
[----:B--2---:R-:W-:-:S04]  /*a270*/  @!P1 LEA R10, P0, R4, R10, 0x2 ;  /* 0x0000000a040a9211 */ /* 0x004fc800078010ff */
[----:B------:R-:W-:-:S05]  /*a280*/  @!P1 LEA.HI.X R11, R4, R11, R5, 0x2, P0 ;  /* 0x0000000b040b9211 */ /* 0x000fca00000f1405 */
[----:B-1----:R-:W-:Y:S01]  /*a290*/  @!P1 STG.E desc[UR6][R10.64+0x5400], R3 ;  /* 0x005400030a009986 */ /* 0x002fe2000c101906 */
        /* <DEDUP_REMOVED lines=8> */
[----:B------:R-:W-:Y:S02]  /*a320*/  @!P1 LEA.HI.X R7, R4, R7, R5, 0x2, P0 ;  /* 0x0000000704079211 */ /* 0x000fe400000f1405 */
[----:B------:R-:W-:Y:S02]  /*a330*/  LEA R5, R0, UR4, 0x3 ;  /* 0x0000000400057c11 */ /* 0x000fe4000f8e18ff */
[----:B------:R-:W-:Y:S01]  /*a340*/  LOP3.LUT R0, R2, 0x1800, RZ, 0xfc, !PT ;  /* 0x0000180002007812 */ /* 0x000fe200078efcff */
[----:B-1----:R-:W-:Y:S01]  /*a350*/  @!P1 STG.E desc[UR6][R6.64+0x5a00], R9 ;  /* 0x005a000906009986 */ /* 0x002fe2000c101906 */
[----:B------:R-:W-:-:S03]  /*a360*/  NOP ;  /* 0x0000000000007918 */ /* 0x000fc60000000000 */
[----:B------:R-:W0:Y:S01]  /*a370*/  LDS.64 R4, [R5+0x6600] ;  /* 0x0066000005047984 */ /* 0x000e220000000a00 */
[----:B------:R-:W-:-:S13]  /*a380*/  ISETP.GE.AND P1, PT, R0, R23, PT ;  /* 0x000000170000720c */ /* 0x000fda0003f26270 */
[----:B------:R-:W1:Y:S01]  /*a390*/  @!P1 LDS R11, [R22+0x6000] ;  /* 0x00600000160b9984 */ /* 0x000e620000000800 */
[----:B------:R-:W2:Y:S01]  /*a3a0*/  @!P1 LDC.64 R12, c[0x0][0x3b0] ;  /* 0x0000ec00ff0c9b82 */ /* 0x000ea20000000a00 */
[----:B0-----:R-:W-:-:S05]  /*a3b0*/  IADD3 R0, P0, PT, R4, R2, RZ ;  /* 0x0000000204007210 */ /* 0x001fca0007f1e0ff */
[----:B------:R-:W-:Y:S01]  /*a3c0*/  IMAD.X R4, RZ, RZ, R5, P0 ;  /* 0x000000ffff047224 */ /* 0x000fe200000e0605 */
[----:B--2---:R-:W-:-:S04]  /*a3d0*/  @!P1 LEA R2, P0, R0, R12, 0x2 ;  /* 0x0000000c00029211 */ /* 0x004fc800078010ff */
[----:B------:R-:W-:-:S05]  /*a3e0*/  @!P1 LEA.HI.X R3, R0, R13, R4, 0x2, P0 ;  /* 0x0000000d00039211 */ /* 0x000fca00000f1404 */
[----:B-1----:R-:W-:Y:S01]  /*a3f0*/  @!P1 STG.E desc[UR6][R2.64+0x6000], R11 ;  /* 0x0060000b02009986 */ /* 0x002fe2000c101906 */
[----:B------:R-:W-:Y:S01]  /*a400*/  NOP ;  /* 0x0000000000007918 */ /* 0x000fe20000000000 */
[----:B------:R-:W-:Y:S05]  /*a410*/  EXIT ;  /* 0x000000000000794d */ /* 0x000fea0003800000 */
.L_x_30:
[----:B------:R-:W-:Y:S02]  /*a420*/  IMAD.MOV.U32 R58, RZ, RZ, R39 ;  /* 0x000000ffff3a7224 */ /* 0x000fe400078e0027 */
[----:B------:R-:W-:Y:S02]  /*a430*/  IMAD.MOV.U32 R49, RZ, RZ, 0x1 ;  /* 0x00000001ff317424 */ /* 0x000fe400078e00ff */
[----:B------:R-:W-:Y:S02]  /*a440*/  IMAD.MOV.U32 R60, RZ, RZ, RZ ;  /* 0x000000ffff3c7224 */ /* 0x000fe400078e00ff */
[----:B------:R-:W-:-:S07]  /*a450*/  IMAD.MOV.U32 R47, RZ, RZ, -0x1 ;  /* 0xffffffffff2f7424 */ /* 0x000fce00078e00ff */
[----:B------:R-:W-:Y:S05]  /*a460*/  WARPSYNC.COLLECTIVE R47, `(.L_x_115) ;  /* 0x000000002f087348 */ /* 0x000fea0003c00000 */
[----:B------:R0:W1:Y:S02]  /*a470*/  SHFL.UP P0, R46, R58, R49, R60 ;  /* 0x040000313a2e7389 */ /* 0x000064000000003c */
[----:B01----:R-:W-:Y:S05]  /*a480*/  ENDCOLLECTIVE ;  /* 0x000000000000791b */ /* 0x003fea0003800000 */
.L_x_115:
[----:B------:R-:W-:Y:S02]  /*a490*/  IMAD.MOV.U32 R49, RZ, RZ, 0x2 ;  /* 0x00000002ff317424 */ /* 0x000fe400078e00ff */
[----:B------:R-:W-:-:S04]  /*a4a0*/  IMAD.MOV.U32 R40, RZ, RZ, R46 ;  /* 0x000000ffff287224 */ /* 0x000fc800078e002e */
[----:B------:R-:W-:-:S04]  /*a4b0*/  @P0 IMAD.IADD R40, R39, 0x1, R40 ;  /* 0x0000000127280824 */ /* 0x000fc800078e0228 */
[----:B------:R-:W-:-:S07]  /*a4c0*/  IMAD.MOV.U32 R58, RZ, RZ, R40 ;  /* 0x000000ffff3a7224 */ /* 0x000fce00078e0028 */
[----:B------:R-:W-:Y:S05]  /*a4d0*/  WARPSYNC.COLLECTIVE R47, `(.L_x_116) ;  /* 0x000000002f087348 */ /* 0x000fea0003c00000 */
[----:B------:R0:W1:Y:S02]  /*a4e0*/  SHFL.UP P0, R46, R58, R49, R60 ;  /* 0x040000313a2e7389 */ /* 0x000064000000003c */
[----:B01----:R-:W-:Y:S05]  /*a4f0*/  ENDCOLLECTIVE ;  /* 0x000000000000791b */ /* 0x003fea0003800000 */
.L_x_116:
[----:B------:R-:W-:Y:S02]  /*a500*/  IMAD.MOV.U32 R49, RZ, RZ, 0x4 ;  /* 0x00000004ff317424 */ /* 0x000fe400078e00ff */
[----:B------:R-:W-:-:S04]  /*a510*/  IMAD.MOV.U32 R43, RZ, RZ, R46 ;  /* 0x000000ffff2b7224 */ /* 0x000fc800078e002e */
[----:B------:R-:W-:-:S04]  /*a520*/  @P0 IMAD.IADD R43, R40, 0x1, R43 ;  /* 0x00000001282b0824 */ /* 0x000fc800078e022b */
[----:B------:R-:W-:-:S07]  /*a530*/  IMAD.MOV.U32 R58, RZ, RZ, R43 ;  /* 0x000000ffff3a7224 */ /* 0x000fce00078e002b */
[----:B------:R-:W-:Y:S05]  /*a540*/  WARPSYNC.COLLECTIVE R47, `(.L_x_117) ;  /* 0x000000002f087348 */ /* 0x000fea0003c00000 */
[----:B------:R0:W1:Y:S02]  /*a550*/  SHFL.UP P0, R46, R58, R49, R60 ;  /* 0x040000313a2e7389 */ /* 0x000064000000003c */
[----:B01----:R-:W-:Y:S05]  /*a560*/  ENDCOLLECTIVE ;  /* 0x000000000000791b */ /* 0x003fea0003800000 */
.L_x_117:
[----:B------:R-:W-:Y:S02]  /*a570*/  IMAD.MOV.U32 R49, RZ, RZ, 0x8 ;  /* 0x00000008ff317424 */ /* 0x000fe400078e00ff */
[----:B------:R-:W-:-:S04]  /*a580*/  IMAD.MOV.U32 R44, RZ, RZ, R46 ;  /* 0x000000ffff2c7224 */ /* 0x000fc800078e002e */
[----:B------:R-:W-:-:S04]  /*a590*/  @P0 IMAD.IADD R44, R43, 0x1, R44 ;  /* 0x000000012b2c0824 */ /* 0x000fc800078e022c */
[----:B------:R-:W-:-:S07]  /*a5a0*/  IMAD.MOV.U32 R58, RZ, RZ, R44 ;  /* 0x000000ffff3a7224 */ /* 0x000fce00078e002c */
[----:B------:R-:W-:Y:S05]  /*a5b0*/  WARPSYNC.COLLECTIVE R47, `(.L_x_118) ;  /* 0x000000002f087348 */ /* 0x000fea0003c00000 */
[----:B------:R0:W1:Y:S02]  /*a5c0*/  SHFL.UP P0, R46, R58, R49, R60 ;  /* 0x040000313a2e7389 */ /* 0x000064000000003c */
[----:B01----:R-:W-:Y:S05]  /*a5d0*/  ENDCOLLECTIVE ;  /* 0x000000000000791b */ /* 0x003fea0003800000 */
.L_x_118:
[----:B------:R-:W-:Y:S02]  /*a5e0*/  IMAD.MOV.U32 R49, RZ, RZ, 0x10 ;  /* 0x00000010ff317424 */ /* 0x000fe400078e00ff */
[----:B------:R-:W-:-:S04]  /*a5f0*/  IMAD.MOV.U32 R45, RZ, RZ, R46 ;  /* 0x000000ffff2d7224 */ /* 0x000fc800078e002e */
[----:B------:R-:W-:-:S04]  /*a600*/  @P0 IMAD.IADD R45, R44, 0x1, R45 ;  /* 0x000000012c2d0824 */ /* 0x000fc800078e022d */
[----:B------:R-:W-:-:S07]  /*a610*/  IMAD.MOV.U32 R58, RZ, RZ, R45 ;  /* 0x000000ffff3a7224 */ /* 0x000fce00078e002d */
[----:B------:R-:W-:Y:S05]  /*a620*/  WARPSYNC.COLLECTIVE R47, `(.L_x_119) ;  /* 0x000000002f087348 */ /* 0x000fea0003c00000 */
[----:B------:R0:W1:Y:S02]  /*a630*/  SHFL.UP P0, R46, R58, R49, R60 ;  /* 0x040000313a2e7389 */ /* 0x000064000000003c */
[----:B01----:R-:W-:Y:S05]  /*a640*/  ENDCOLLECTIVE ;  /* 0x000000000000791b */ /* 0x003fea0003800000 */
.L_x_119:
[----:B------:R-:W-:Y:S05]  /*a650*/  BRA `(.L_x_120) ;  /* 0xffffff8400407947 */ /* 0x000fea000383ffff */
.L_x_121:
[----:B------:R-:W-:-:S00]  /*a660*/  BRA `(.L_x_121) ;  /* 0xfffffffc00fc7947 */ /* 0x000fc0000383ffff */
[----:B------:R-:W-:-:S00]  /*a670*/  NOP ;  /* 0x0000000000007918 */ /* 0x000fc00000000000 */
        /* <DEDUP_REMOVED lines=8> */
.L_x_1984:


//--------------------- .text._ZN3cub18CUB_300001_SM_10006detail10radix_sort33DeviceRadixSortExclusiveSumKernelINS1_5radix10policy_hubIiiyE10Policy1000EyEEvPT0_ --------------------------
	.section	.text._ZN3cub18CUB_300001_SM_10006detail10radix_sort33DeviceRadixSortExclusiveSumKernelINS1_5radix10policy_hubIiiyE10Policy1000EyEEvPT0_,"ax",@progbits
	.align	128
        .global         _ZN3cub18CUB_300001_SM_10006detail10radix_sort33DeviceRadixSortExclusiveSumKernelINS1_5radix10policy_hubIiiyE10Policy1000EyEEvPT0_
        .type           _ZN3cub18CUB_300001_SM_10006detail10radix_sort33DeviceRadixSortExclusiveSumKernelINS1_5radix10policy_hubIiiyE10Policy1000EyEEvPT0_,@function
        .size           _ZN3cub18CUB_300001_SM_10006detail10radix_sort33DeviceRadixSortExclusiveSumKernelINS1_5radix10policy_hubIiiyE10Policy1000EyEEvPT0_,(.L_x_1985 - _ZN3cub18CUB_300001_SM_10006detail10radix_sort33DeviceRadixSortExclusiveSumKernelINS1_5radix10policy_hubIiiyE10Policy1000EyEEvPT0_)
        .other          _ZN3cub18CUB_300001_SM_10006detail10radix_sort33DeviceRadixSortExclusiveSumKernelINS1_5radix10policy_hubIiiyE10Policy1000EyEEvPT0_,@"STO_CUDA_ENTRY STV_DEFAULT"
_ZN3cub18CUB_300001_SM_10006detail10radix_sort33DeviceRadixSortExclusiveSumKernelINS1_5radix10policy_hubIiiyE10Policy1000EyEEvPT0_:
.text._ZN3cub18CUB_300001_SM_10006detail10radix_sort33DeviceRadixSortExclusiveSumKernelINS1_5radix10policy_hubIiiyE10Policy1000EyEEvPT0_:
[----:B------:R-:W-:Y:S01]  /*0000*/  LDC R1, c[0x0][0x37c] ;  /* 0x0000df00ff017b82 */ /* 0x000fe20000000800 */
[----:B------:R-:W0:Y:S07]  /*0010*/  S2R R18, SR_TID.X ;  /* 0x0000000000127919 */ /* 0x000e2e0000002100 */
[----:B------:R-:W1:Y:S01]  /*0020*/  LDC.64 R16, c[0x0][0x380] ;  /* 0x0000e000ff107b82 */ /* 0x000e620000000a00 */
[----:B------:R-:W2:Y:S01]  /*0030*/  LDCU.64 UR4, c[0x0][0x358] ;  /* 0x00006b00ff0477ac */ /* 0x000ea20008000a00 */
[----:B------:R-:W3:Y:S01]  /*0040*/  S2R R5, SR_CTAID.X ;  /* 0x0000000000057919 */ /* 0x000ee20000002500 */
[----:B0-----:R-:W-:Y:S01]  /*0050*/  ISETP.GT.U32.AND P1, PT, R18, 0xff, PT ;  /* 0x000000ff1200780c */ /* 0x001fe20003f24070 */
[----:B---3--:R-:W-:-:S04]  /*0060*/  IMAD R5, R5, 0x100, R18 ;  /* 0x0000010005057824 */ /* 0x008fc800078e0212 */
[----:B-1----:R-:W-:-:S08]  /*0070*/  IMAD.WIDE R16, R5, 0x8, R16 ;  /* 0x0000000805107825 */ /* 0x002fd000078e0210 */
[----:B--2---:R-:W2:Y:S01]  /*0080*/  @!P1 LDG.E.64 R2, desc[UR4][R16.64] ;  /* 0x0000000410029981 */ /* 0x004ea2000c1e1b00 */
[----:B------:R-:W-:Y:S02]  /*0090*/  MOV R0, 0x400 ;  /* 0x0000040000007802 */ /* 0x000fe40000000f00 */
[C---:B------:R-:W-:Y:S01]  /*00a0*/  ISETP.GT.U32.AND P0, PT, R18.reuse, 0x1f, PT ;  /* 0x0000001f1200780c */ /* 0x040fe20003f04070 */
[----:B------:R-:W0:Y:S02]  /*00b0*/  S2R R5, SR_CgaCtaId ;  /* 0x0000000000057919 */ /* 0x000e240000008800 */
[----:B0-----:R-:W-:Y:S02]  /*00c0*/  LEA R5, R5, R0, 0x18 ;  /* 0x0000000005057211 */ /* 0x001fe400078ec0ff */
[----:B------:R-:W-:-:S05]  /*00d0*/  LEA.HI R0, R18, R18, RZ, 0x1d ;  /* 0x0000001212007211 */ /* 0x000fca00078fe8ff */
[----:B------:R-:W-:-:S05]  /*00e0*/  IMAD R0, R0, 0x8, R5 ;  /* 0x0000000800007824 */ /* 0x000fca00078e0205 */
[----:B--2---:R0:W-:Y:S01]  /*00f0*/  STS.64 [R0+0x10], R2 ;  /* 0x0000100200007388 */ /* 0x0041e20000000a00 */
[----:B------:R-:W-:Y:S06]  /*0100*/  BAR.SYNC.DEFER_BLOCKING 0x0 ;  /* 0x0000000000007b1d */ /* 0x000fec0000010000 */
[----:B------:R-:W-:Y:S05]  /*0110*/  @P0 BRA `(.L_x_122) ;  /* 0x0000000400240947 */ /* 0x000fea0003800000 */
[----:B------:R-:W-:Y:S01]  /*0120*/  IMAD R18, R18, 0x48, R5 ;  /* 0x0000004812127824 */ /* 0x000fe200078e0205 */
[----:B------:R-:W-:-:S04]  /*0130*/  UMOV UR6, 0xffffffff ;  /* 0xffffffff00067882 */ /* 0x000fc80000000000 */
[----:B------:R-:W-:Y:S04]  /*0140*/  LDS.64 R14, [R18+0x10] ;  /* 0x00001000120e7984 */ /* 0x000fe80000000a00 */
[----:B------:R-:W-:Y:S04]  /*0150*/  LDS.64 R12, [R18+0x18] ;  /* 0x00001800120c7984 */ /* 0x000fe80000000a00 */
[----:B------:R-:W1:Y:S04]  /*0160*/  LDS.64 R10, [R18+0x20] ;  /* 0x00002000120a7984 */ /* 0x000e680000000a00 */
[----:B------:R-:W-:Y:S04]  /*0170*/  LDS.64 R8, [R18+0x28] ;  /* 0x0000280012087984 */ /* 0x000fe80000000a00 */
[----:B------:R-:W2:Y:S04]  /*0180*/  LDS.64 R6, [R18+0x30] ;  /* 0x0000300012067984 */ /* 0x000ea80000000a00 */
[----:B------:R-:W-:Y:S04]  /*0190*/  LDS.64 R4, [R18+0x38] ;  /* 0x0000380012047984 */ /* 0x000fe80000000a00 */
[----:B0-----:R-:W0:Y:S04]  /*01a0*/  LDS.64 R2, [R18+0x40] ;  /* 0x0000400012027984 */ /* 0x001e280000000a00 */
[----:B------:R-:W3:Y:S01]  /*01b0*/  LDS.64 R20, [R18+0x48] ;  /* 0x0000480012147984 */ /* 0x000ee20000000a00 */
[----:B-1----:R-:W-:-:S04]  /*01c0*/  IADD3 R19, P3, P4, R10, R12, R14 ;  /* 0x0000000c0a137210 */ /* 0x002fc80007c7e00e */
[----:B------:R-:W-:Y:S02]  /*01d0*/  IADD3.X R23, PT, PT, R11, R13, R15, P3, P4 ;  /* 0x0000000d0b177210 */ /* 0x000fe40001fe840f */
[----:B--2---:R-:W-:-:S04]  /*01e0*/  IADD3 R19, P0, P2, R6, R19, R8 ;  /* 0x0000001306137210 */ /* 0x004fc80007a1e008 */
[----:B------:R-:W-:Y:S02]  /*01f0*/  IADD3.X R23, PT, PT, R7, R23, R9, P0, P2 ;  /* 0x0000001707177210 */ /* 0x000fe400007e4409 */
[----:B0-----:R-:W-:-:S04]  /*0200*/  IADD3 R19, P3, P4, R2, R19, R4 ;  /* 0x0000001302137210 */ /* 0x001fc80007c7e004 */
[----:B---3--:R-:W-:Y:S02]  /*0210*/  IADD3 R20, P0, PT, R20, R19, RZ ;  /* 0x0000001314147210 */ /* 0x008fe40007f1e0ff */
[----:B------:R-:W-:-:S05]  /*0220*/  IADD3.X R19, PT, PT, R3, R23, R5, P3, P4 ;  /* 0x0000001703137210 */ /* 0x000fca0001fe8405 */
[----:B------:R-:W-:Y:S01]  /*0230*/  IMAD.X R19, R21, 0x1, R19, P0 ;  /* 0x0000000115137824 */ /* 0x000fe200000e0613 */
[----:B------:R-:W-:Y:S06]  /*0240*/  BRA.DIV UR6, `(.L_x_123) ;  /* 0x0000000206f07947 */ /* 0x000fec000b800000 */
[----:B------:R-:W0:Y:S04]  /*0250*/  SHFL.UP PT, R27, R20, 0x1, RZ ;  /* 0x04200000141b7989 */ /* 0x000e2800000e00ff */
[----:B------:R-:W1:Y:S01]  /*0260*/  SHFL.UP P0, R25, R19, 0x1, RZ ;  /* 0x0420000013197989 */ /* 0x000e6200000000ff */
[----:B0-----:R-:W-:-:S04]  /*0270*/  IADD3 R22, P2, PT, R27, R20, RZ ;  /* 0x000000141b167210 */ /* 0x001fc80007f5e0ff */
[----:B-1----:R-:W-:Y:S01]  /*0280*/  SEL R27, R22, R27, P0 ;  /* 0x0000001b161b7207 */ /* 0x002fe20000000000 */
[----:B------:R-:W-:-:S04]  /*0290*/  IMAD.X R26, R25, 0x1, R19, P2 ;  /* 0x00000001191a7824 */ /* 0x000fc800010e0613 */
[----:B------:R-:W0:Y:S01]  /*02a0*/  SHFL.UP PT, R28, R27, 0x2, RZ ;  /* 0x044000001b1c7989 */ /* 0x000e2200000e00ff */
[----:B------:R-:W-:-:S05]  /*02b0*/  SEL R26, R26, R25, P0 ;  /* 0x000000191a1a7207 */ /* 0x000fca0000000000 */
[----:B------:R-:W1:Y:S01]  /*02c0*/  SHFL.UP P0, R25, R26, 0x2, RZ ;  /* 0x044000001a197989 */ /* 0x000e6200000000ff */
[----:B0-----:R-:W-:-:S05]  /*02d0*/  IADD3 R21, P2, PT, R28, R27, RZ ;  /* 0x0000001b1c157210 */ /* 0x001fca0007f5e0ff */
[----:B-1----:R-:W-:Y:S01]  /*02e0*/  IMAD.X R22, R25, 0x1, R26, P2 ;  /* 0x0000000119167824 */ /* 0x002fe200010e061a */
[----:B------:R-:W-:-:S04]  /*02f0*/  SEL R28, R21, R28, P0 ;  /* 0x0000001c151c7207 */ /* 0x000fc80000000000 */
[----:B------:R-:W-:Y:S01]  /*0300*/  SEL R29, R22, R25, P0 ;  /* 0x00000019161d7207 */ /* 0x000fe20000000000 */
        /* <DEDUP_REMOVED lines=12> */
[----:B------:R0:W1:Y:S04]  /*03d0*/  SHFL.UP PT, R28, R27, 0x10, RZ ;  /* 0x060000001b1c7989 */ /* 0x00006800000e00ff */
[----:B------:R0:W2:Y:S02]  /*03e0*/  SHFL.UP P0, R25, R26, 0x10, RZ ;  /* 0x060000001a197989 */ /* 0x0000a400000000ff */
.L_x_134:
[----:B-1----:R-:W-:-:S04]  /*03f0*/  IADD3 R21, P2, PT, R28, R27, RZ ;  /* 0x0000001b1c157210 */ /* 0x002fc80007f5e0ff */
[----:B--2---:R-:W-:Y:S01]  /*0400*/  SEL R21, R21, R28, P0 ;  /* 0x0000001c15157207 */ /* 0x004fe20000000000 */
[----:B------:R-:W-:-:S05]  /*0410*/  IMAD.X R22, R25, 0x1, R26, P2 ;  /* 0x0000000119167824 */ /* 0x000fca00010e061a */
[----:B------:R-:W-:Y:S02]  /*0420*/  SEL R22, R22, R25, P0 ;  /* 0x0000001916167207 */ /* 0x000fe40000000000 */
[----:B------:R-:W-:-:S05]  /*0430*/  IADD3 R20, P0, PT, R21, -R20, RZ ;  /* 0x8000001415147210 */ /* 0x000fca0007f1e0ff */
[----:B------:R-:W-:Y:S01]  /*0440*/  IMAD.X R21, R22, 0x1, ~R19, P0 ;  /* 0x0000000116157824 */ /* 0x000fe200000e0e13 */
[----:B------:R-:W-:-:S04]  /*0450*/  IADD3 R14, P0, PT, R14, R20, RZ ;  /* 0x000000140e0e7210 */ /* 0x000fc80007f1e0ff */
[----:B------:R1:W-:Y:S01]  /*0460*/  STS.64 [R18+0x10], R20 ;  /* 0x0000101412007388 */ /* 0x0003e20000000a00 */
[----:B------:R-:W-:Y:S01]  /*0470*/  IMAD.X R15, R15, 0x1, R21, P0 ;  /* 0x000000010f0f7824 */ /* 0x000fe200000e0615 */
        /* <DEDUP_REMOVED lines=17> */
[----:B------:R-:W-:-:S05]  /*0590*/  IMAD.X R3, R3, 0x1, R5, P0 ;  /* 0x0000000103037824 */ /* 0x000fca00000e0605 */
[----:B------:R1:W-:Y:S03]  /*05a0*/  STS.64 [R18+0x48], R2 ;  /* 0x0000480212007388 */ /* 0x0003e60000000a00 */
.L_x_122:
[----:B------:R-:W-:Y:S05]  /*05b0*/  WARPSYNC.ALL ;  /* 0x0000000000007948 */ /* 0x000fea0003800000 */
[----:B------:R-:W-:Y:S06]  /*05c0*/  BAR.SYNC.DEFER_BLOCKING 0x0 ;  /* 0x0000000000007b1d */ /* 0x000fec0000010000 */
[----:B------:R-:W-:Y:S05]  /*05d0*/  @P1 EXIT ;  /* 0x000000000000194d */ /* 0x000fea0003800000 */
[----:B01----:R-:W0:Y:S04]  /*05e0*/  LDS.64 R2, [R0+0x10] ;  /* 0x0000100000027984 */ /* 0x003e280000000a00 */
[----:B0-----:R-:W-:Y:S01]  /*05f0*/  STG.E.64 desc[UR4][R16.64], R2 ;  /* 0x0000000210007986 */ /* 0x001fe2000c101b04 */
[----:B------:R-:W-:Y:S05]  /*0600*/  EXIT ;  /* 0x000000000000794d */ /* 0x000fea0003800000 */
.L_x_123:
[----:B------:R-:W-:Y:S02]  /*0610*/  IMAD.MOV.U32 R24, RZ, RZ, R20 ;  /* 0x000000ffff187224 */ /* 0x000fe400078e0014 */
[----:B------:R-:W-:Y:S02]  /*0620*/  IMAD.MOV.U32 R23, RZ, RZ, 0x1 ;  /* 0x00000001ff177424 */ /* 0x000fe400078e00ff */
[----:B------:R-:W-:Y:S02]  /*0630*/  IMAD.MOV.U32 R22, RZ, RZ, RZ ;  /* 0x000000ffff167224 */ /* 0x000fe400078e00ff */
[----:B------:R-:W-:-:S07]  /*0640*/  IMAD.MOV.U32 R21, RZ, RZ, -0x1 ;  /* 0xffffffffff157424 */ /* 0x000fce00078e00ff */
[----:B------:R-:W-:Y:S05]  /*0650*/  WARPSYNC.COLLECTIVE R21, `(.L_x_124) ;  /* 0x0000000015087348 */ /* 0x000fea0003c00000 */
[----:B------:R0:W1:Y:S02]  /*0660*/  SHFL.UP P0, R25, R24, R23, R22 ;  /* 0x0400001718197389 */ /* 0x0000640000000016 */
[----:B01----:R-:W-:Y:S05]  /*0670*/  ENDCOLLECTIVE ;  /* 0x000000000000791b */ /* 0x003fea0003800000 */
.L_x_124:
[----:B------:R-:W-:Y:S02]  /*0680*/  IMAD.MOV.U32 R24, RZ, RZ, R19 ;  /* 0x000000ffff187224 */ /* 0x000fe400078e0013 */
[----:B------:R-:W-:-:S07]  /*0690*/  IMAD.MOV.U32 R27, RZ, RZ, R25 ;  /* 0x000000ffff1b7224 */ /* 0x000fce00078e0019 */
[----:B------:R-:W-:Y:S05]  /*06a0*/  WARPSYNC.COLLECTIVE R21, `(.L_x_125) ;  /* 0x0000000015087348 */ /* 0x000fea0003c00000 */
[----:B------:R0:W1:Y:S02]  /*06b0*/  SHFL.UP P0, R25, R24, R23, R22 ;  /* 0x0400001718197389 */ /* 0x0000640000000016 */
[----:B01----:R-:W-:Y:S05]  /*06c0*/  ENDCOLLECTIVE ;  /* 0x000000000000791b */ /* 0x003fea0003800000 */
.L_x_125:
[----:B------:R-:W-:Y:S01]  /*06d0*/  IADD3 R26, P2, PT, R27, R20, RZ ;  /* 0x000000141b1a7210 */ /* 0x000fe20007f5e0ff */
[----:B------:R-:W-:-:S03]  /*06e0*/  IMAD.MOV.U32 R23, RZ, RZ, 0x2 ;  /* 0x00000002ff177424 */ /* 0x000fc600078e00ff */
[----:B------:R-:W-:Y:S01]  /*06f0*/  SEL R27, R26, R27, P0 ;  /* 0x0000001b1a1b7207 */ /* 0x000fe20000000000 */
[----:B------:R-:W-:-:S04]  /*0700*/  IMAD.X R26, R25, 0x1, R19, P2 ;  /* 0x00000001191a7824 */ /* 0x000fc800010e0613 */
[----:B------:R-:W-:Y:S01]  /*0710*/  IMAD.MOV.U32 R24, RZ, RZ, R27 ;  /* 0x000000ffff187224 */ /* 0x000fe200078e001b */
[----:B------:R-:W-:-:S07]  /*0720*/  SEL R26, R26, R25, P0 ;  /* 0x000000191a1a7207 */ /* 0x000fce0000000000 */
[----:B------:R-:W-:Y:S05]  /*0730*/  WARPSYNC.COLLECTIVE R21, `(.L_x_126) ;  /* 0x0000000015087348 */ /* 0x000fea0003c00000 */
[----:B------:R0:W1:Y:S02]  /*0740*/  SHFL.UP P0, R25, R24, R23, R22 ;  /* 0x0400001718197389 */ /* 0x0000640000000016 */
[----:B01----:R-:W-:Y:S05]  /*0750*/  ENDCOLLECTIVE ;  /* 0x000000000000791b */ /* 0x003fea0003800000 */
.L_x_126:
[----:B------:R-:W-:Y:S02]  /*0760*/  IMAD.MOV.U32 R24, RZ, RZ, R26 ;  /* 0x000000ffff187224 */ /* 0x000fe400078e001a */
[----:B------:R-:W-:-:S07]  /*0770*/  IMAD.MOV.U32 R28, RZ, RZ, R25 ;  /* 0x000000ffff1c7224 */ /* 0x000fce00078e0019 */
[----:B------:R-:W-:Y:S05]  /*0780*/  WARPSYNC.COLLECTIVE R21, `(.L_x_127) ;  /* 0x0000000015087348 */ /* 0x000fea0003c00000 */
[----:B------:R0:W1:Y:S02]  /*0790*/  SHFL.UP P0, R25, R24, R23, R22 ;  /* 0x0400001718197389 */ /* 0x0000640000000016 */
[----:B01----:R-:W-:Y:S05]  /*07a0*/  ENDCOLLECTIVE ;  /* 0x000000000000791b */ /* 0x003fea0003800000 */
.L_x_127:
        /* <DEDUP_REMOVED lines=9> */
.L_x_128:
[----:B------:R-:W-:Y:S02]  /*0840*/  IMAD.MOV.U32 R24, RZ, RZ, R29 ;  /* 0x000000ffff187224 */ /* 0x000fe400078e001d */
[----:B------:R-:W-:-:S07]  /*0850*/  IMAD.MOV.U32 R27, RZ, RZ, R25 ;  /* 0x000000ffff1b7224 */ /* 0x000fce00078e0019 */
[----:B------:R-:W-:Y:S05]  /*0860*/  WARPSYNC.COLLECTIVE R21, `(.L_x_129) ;  /* 0x0000000015087348 */ /* 0x000fea0003c00000 */
[----:B------:R0:W1:Y:S02]  /*0870*/  SHFL.UP P0, R25, R24, R23, R22 ;  /* 0x0400001718197389 */ /* 0x0000640000000016 */
[----:B01----:R-:W-:Y:S05]  /*0880*/  ENDCOLLECTIVE ;  /* 0x000000000000791b */ /* 0x003fea0003800000 */
.L_x_129:
        /* <DEDUP_REMOVED lines=9> */
.L_x_130:
[----:B------:R-:W-:Y:S02]  /*0920*/  IMAD.MOV.U32 R24, RZ, RZ, R29 ;  /* 0x000000ffff187224 */ /* 0x000fe400078e001d */
[----:B------:R-:W-:-:S07]  /*0930*/  IMAD.MOV.U32 R27, RZ, RZ, R25 ;  /* 0x000000ffff1b7224 */ /* 0x000fce00078e0019 */
[----:B------:R-:W-:Y:S05]  /*0940*/  WARPSYNC.COLLECTIVE R21, `(.L_x_131) ;  /* 0x0000000015087348 */ /* 0x000fea0003c00000 */
[----:B------:R0:W1:Y:S02]  /*0950*/  SHFL.UP P0, R25, R24, R23, R22 ;  /* 0x0400001718197389 */ /* 0x0000640000000016 */
[----:B01----:R-:W-:Y:S05]  /*0960*/  ENDCOLLECTIVE ;  /* 0x000000000000791b */ /* 0x003fea0003800000 */
.L_x_131:
        /* <DEDUP_REMOVED lines=9> */
.L_x_132:
[----:B------:R-:W-:Y:S02]  /*0a00*/  IMAD.MOV.U32 R24, RZ, RZ, R26 ;  /* 0x000000ffff187224 */ /* 0x000fe400078e001a */
[----:B------:R-:W-:-:S07]  /*0a10*/  IMAD.MOV.U32 R28, RZ, RZ, R25 ;  /* 0x000000ffff1c7224 */ /* 0x000fce00078e0019 */
[----:B------:R-:W-:Y:S05]  /*0a20*/  WARPSYNC.COLLECTIVE R21, `(.L_x_133) ;  /* 0x0000000015087348 */ /* 0x000fea0003c00000 */
[----:B------:R0:W1:Y:S02]  /*0a30*/  SHFL.UP P0, R25, R24, R23, R22 ;  /* 0x0400001718197389 */ /* 0x0000640000000016 */
[----:B01----:R-:W-:Y:S05]  /*0a40*/  ENDCOLLECTIVE ;  /* 0x000000000000791b */ /* 0x003fea0003800000 */
.L_x_133:
[----:B------:R-:W-:Y:S05]  /*0a50*/  BRA `(.L_x_134) ;  /* 0xfffffff800647947 */ /* 0x000fea000383ffff */
.L_x_135:
        /* <DEDUP_REMOVED lines=10> */
.L_x_1985:


//--------------------- .text._ZN3cub18CUB_300001_SM_10006detail10radix_sort30DeviceRadixSortHistogramKernelINS1_5radix10policy_hubIiiyE10Policy1000ELNS0_9SortOrderE0EiyNS1_21identity_decomposer_tEEEvPT2_PKT1_SA_iiT3_ --------------------------
	.section	.text._ZN3cub18CUB_300001_SM_10006detail10radix_sort30DeviceRadixSortHistogramKernelINS1_5radix10policy_hubIiiyE10Policy1000ELNS0_9SortOrderE0EiyNS1_21identity_decomposer_tEEEvPT2_PKT1_SA_iiT3_,"ax",@progbits
	.align	128
        .global         _ZN3cub18CUB_300001_SM_10006detail10radix_sort30DeviceRadixSortHistogramKernelINS1_5radix10policy_hubIiiyE10Policy1000ELNS0_9SortOrderE0EiyNS1_21identity_decomposer_tEEEvPT2_PKT1_SA_iiT3_
        .type           _ZN3cub18CUB_300001_SM_10006detail10radix_sort30DeviceRadixSortHistogramKernelINS1_5radix10policy_hubIiiyE10Policy1000ELNS0_9SortOrderE0EiyNS1_21identity_decomposer_tEEEvPT2_PKT1_SA_iiT3_,@function
        .size           _ZN3cub18CUB_300001_SM_10006detail10radix_sort30DeviceRadixSortHistogramKernelINS1_5radix10policy_hubIiiyE10Policy1000ELNS0_9SortOrderE0EiyNS1_21identity_decomposer_tEEEvPT2_PKT1_SA_iiT3_,(.L_x_1986 - _ZN3cub18CUB_300001_SM_10006detail10radix_sort30DeviceRadixSortHistogramKernelINS1_5radix10policy_hubIiiyE10Policy1000ELNS0_9SortOrderE0EiyNS1_21identity_decomposer_tEEEvPT2_PKT1_SA_iiT3_)
        .other          _ZN3cub18CUB_300001_SM_10006detail10radix_sort30DeviceRadixSortHistogramKernelINS1_5radix10policy_hubIiiyE10Policy1000ELNS0_9SortOrderE0EiyNS1_21identity_decomposer_tEEEvPT2_PKT1_SA_iiT3_,@"STO_CUDA_ENTRY STV_DEFAULT"
_ZN3cub18CUB_300001_SM_10006detail10radix_sort30DeviceRadixSortHistogramKernelINS1_5radix10policy_hubIiiyE10Policy1000ELNS0_9SortOrderE0EiyNS1_21identity_decomposer_tEEEvPT2_PKT1_SA_iiT3_:
.text._ZN3cub18CUB_300001_SM_10006detail10radix_sort30DeviceRadixSortHistogramKernelINS1_5radix10policy_hubIiiyE10Policy1000ELNS0_9SortOrderE0EiyNS1_21identity_decomposer_tEEEvPT2_PKT1_SA_iiT3_:
[----:B------:R-:W-:Y:S01]  /*0000*/  LDC R1, c[0x0][0x37c] ;  /* 0x0000df00ff017b82 */ /* 0x000fe20000000800 */
[----:B------:R-:W0:Y:S02]  /*0010*/  LDCU.64 UR14, c[0x0][0x390] ;  /* 0x00007200ff0e77ac */ /* 0x000e240008000a00 */
[----:B0-----:R-:W-:-:S04]  /*0020*/  ISETP.NE.U32.AND P0, PT, RZ, UR14, PT ;  /* 0x0000000eff007c0c */ /* 0x001fc8000bf05070 */
[----:B------:R-:W-:-:S13]  /*0030*/  ISETP.NE.AND.EX P0, PT, RZ, UR15, PT, P0 ;  /* 0x0000000fff007c0c */ /* 0x000fda000bf05300 */
[----:B------:R-:W-:Y:S05]  /*0040*/  @!P0 EXIT ;  /* 0x000000000000894d */ /* 0x000fea0003800000 */
[----:B------:R-:W-:Y:S01]  /*0050*/  UIADD3 UR11, UP0, UPT, UR14, -0x1, URZ ;  /* 0xffffffff0e0b7890 */ /* 0x000fe2000ff1e0ff */
[----:B------:R-:W0:Y:S01]  /*0060*/  S2R R4, SR_TID.X ;  /* 0x0000000000047919 */ /* 0x000e220000002100 */
[----:B------:R-:W1:Y:S01]  /*0070*/  LDCU.64 UR4, c[0x0][0x398] ;  /* 0x00007300ff0477ac */ /* 0x000e620008000a00 */
[----:B------:R-:W2:Y:S01]  /*0080*/  S2UR UR7, SR_CgaCtaId ;  /* 0x00000000000779c3 */ /* 0x000ea20000008800 */
[----:B------:R-:W-:Y:S01]  /*0090*/  UIADD3.X UR12, UPT, UPT, UR15, -0x1, URZ, UP0, !UPT ;  /* 0xffffffff0f0c7890 */ /* 0x000fe200087fe4ff */
[----:B------:R-:W-:Y:S01]  /*00a0*/  UMOV UR6, 0x400 ;  /* 0x0000040000067882 */ /* 0x000fe20000000000 */
[----:B------:R-:W3:Y:S05]  /*00b0*/  LDCU.64 UR20, c[0x0][0x358] ;  /* 0x00006b00ff1477ac */ /* 0x000eea0008000a00 */
[----:B------:R-:W4:Y:S01]  /*00c0*/  S2UR UR8, SR_CTAID.X ;  /* 0x00000000000879c3 */ /* 0x000f220000002500 */
[----:B------:R-:W-:Y:S01]  /*00d0*/  USHF.R.U64 UR11, UR11, 0x1e, UR12 ;  /* 0x0000001e0b0b7899 */ /* 0x000fe2000800120c */
[----:B------:R-:W0:Y:S03]  /*00e0*/  LDCU UR28, c[0x0][0x370] ;  /* 0x00006e00ff1c77ac */ /* 0x000e260008000800 */
[----:B------:R-:W-:-:S02]  /*00f0*/  UIADD3 UR11, UP0, UPT, UR11, 0x1, URZ ;  /* 0x000000010b0b7890 */ /* 0x000fc4000ff1e0ff */
[----:B-1----:R-:W-:Y:S02]  /*0100*/  UIADD3 UR4, UPT, UPT, UR5, 0x7, -UR4 ;  /* 0x0000000705047890 */ /* 0x002fe4000fffe804 */
[----:B------:R-:W-:Y:S02]  /*0110*/  ULEA.HI.X UR12, UR12, URZ, URZ, 0x2, UP0 ;  /* 0x000000ff0c0c7291 */ /* 0x000fe400080f14ff */
[----:B------:R-:W-:Y:S02]  /*0120*/  UISETP.LT.U32.AND UP0, UPT, UR11, UR14, UPT ;  /* 0x0000000e0b00728c */ /* 0x000fe4000bf01070 */
[----:B------:R-:W-:Y:S02]  /*0130*/  USHF.R.S32.HI UR5, URZ, 0x1f, UR4 ;  /* 0x0000001fff057899 */ /* 0x000fe40008011404 */
[----:B------:R-:W-:Y:S02]  /*0140*/  UISETP.LT.U32.AND.EX UP0, UPT, UR12, UR15, UPT, UP0 ;  /* 0x0000000f0c00728c */ /* 0x000fe4000bf01100 */
[----:B------:R-:W-:-:S02]  /*0150*/  ULEA.HI UR5, UR5, UR4, URZ, 0x3 ;  /* 0x0000000405057291 */ /* 0x000fc4000f8f18ff */
[----:B------:R-:W-:Y:S01]  /*0160*/  USEL UR11, UR11, UR14, UP0 ;  /* 0x0000000e0b0b7287 */ /* 0x000fe20008000000 */
[C---:B0-----:R-:W-:Y:S01]  /*0170*/  VIADD R21, R4.reuse, 0x780 ;  /* 0x0000078004157836 */ /* 0x041fe20000000000 */
[----:B------:R-:W-:Y:S02]  /*0180*/  USEL UR12, UR12, UR15, UP0 ;  /* 0x0000000f0c0c7287 */ /* 0x000fe40008000000 */
[----:B------:R-:W-:Y:S02]  /*0190*/  UISETP.GE.AND UP0, UPT, UR4, 0x8, UPT ;  /* 0x000000080400788c */ /* 0x000fe4000bf06270 */
[----:B--2---:R-:W-:Y:S02]  /*01a0*/  ULEA UR6, UR7, UR6, 0x18 ;  /* 0x0000000607067291 */ /* 0x004fe4000f8ec0ff */
[----:B------:R-:W-:Y:S02]  /*01b0*/  USHF.R.S32.HI UR5, URZ, 0x3, UR5 ;  /* 0x00000003ff057899 */ /* 0x000fe40008011405 */
[----:B------:R-:W-:Y:S01]  /*01c0*/  PLOP3.LUT P0, PT, PT, PT, UP0, 0x80, 0x8 ;  /* 0x000000000008781c */ /* 0x000fe20003f0f008 */
[----:B----4-:R-:W-:Y:S01]  /*01d0*/  USHF.L.U32 UR8, UR8, 0xb, URZ ;  /* 0x0000000b08087899 */ /* 0x010fe200080006ff */
[C---:B------:R-:W-:Y:S01]  /*01e0*/  LEA R0, R4.reuse, UR6, 0x2 ;  /* 0x0000000604007c11 */ /* 0x040fe2000f8e10ff */
[----:B------:R-:W-:Y:S01]  /*01f0*/  UIADD3 UR22, UPT, UPT, UR5, -0x1, URZ ;  /* 0xffffffff05167890 */ /* 0x000fe2000fffe0ff */
[----:B------:R-:W-:Y:S01]  /*0200*/  ISETP.GT.U32.OR P0, PT, R4, 0xff, !P0 ;  /* 0x000000ff0400780c */ /* 0x000fe20004704470 */
[----:B------:R-:W-:-:S02]  /*0210*/  ULOP3.LUT UR23, UR5, 0xf, URZ, 0xc0, !UPT ;  /* 0x0000000f05177892 */ /* 0x000fc4000f8ec0ff */
[----:B------:R-:W-:Y:S01]  /*0220*/  ULOP3.LUT UR24, UR5, 0x7, URZ, 0xc0, !UPT ;  /* 0x0000000705187892 */ /* 0x000fe2000f8ec0ff */
[----:B------:R-:W-:Y:S01]  /*0230*/  P2R R20, PR, RZ, 0x1 ;  /* 0x00000001ff147803 */ /* 0x000fe20000000000 */
[----:B------:R-:W-:Y:S02]  /*0240*/  ULOP3.LUT UR25, UR5, 0x3, URZ, 0xc0, !UPT ;  /* 0x0000000305197892 */ /* 0x000fe4000f8ec0ff */
[----:B------:R-:W-:Y:S02]  /*0250*/  ULOP3.LUT UR26, UR5, 0xffffff0, URZ, 0xc0, !UPT ;  /* 0x0ffffff0051a7892 */ /* 0x000fe4000f8ec0ff */
[----:B------:R-:W-:Y:S02]  /*0260*/  ULOP3.LUT UR27, UR5, 0xffffff8, URZ, 0xc0, !UPT ;  /* 0x0ffffff8051b7892 */ /* 0x000fe4000f8ec0ff */
[----:B------:R-:W-:Y:S01]  /*0270*/  ULOP3.LUT UR9, UR5, 0x1, URZ, 0xc0, !UPT ;  /* 0x0000000105097892 */ /* 0x000fe2000f8ec0ff */
[----:B------:R-:W-:Y:S01]  /*0280*/  UMOV UR6, URZ ;  /* 0x000000ff00067c82 */ /* 0x000fe20008000000 */
[----:B---3--:R-:W-:-:S10]  /*0290*/  UMOV UR7, URZ ;  /* 0x000000ff00077c82 */ /* 0x008fd40008000000 */
.L_x_219:
[----:B------:R-:W-:Y:S01]  /*02a0*/  ISETP.NE.AND P0, PT, R20, RZ, PT ;  /* 0x000000ff1400720c */ /* 0x000fe20003f05270 */
[----:B------:R-:W-:-:S12]  /*02b0*/  BSSY.RECONVERGENT B0, `(.L_x_136) ;  /* 0x000007c000007945 */ /* 0x000fd80003800200 */
[----:B012345:R-:W-:Y:S05]  /*02c0*/  @P0 BRA `(.L_x_137) ;  /* 0x0000000400e80947 */ /* 0x03ffea0003800000 */
[----:B------:R-:W-:Y:S02]  /*02d0*/  IMAD.U32 R2, RZ, RZ, UR22 ;  /* 0x00000016ff027e24 */ /* 0x000fe4000f8e00ff */
[----:B------:R-:W-:-:S03]  /*02e0*/  IMAD.MOV.U32 R3, RZ, RZ, RZ ;  /* 0x000000ffff037224 */ /* 0x000fc600078e00ff */
[----:B------:R-:W-:-:S13]  /*02f0*/  ISETP.GE.U32.AND P1, PT, R2, 0xf, PT ;  /* 0x0000000f0200780c */ /* 0x000fda0003f26070 */
[----:B------:R-:W-:Y:S05]  /*0300*/  @!P1 BRA `(.L_x_138) ;  /* 0x00000000005c9947 */ /* 0x000fea0003800000 */
[----:B------:R-:W-:Y:S01]  /*0310*/  VIADD R2, R0, 0x2000 ;  /* 0x0000200000027836 */ /* 0x000fe20000000000 */
[----:B------:R-:W-:-:S12]  /*0320*/  UIADD3 UR4, UPT, UPT, -UR26, URZ, URZ ;  /* 0x000000ff1a047290 */ /* 0x000fd8000fffe1ff */
.L_x_139:
[----:B------:R-:W-:Y:S01]  /*0330*/  UIADD3 UR4, UPT, UPT, UR4, 0x10, URZ ;  /* 0x0000001004047890 */ /* 0x000fe2000fffe0ff */
[----:B------:R-:W-:Y:S03]  /*0340*/  STS [R2+-0x2000], RZ ;  /* 0xffe000ff02007388 */ /* 0x000fe60000000800 */
[----:B------:R-:W-:Y:S01]  /*0350*/  UISETP.NE.AND UP0, UPT, UR4, URZ, UPT ;  /* 0x000000ff0400728c */ /* 0x000fe2000bf05270 */
        /* <DEDUP_REMOVED lines=16> */
[----:B------:R-:W-:Y:S06]  /*0460*/  BRA.U UP0, `(.L_x_139) ;  /* 0xfffffffd00b07547 */ /* 0x000fec000b83ffff */
[----:B------:R-:W-:-:S07]  /*0470*/  IMAD.U32 R3, RZ, RZ, UR26 ;  /* 0x0000001aff037e24 */ /* 0x000fce000f8e00ff */
.L_x_138:
[----:B------:R-:W-:Y:S01]  /*0480*/  ISETP.NE.AND P0, PT, RZ, UR23, PT ;  /* 0x00000017ff007c0c */ /* 0x000fe2000bf05270 */
[----:B------:R-:W-:Y:S01]  /*0490*/  IMAD.U32 R6, RZ, RZ, UR24 ;  /* 0x00000018ff067e24 */ /* 0x000fe2000f8e00ff */
[----:B------:R-:W-:-:S03]  /*04a0*/  MOV R2, UR23 ;  /* 0x0000001700027c02 */ /* 0x000fc60008000f00 */
[----:B------:R-:W-:Y:S02]  /*04b0*/  VIADD R6, R6, 0xffffffff ;  /* 0xffffffff06067836 */ /* 0x000fe40000000000 */
[----:B------:R-:W-:-:S06]  /*04c0*/  VIADD R2, R2, 0xffffffff ;  /* 0xffffffff02027836 */ /* 0x000fcc0000000000 */
[----:B------:R-:W-:Y:S05]  /*04d0*/  @!P0 BRA `(.L_x_140) ;  /* 0x00000000007c8947 */ /* 0x000fea0003800000 */
[----:B------:R-:W-:Y:S01]  /*04e0*/  ISETP.GE.U32.AND P2, PT, R2, 0x7, PT ;  /* 0x000000070200780c */ /* 0x000fe20003f46070 */
[----:B------:R-:W-:-:S12]  /*04f0*/  UISETP.NE.AND UP0, UPT, UR24, URZ, UPT ;  /* 0x000000ff1800728c */ /* 0x000fd8000bf05270 */
[----:B------:R-:W-:Y:S05]  /*0500*/  @!P2 BRA `(.L_x_141) ;  /* 0x000000000028a947 */ /* 0x000fea0003800000 */
        /* <DEDUP_REMOVED lines=10> */
.L_x_141:
[----:B------:R-:W-:Y:S05]  /*05b0*/  BRA.U !UP0, `(.L_x_140) ;  /* 0x0000000108447547 */ /* 0x000fea000b800000 */
[----:B------:R-:W-:Y:S01]  /*05c0*/  ISETP.GE.U32.AND P2, PT, R6, 0x3, PT ;  /* 0x000000030600780c */ /* 0x000fe20003f46070 */
[----:B------:R-:W-:-:S12]  /*05d0*/  UISETP.NE.AND UP0, UPT, UR25, URZ, UPT ;  /* 0x000000ff1900728c */ /* 0x000fd8000bf05270 */
[C---:B0-----:R-:W-:Y:S02]  /*05e0*/  @P2 IMAD R5, R3.reuse, 0x400, R0 ;  /* 0x0000040003052824 */ /* 0x041fe400078e0200 */
[----:B------:R-:W-:-:S03]  /*05f0*/  @P2 VIADD R3, R3, 0x4 ;  /* 0x0000000403032836 */ /* 0x000fc60000000000 */
[----:B------:R1:W-:Y:S04]  /*0600*/  @P2 STS [R5], RZ ;  /* 0x000000ff05002388 */ /* 0x0003e80000000800 */
[----:B------:R1:W-:Y:S04]  /*0610*/  @P2 STS [R5+0x400], RZ ;  /* 0x000400ff05002388 */ /* 0x0003e80000000800 */
[----:B------:R1:W-:Y:S04]  /*0620*/  @P2 STS [R5+0x800], RZ ;  /* 0x000800ff05002388 */ /* 0x0003e80000000800 */
[----:B------:R1:W-:Y:S01]  /*0630*/  @P2 STS [R5+0xc00], RZ ;  /* 0x000c00ff05002388 */ /* 0x0003e20000000800 */
[----:B------:R-:W-:Y:S05]  /*0640*/  BRA.U !UP0, `(.L_x_140) ;  /* 0x0000000108207547 */ /* 0x000fea000b800000 */
[----:B------:R-:W-:Y:S01]  /*0650*/  IMAD R3, R3, 0x400, R0 ;  /* 0x0000040003037824 */ /* 0x000fe200078e0200 */
[----:B------:R-:W-:-:S04]  /*0660*/  UISETP.NE.AND UP0, UPT, UR25, 0x1, UPT ;  /* 0x000000011900788c */ /* 0x000fc8000bf05270 */
[----:B------:R2:W-:Y:S05]  /*0670*/  STS [R3], RZ ;  /* 0x000000ff03007388 */ /* 0x0005ea0000000800 */
[----:B------:R-:W-:Y:S05]  /*0680*/  BRA.U !UP0, `(.L_x_140) ;  /* 0x0000000108107547 */ /* 0x000fea000b800000 */
[----:B------:R-:W-:Y:S01]  /*0690*/  UISETP.NE.AND UP0, UPT, UR25, 0x2, UPT ;  /* 0x000000021900788c */ /* 0x000fe2000bf05270 */
[----:B------:R3:W-:Y:S05]  /*06a0*/  STS [R3+0x400], RZ ;  /* 0x000400ff03007388 */ /* 0x0007ea0000000800 */
[----:B------:R-:W-:-:S13]  /*06b0*/  PLOP3.LUT P2, PT, PT, PT, UP0, 0x80, 0x8 ;  /* 0x000000000008781c */ /* 0x000fda0003f4f008 */
[----:B------:R3:W-:Y:S02]  /*06c0*/  @P2 STS [R3+0x800], RZ ;  /* 0x000800ff03002388 */ /* 0x0007e40000000800 */
.L_x_140:
[----:B------:R-:W-:-:S13]  /*06d0*/  ISETP.GT.U32.AND P2, PT, R4, 0x7f, PT ;  /* 0x0000007f0400780c */ /* 0x000fda0003f44070 */
[----:B------:R-:W-:Y:S05]  /*06e0*/  @P2 BRA `(.L_x_137) ;  /* 0x0000000000e02947 */ /* 0x000fea0003800000 */
[----:B--23--:R-:W-:Y:S01]  /*06f0*/  HFMA2 R3, -RZ, RZ, 0, 0 ;  /* 0x00000000ff037431 */ /* 0x00cfe200000001ff */
[----:B------:R-:W-:Y:S06]  /*0700*/  @!P1 BRA `(.L_x_142) ;  /* 0x0000000000589947 */ /* 0x000fec0003800000 */
[----:B------:R-:W-:-:S07]  /*0710*/  IMAD.MOV.U32 R3, RZ, RZ, RZ ;  /* 0x000000ffff037224 */ /* 0x000fce00078e00ff */
.L_x_143:
[C---:B012---:R-:W-:Y:S02]  /*0720*/  IMAD R5, R3.reuse, 0x400, R0 ;  /* 0x0000040003057824 */ /* 0x047fe400078e0200 */
[----:B------:R-:W-:-:S03]  /*0730*/  VIADD R3, R3, 0x10 ;  /* 0x0000001003037836 */ /* 0x000fc60000000000 */
[----:B------:R2:W-:Y:S02]  /*0740*/  STS [R5+0x200], RZ ;  /* 0x000200ff05007388 */ /* 0x0005e40000000800 */
[----:B------:R-:W-:Y:S02]  /*0750*/  ISETP.NE.AND P1, PT, R3, UR26, PT ;  /* 0x0000001a03007c0c */ /* 0x000fe4000bf25270 */
[----:B------:R2:W-:Y:S04]  /*0760*/  STS [R5+0x600], RZ ;  /* 0x000600ff05007388 */ /* 0x0005e80000000800 */
        /* <DEDUP_REMOVED lines=13> */
[----:B------:R2:W-:Y:S01]  /*0840*/  STS [R5+0x3e00], RZ ;  /* 0x003e00ff05007388 */ /* 0x0005e20000000800 */
[----:B------:R-:W-:Y:S05]  /*0850*/  @P1 BRA `(.L_x_143) ;  /* 0xfffffffc00b01947 */ /* 0x000fea000383ffff */
[----:B------:R-:W-:-:S07]  /*0860*/  IMAD.U32 R3, RZ, RZ, UR26 ;  /* 0x0000001aff037e24 */ /* 0x000fce000f8e00ff */
.L_x_142:
[----:B------:R-:W-:Y:S05]  /*0870*/  @!P0 BRA `(.L_x_137) ;  /* 0x00000000007c8947 */ /* 0x000fea0003800000 */
[----:B------:R-:W-:Y:S01]  /*0880*/  ISETP.GE.U32.AND P0, PT, R2, 0x7, PT ;  /* 0x000000070200780c */ /* 0x000fe20003f06070 */
[----:B------:R-:W-:-:S12]  /*0890*/  UISETP.NE.AND UP0, UPT, UR24, URZ, UPT ;  /* 0x000000ff1800728c */ /* 0x000fd8000bf05270 */
[----:B------:R-:W-:Y:S05]  /*08a0*/  @!P0 BRA `(.L_x_144) ;  /* 0x0000000000288947 */ /* 0x000fea0003800000 */
[C---:B------:R-:W-:Y:S02]  /*08b0*/  IMAD R2, R3.reuse, 0x400, R0 ;  /* 0x0000040003027824 */ /* 0x040fe400078e0200 */
[----:B------:R-:W-:-:S03]  /*08c0*/  VIADD R3, R3, 0x8 ;  /* 0x0000000803037836 */ /* 0x000fc60000000000 */
[----:B------:R3:W-:Y:S04]  /*08d0*/  STS [R2+0x200], RZ ;  /* 0x000200ff02007388 */ /* 0x0007e80000000800 */
[----:B------:R3:W-:Y:S04]  /*08e0*/  STS [R2+0x600], RZ ;  /* 0x000600ff02007388 */ /* 0x0007e80000000800 */
[----:B------:R3:W-:Y:S04]  /*08f0*/  STS [R2+0xa00], RZ ;  /* 0x000a00ff02007388 */ /* 0x0007e80000000800 */
[----:B------:R3:W-:Y:S04]  /*0900*/  STS [R2+0xe00], RZ ;  /* 0x000e00ff02007388 */ /* 0x0007e80000000800 */
[----:B------:R3:W-:Y:S04]  /*0910*/  STS [R2+0x1200], RZ ;  /* 0x001200ff02007388 */ /* 0x0007e80000000800 */
[----:B------:R3:W-:Y:S04]  /*0920*/  STS [R2+0x1600], RZ ;  /* 0x001600ff02007388 */ /* 0x0007e80000000800 */
[----:B------:R3:W-:Y:S04]  /*0930*/  STS [R2+0x1a00], RZ ;  /* 0x001a00ff02007388 */ /* 0x0007e80000000800 */
[----:B------:R3:W-:Y:S02]  /*0940*/  STS [R2+0x1e00], RZ ;  /* 0x001e00ff02007388 */ /* 0x0007e40000000800 */
.L_x_144:
[----:B------:R-:W-:Y:S05]  /*0950*/  BRA.U !UP0, `(.L_x_137) ;  /* 0x0000000108447547 */ /* 0x000fea000b800000 */
[----:B------:R-:W-:Y:S01]  /*0960*/  ISETP.GE.U32.AND P0, PT, R6, 0x3, PT ;  /* 0x000000030600780c */ /* 0x000fe20003f06070 */
[----:B------:R-:W-:-:S12]  /*0970*/  UISETP.NE.AND UP0, UPT, UR25, URZ, UPT ;  /* 0x000000ff1900728c */ /* 0x000fd8000bf05270 */
[C---:B---3--:R-:W-:Y:S01]  /*0980*/  @P0 IMAD R2, R3.reuse, 0x400, R0 ;  /* 0x0000040003020824 */ /* 0x048fe200078e0200 */
[----:B------:R-:W-:-:S04]  /*0990*/  @P0 IADD3 R3, PT, PT, R3, 0x4, RZ ;  /* 0x0000000403030810 */ /* 0x000fc80007ffe0ff */
[----:B------:R4:W-:Y:S04]  /*09a0*/  @P0 STS [R2+0x200], RZ ;  /* 0x000200ff02000388 */ /* 0x0009e80000000800 */
[----:B------:R4:W-:Y:S04]  /*09b0*/  @P0 STS [R2+0x600], RZ ;  /* 0x000600ff02000388 */ /* 0x0009e80000000800 */
[----:B------:R4:W-:Y:S04]  /*09c0*/  @P0 STS [R2+0xa00], RZ ;  /* 0x000a00ff02000388 */ /* 0x0009e80000000800 */
[----:B------:R4:W-:Y:S01]  /*09d0*/  @P0 STS [R2+0xe00], RZ ;  /* 0x000e00ff02000388 */ /* 0x0009e20000000800 */
[----:B------:R-:W-:Y:S05]  /*09e0*/  BRA.U !UP0, `(.L_x_137) ;  /* 0x0000000108207547 */ /* 0x000fea000b800000 */
[----:B------:R-:W-:Y:S01]  /*09f0*/  IMAD R3, R3, 0x400, R0 ;  /* 0x0000040003037824 */ /* 0x000fe200078e0200 */
[----:B------:R-:W-:-:S04]  /*0a00*/  UISETP.NE.AND UP0, UPT, UR25, 0x1, UPT ;  /* 0x000000011900788c */ /* 0x000fc8000bf05270 */
[----:B------:R3:W-:Y:S05]  /*0a10*/  STS [R3+0x200], RZ ;  /* 0x000200ff03007388 */ /* 0x0007ea0000000800 */
[----:B------:R-:W-:Y:S05]  /*0a20*/  BRA.U !UP0, `(.L_x_137) ;  /* 0x0000000108107547 */ /* 0x000fea000b800000 */
[----:B------:R-:W-:Y:S01]  /*0a30*/  UISETP.NE.AND UP0, UPT, UR25, 0x2, UPT ;  /* 0x000000021900788c */ /* 0x000fe2000bf05270 */
[----:B------:R0:W-:Y:S05]  /*0a40*/  STS [R3+0x600], RZ ;  /* 0x000600ff03007388 */ /* 0x0001ea0000000800 */
[----:B------:R-:W-:-:S13]  /*0a50*/  PLOP3.LUT P0, PT, PT, PT, UP0, 0x80, 0x8 ;  /* 0x000000000008781c */ /* 0x000fda0003f0f008 */
[----:B------:R0:W-:Y:S02]  /*0a60*/  @P0 STS [R3+0xa00], RZ ;  /* 0x000a00ff03000388 */ /* 0x0001e40000000800 */
.L_x_137:
[----:B------:R-:W-:Y:S05]  /*0a70*/  BSYNC.RECONVERGENT B0 ;  /* 0x0000000000007941 */ /* 0x000fea0003800200 */
.L_x_136:
[----:B------:R-:W5:Y:S01]  /*0a80*/  LDCU.64 UR14, c[0x0][0x390] ;  /* 0x00007200ff0e77ac */ /* 0x000f620008000a00 */
[----:B------:R-:W-:Y:S02]  /*0a90*/  USHF.L.U32 UR4, UR6, 0x1e, URZ ;  /* 0x0000001e06047899 */ /* 0x000fe400080006ff */
[----:B------:R-:W-:Y:S02]  /*0aa0*/  USHF.L.U64.HI UR5, UR6, 0x1e, UR7 ;  /* 0x0000001e06057899 */ /* 0x000fe40008010207 */
[----:B-----5:R-:W-:-:S04]  /*0ab0*/  UIADD3 UR4, UP0, UPT, -UR4, UR14, URZ ;  /* 0x0000000e04047290 */ /* 0x020fc8000ff1e1ff */
[----:B------:R-:W-:Y:S02]  /*0ac0*/  UIADD3.X UR5, UPT, UPT, ~UR5, UR15, URZ, UP0, !UPT ;  /* 0x0000000f05057290 */ /* 0x000fe400087fe5ff */
[----:B------:R-:W-:-:S04]  /*0ad0*/  UISETP.LT.U32.AND UP0, UPT, UR4, 0x40000000, UPT ;  /* 0x400000000400788c */ /* 0x000fc8000bf01070 */
[----:B------:R-:W-:-:S04]  /*0ae0*/  UISETP.LT.U32.AND.EX UP0, UPT, UR5, URZ, UPT, UP0 ;  /* 0x000000ff0500728c */ /* 0x000fc8000bf01100 */
[----:B------:R-:W-:Y:S02]  /*0af0*/  USEL UR13, UR4, 0x40000000, UP0 ;  /* 0x40000000040d7887 */ /* 0x000fe40008000000 */
[----:B------:R-:W-:Y:S02]  /*0b00*/  USEL UR14, UR5, URZ, UP0 ;  /* 0x000000ff050e7287 */ /* 0x000fe40008000000 */
[----:B------:R-:W-:-:S04]  /*0b10*/  UISETP.GT.U32.AND UP0, UPT, UR13, UR8, UPT ;  /* 0x000000080d00728c */ /* 0x000fc8000bf04070 */
[----:B------:R-:W-:Y:S01]  /*0b20*/  UISETP.GT.U32.AND.EX UP0, UPT, UR14, URZ, UPT, UP0 ;  /* 0x000000ff0e00728c */ /* 0x000fe2000bf04100 */
[----:B------:R-:W-:Y:S08]  /*0b30*/  BAR.SYNC.DEFER_BLOCKING 0x0 ;  /* 0x0000000000007b1d */ /* 0x000ff00000010000 */
[----:B------:R-:W-:Y:S06]  /*0b40*/  BAR.SYNC.DEFER_BLOCKING 0x0 ;  /* 0x0000000000007b1d */ /* 0x000fec0000010000 */
[----:B------:R-:W-:Y:S05]  /*0b50*/  BRA.U !UP0, `(.L_x_145) ;  /* 0x0000000d082c7547 */ /* 0x000fea000b800000 */
[----:B------:R-:W-:Y:S01]  /*0b60*/  UMOV UR10, UR8 ;  /* 0x00000008000a7c82 */ /* 0x000fe20008000000 */
[----:B------:R-:W-:-:S05]  /*0b70*/  UMOV UR5, URZ ;  /* 0x000000ff00057c82 */ /* 0x000fca0008000000 */
.L_x_150:
[----:B-----5:R-:W5:Y:S01]  /*0b80*/  LDCU.64 UR18, c[0x0][0x390] ;  /* 0x00007200ff1277ac */ /* 0x020f620008000a00 */
[----:B------:R-:W-:Y:S02]  /*0b90*/  USHF.L.U32 UR15, UR6, 0x1e, URZ ;  /* 0x0000001e060f7899 */ /* 0x000fe400080006ff */
[----:B------:R-:W-:Y:S02]  /*0ba0*/  USHF.L.U64.HI UR16, UR6, 0x1e, UR7 ;  /* 0x0000001e06107899 */ /* 0x000fe40008010207 */
[----:B------:R-:W-:-:S04]  /*0bb0*/  UIADD3 UR15, UP0, UPT, UR10, UR15, URZ ;  /* 0x0000000f0a0f7290 */ /* 0x000fc8000ff1e0ff */
[----:B------:R-:W-:Y:S02]  /*0bc0*/  UIADD3.X UR16, UPT, UPT, UR5, UR16, URZ, UP0, !UPT ;  /* 0x0000001005107290 */ /* 0x000fe400087fe4ff */
[----:B------:R-:W-:Y:S02]  /*0bd0*/  ULEA UR10, UP0, UR28, UR10, 0xb ;  /* 0x0000000a1c0a7291 */ /* 0x000fe4000f8058ff */
[----:B-----5:R-:W-:Y:S02]  /*0be0*/  UIADD3 UR17, UP1, UPT, -UR15, UR18, URZ ;  /* 0x000000120f117290 */ /* 0x020fe4000ff3e1ff */
[----:B------:R-:W-:Y:S02]  /*0bf0*/  UIADD3.X UR5, UPT, UPT, URZ, UR5, URZ, UP0, !UPT ;  /* 0x00000005ff057290 */ /* 0x000fe400087fe4ff */
[----:B------:R-:W-:Y:S02]  /*0c00*/  UIADD3.X UR4, UPT, UPT, ~UR16, UR19, URZ, UP1, !UPT ;  /* 0x0000001310047290 */ /* 0x000fe40008ffe5ff */
[----:B------:R-:W-:-:S02]  /*0c10*/  UISETP.GE.U32.AND UP1, UPT, UR17, 0x800, UPT ;  /* 0x000008001100788c */ /* 0x000fc4000bf26070 */
[----:B------:R-:W-:Y:S02]  /*0c20*/  UISETP.GE.U32.AND UP0, UPT, UR10, UR13, UPT ;  /* 0x0000000d0a00728c */ /* 0x000fe4000bf06070 */
[----:B------:R-:W-:Y:S02]  /*0c30*/  UISETP.GE.U32.AND.EX UP1, UPT, UR4, URZ, UPT, UP1 ;  /* 0x000000ff0400728c */ /* 0x000fe4000bf26110 */
[----:B------:R-:W-:-:S07]  /*0c40*/  UISETP.GE.U32.AND.EX UP0, UPT, UR5, UR14, UPT, UP0 ;  /* 0x0000000e0500728c */ /* 0x000fce000bf06100 */
[----:B0-----:R-:W-:Y:S05]  /*0c50*/  BRA.U !UP1, `(.L_x_146) ;  /* 0x0000000109587547 */ /* 0x001fea000b800000 */
[----:B------:R-:W4:Y:S01]  /*0c60*/  LDCU.64 UR18, c[0x0][0x388] ;  /* 0x00007100ff1277ac */ /* 0x000f220008000a00 */
[----:B0-23--:R-:W-:-:S05]  /*0c70*/  IADD3 R3, P0, PT, R4, UR15, RZ ;  /* 0x0000000f04037c10 */ /* 0x00dfca000ff1e0ff */
[----:B------:R-:W-:Y:S01]  /*0c80*/  IMAD.X R6, RZ, RZ, UR16, P0 ;  /* 0x00000010ff067e24 */ /* 0x000fe200080e06ff */
[----:B----4-:R-:W-:-:S04]  /*0c90*/  LEA R2, P0, R3, UR18, 0x2 ;  /* 0x0000001203027c11 */ /* 0x010fc8000f8010ff */
        /* <DEDUP_REMOVED lines=18> */
.L_x_146:
[----:B------:R-:W4:Y:S01]  /*0dc0*/  LDCU.64 UR18, c[0x0][0x388] ;  /* 0x00007100ff1277ac */ /* 0x000f220008000a00 */
[C---:B012---:R-:W-:Y:S01]  /*0dd0*/  VIADD R5, R4.reuse, 0x100 ;  /* 0x0000010004057836 */ /* 0x047fe20000000000 */
[C---:B---3--:R-:W-:Y:S01]  /*0de0*/  IADD3 R3, P0, PT, R4.reuse, UR15, RZ ;  /* 0x0000000f04037c10 */ /* 0x048fe2000ff1e0ff */
[C---:B----4-:R-:W-:Y:S01]  /*0df0*/  VIADD R2, R4.reuse, 0x80 ;  /* 0x0000008004027836 */ /* 0x050fe20000000000 */
[C---:B------:R-:W-:Y:S01]  /*0e00*/  ISETP.GE.AND P1, PT, R4.reuse, UR17, PT ;  /* 0x0000001104007c0c */ /* 0x040fe2000bf26270 */
[----:B------:R-:W-:Y:S01]  /*0e10*/  VIADD R7, R4, 0x180 ;  /* 0x0000018004077836 */ /* 0x000fe20000000000 */
[----:B------:R-:W-:Y:S01]  /*0e20*/  ISETP.GE.AND P3, PT, R5, UR17, PT ;  /* 0x0000001105007c0c */ /* 0x000fe2000bf66270 */
[----:B------:R-:W-:Y:S01]  /*0e30*/  IMAD.X R6, RZ, RZ, UR16, P0 ;  /* 0x00000010ff067e24 */ /* 0x000fe200080e06ff */
[----:B------:R-:W-:Y:S01]  /*0e40*/  ISETP.GE.AND P2, PT, R2, UR17, PT ;  /* 0x0000001102007c0c */ /* 0x000fe2000bf46270 */
[----:B------:R-:W-:Y:S01]  /*0e50*/  VIADD R5, R4, 0x200 ;  /* 0x0000020004057836 */ /* 0x000fe20000000000 */
[----:B------:R-:W-:Y:S01]  /*0e60*/  ISETP.GE.AND P4, PT, R7, UR17, PT ;  /* 0x0000001107007c0c */ /* 0x000fe2000bf86270 */
[----:B------:R-:W-:-:S03]  /*0e70*/  IMAD.MOV.U32 R12, RZ, RZ, 0x7fffffff ;  /* 0x7fffffffff0c7424 */ /* 0x000fc600078e00ff */
[----:B------:R-:W-:Y:S01]  /*0e80*/  ISETP.GE.AND P5, PT, R5, UR17, PT ;  /* 0x0000001105007c0c */ /* 0x000fe2000bfa6270 */
[----:B------:R-:W-:Y:S01]  /*0e90*/  VIADD R5, R4, 0x300 ;  /* 0x0000030004057836 */ /* 0x000fe20000000000 */
[----:B------:R-:W-:-:S04]  /*0ea0*/  LEA R2, P0, R3, UR18, 0x2 ;  /* 0x0000001203027c11 */ /* 0x000fc8000f8010ff */
[----:B------:R-:W-:Y:S01]  /*0eb0*/  LEA.HI.X R3, R3, UR19, R6, 0x2, P0 ;  /* 0x0000001303037c11 */ /* 0x000fe200080f1406 */
[----:B------:R-:W-:Y:S01]  /*0ec0*/  IMAD.MOV.U32 R11, RZ, RZ, 0x7fffffff ;  /* 0x7fffffffff0b7424 */ /* 0x000fe200078e00ff */
[----:B------:R-:W-:-:S03]  /*0ed0*/  IADD3 R6, PT, PT, R4, 0x280, RZ ;  /* 0x0000028004067810 */ /* 0x000fc60007ffe0ff */
[----:B------:R1:W5:Y:S01]  /*0ee0*/  @!P1 LDG.E R12, desc[UR20][R2.64] ;  /* 0x00000014020c9981 */ /* 0x000362000c1e1900 */
[----:B------:R-:W-:Y:S01]  /*0ef0*/  ISETP.GE.AND P1, PT, R5, UR17, PT ;  /* 0x0000001105007c0c */ /* 0x000fe2000bf26270 */
[----:B------:R-:W-:Y:S01]  /*0f00*/  VIADD R5, R4, 0x380 ;  /* 0x0000038004057836 */ /* 0x000fe20000000000 */
[----:B------:R-:W-:Y:S01]  /*0f10*/  ISETP.GE.AND P0, PT, R6, UR17, PT ;  /* 0x0000001106007c0c */ /* 0x000fe2000bf06270 */
[----:B------:R-:W-:Y:S01]  /*0f20*/  IMAD.MOV.U32 R9, RZ, RZ, 0x7fffffff ;  /* 0x7fffffffff097424 */ /* 0x000fe200078e00ff */
[----:B------:R1:W5:Y:S02]  /*0f30*/  @!P2 LDG.E R11, desc[UR20][R2.64+0x200] ;  /* 0x00020014020ba981 */ /* 0x000364000c1e1900 */
[----:B------:R-:W-:Y:S01]  /*0f40*/  ISETP.GE.AND P2, PT, R5, UR17, PT ;  /* 0x0000001105007c0c */ /* 0x000fe2000bf46270 */
[----:B------:R-:W-:Y:S02]  /*0f50*/  VIADD R5, R4, 0x480 ;  /* 0x0000048004057836 */ /* 0x000fe40000000000 */
[----:B------:R-:W-:Y:S01]  /*0f60*/  IMAD.MOV.U32 R10, RZ, RZ, 0x7fffffff ;  /* 0x7fffffffff0a7424 */ /* 0x000fe200078e00ff */
[----:B------:R1:W5:Y:S01]  /*0f70*/  @!P4 LDG.E R9, desc[UR20][R2.64+0x600] ;  /* 0x000600140209c981 */ /* 0x000362000c1e1900 */
[----:B------:R-:W-:-:S02]  /*0f80*/  MOV R8, 0x7fffffff ;  /* 0x7fffffff00087802 */ /* 0x000fc40000000f00 */
[C---:B------:R-:W-:Y:S02]  /*0f90*/  LOP3.LUT R6, R4.reuse, 0x400, RZ, 0xfc, !PT ;  /* 0x0000040004067812 */ /* 0x040fe400078efcff */
[----:B------:R-:W-:Y:S01]  /*0fa0*/  ISETP.GE.AND P4, PT, R5, UR17, PT ;  /* 0x0000001105007c0c */ /* 0x000fe2000bf86270 */
[----:B------:R-:W-:Y:S01]  /*0fb0*/  VIADD R5, R4, 0x500 ;  /* 0x0000050004057836 */ /* 0x000fe20000000000 */
[----:B------:R1:W5:Y:S01]  /*0fc0*/  @!P3 LDG.E R10, desc[UR20][R2.64+0x400] ;  /* 0x00040014020ab981 */ /* 0x000362000c1e1900 */
[----:B------:R-:W-:Y:S01]  /*0fd0*/  ISETP.GE.AND P3, PT, R6, UR17, PT ;  /* 0x0000001106007c0c */ /* 0x000fe2000bf66270 */
[----:B------:R-:W-:Y:S02]  /*0fe0*/  IMAD.MOV.U32 R6, RZ, RZ, 0x7fffffff ;  /* 0x7fffffffff067424 */ /* 0x000fe400078e00ff */
[----:B------:R1:W5:Y:S01]  /*0ff0*/  @!P5 LDG.E R8, desc[UR20][R2.64+0x800] ;  /* 0x000800140208d981 */ /* 0x000362000c1e1900 */
[----:B------:R-:W-:Y:S01]  /*1000*/  ISETP.GE.AND P5, PT, R5, UR17, PT ;  /* 0x0000001105007c0c */ /* 0x000fe2000bfa6270 */
[----:B------:R-:W-:-:S02]  /*1010*/  VIADD R5, R4, 0x600 ;  /* 0x0000060004057836 */ /* 0x000fc40000000000 */
[----:B------:R-:W-:Y:S01]  /*1020*/  IMAD.MOV.U32 R7, RZ, RZ, 0x7fffffff ;  /* 0x7fffffffff077424 */ /* 0x000fe200078e00ff */
[----:B------:R1:W5:Y:S01]  /*1030*/  @!P1 LDG.E R6, desc[UR20][R2.64+0xc00] ;  /* 0x000c001402069981 */ /* 0x000362000c1e1900 */
[C---:B------:R-:W-:Y:S01]  /*1040*/  VIADD R13, R4.reuse, 0x580 ;  /* 0x00000580040d7836 */ /* 0x040fe20000000000 */
[----:B------:R-:W-:Y:S01]  /*1050*/  ISETP.GE.AND P1, PT, R5, UR17, PT ;  /* 0x0000001105007c0c */ /* 0x000fe2000bf26270 */
[----:B------:R-:W-:Y:S02]  /*1060*/  IMAD.MOV.U32 R5, RZ, RZ, 0x7fffffff ;  /* 0x7fffffffff057424 */ /* 0x000fe400078e00ff */
[----:B------:R-:W-:Y:S01]  /*1070*/  IMAD.MOV.U32 R19, RZ, RZ, 0x7fffffff ;  /* 0x7fffffffff137424 */ /* 0x000fe200078e00ff */
[----:B------:R1:W5:Y:S01]  /*1080*/  @!P0 LDG.E R7, desc[UR20][R2.64+0xa00] ;  /* 0x000a001402078981 */ /* 0x000362000c1e1900 */
[----:B------:R-:W-:Y:S01]  /*1090*/  IMAD.MOV.U32 R18, RZ, RZ, 0x7fffffff ;  /* 0x7fffffffff127424 */ /* 0x000fe200078e00ff */
[----:B------:R-:W-:Y:S01]  /*10a0*/  ISETP.GE.AND P0, PT, R13, UR17, PT ;  /* 0x000000110d007c0c */ /* 0x000fe2000bf06270 */
[C---:B------:R-:W-:Y:S01]  /*10b0*/  VIADD R14, R4.reuse, 0x700 ;  /* 0x00000700040e7836 */ /* 0x040fe20000000000 */
[----:B------:R-:W-:Y:S01]  /*10c0*/  IADD3 R13, PT, PT, R4, 0x680, RZ ;  /* 0x00000680040d7810 */ /* 0x000fe20007ffe0ff */
[----:B------:R1:W5:Y:S03]  /*10d0*/  @!P2 LDG.E R5, desc[UR20][R2.64+0xe00] ;  /* 0x000e00140205a981 */ /* 0x000366000c1e1900 */
[----:B------:R-:W-:Y:S01]  /*10e0*/  ISETP.GE.AND P2, PT, R13, UR17, PT ;  /* 0x000000110d007c0c */ /* 0x000fe2000bf46270 */
[----:B------:R1:W5:Y:S01]  /*10f0*/  @!P3 LDG.E R19, desc[UR20][R2.64+0x1000] ;  /* 0x001000140213b981 */ /* 0x000362000c1e1900 */
[----:B------:R-:W-:-:S03]  /*1100*/  ISETP.GE.AND P3, PT, R14, UR17, PT ;  /* 0x000000110e007c0c */ /* 0x000fc6000bf66270 */
[----:B------:R1:W5:Y:S01]  /*1110*/  @!P4 LDG.E R18, desc[UR20][R2.64+0x1200] ;  /* 0x001200140212c981 */ /* 0x000362000c1e1900 */
[----:B------:R-:W-:Y:S01]  /*1120*/  ISETP.GE.AND P4, PT, R21, UR17, PT ;  /* 0x0000001115007c0c */ /* 0x000fe2000bf86270 */
[----:B------:R-:W-:Y:S01]  /*1130*/  IMAD.MOV.U32 R17, RZ, RZ, 0x7fffffff ;  /* 0x7fffffffff117424 */ /* 0x000fe200078e00ff */
[----:B------:R-:W-:Y:S01]  /*1140*/  MOV R14, 0x7fffffff ;  /* 0x7fffffff000e7802 */ /* 0x000fe20000000f00 */
[----:B------:R-:W-:Y:S02]  /*1150*/  IMAD.MOV.U32 R16, RZ, RZ, 0x7fffffff ;  /* 0x7fffffffff107424 */ /* 0x000fe400078e00ff */
[----:B------:R-:W-:Y:S02]  /*1160*/  IMAD.MOV.U32 R22, RZ, RZ, 0x7fffffff ;  /* 0x7fffffffff167424 */ /* 0x000fe400078e00ff */
        /* <DEDUP_REMOVED lines=8> */
.L_x_147:
[----:B01----:R-:W0:Y:S02]  /*11f0*/  LDC.64 R2, c[0x0][0x398] ;  /* 0x0000e600ff027b82 */ /* 0x003e240000000a00 */
[----:B0-----:R-:W-:-:S13]  /*1200*/  ISETP.GT.AND P0, PT, R3, R2, PT ;  /* 0x000000020300720c */ /* 0x001fda0003f04270 */
[----:B------:R-:W-:Y:S05]  /*1210*/  @!P0 BRA `(.L_x_148) ;  /* 0x0000000400788947 */ /* 0x000fea0003800000 */
[----:B------:R-:W0:Y:S01]  /*1220*/  S2UR UR15, SR_CgaCtaId ;  /* 0x00000000000f79c3 */ /* 0x000e220000008800 */
[----:B-----5:R-:W-:Y:S01]  /*1230*/  LOP3.LUT R15, R15, 0x80000000, RZ, 0x3c, !PT ;  /* 0x800000000f0f7812 */ /* 0x020fe200078e3cff */
[----:B------:R-:W-:Y:S01]  /*1240*/  UMOV UR4, 0x400 ;  /* 0x0000040000047882 */ /* 0x000fe20000000000 */
[----:B------:R-:W-:Y:S01]  /*1250*/  LOP3.LUT R14, R14, 0x80000000, RZ, 0x3c, !PT ;  /* 0x800000000e0e7812 */ /* 0x000fe200078e3cff */
[----:B------:R-:W1:Y:S01]  /*1260*/  LDCU UR16, c[0x0][0x398] ;  /* 0x00007300ff1077ac */ /* 0x000e620008000800 */
[----:B------:R-:W-:Y:S02]  /*1270*/  LOP3.LUT R13, R13, 0x80000000, RZ, 0x3c, !PT ;  /* 0x800000000d0d7812 */ /* 0x000fe400078e3cff */
[----:B------:R-:W-:Y:S02]  /*1280*/  LOP3.LUT R2, R22, 0x80000000, RZ, 0x3c, !PT ;  /* 0x8000000016027812 */ /* 0x000fe400078e3cff */
[----:B------:R-:W-:Y:S02]  /*1290*/  LOP3.LUT R16, R16, 0x80000000, RZ, 0x3c, !PT ;  /* 0x8000000010107812 */ /* 0x000fe400078e3cff */
[----:B------:R-:W-:-:S02]  /*12a0*/  LOP3.LUT R17, R17, 0x80000000, RZ, 0x3c, !PT ;  /* 0x8000000011117812 */ /* 0x000fc400078e3cff */
[----:B------:R-:W-:Y:S02]  /*12b0*/  LOP3.LUT R18, R18, 0x80000000, RZ, 0x3c, !PT ;  /* 0x8000000012127812 */ /* 0x000fe400078e3cff */
[----:B------:R-:W-:Y:S02]  /*12c0*/  LOP3.LUT R19, R19, 0x80000000, RZ, 0x3c, !PT ;  /* 0x8000000013137812 */ /* 0x000fe400078e3cff */
[----:B------:R-:W-:Y:S02]  /*12d0*/  LOP3.LUT R5, R5, 0x80000000, RZ, 0x3c, !PT ;  /* 0x8000000005057812 */ /* 0x000fe400078e3cff */
[----:B------:R-:W-:Y:S02]  /*12e0*/  LOP3.LUT R6, R6, 0x80000000, RZ, 0x3c, !PT ;  /* 0x8000000006067812 */ /* 0x000fe400078e3cff */
[----:B------:R-:W-:Y:S02]  /*12f0*/  LOP3.LUT R7, R7, 0x80000000, RZ, 0x3c, !PT ;  /* 0x8000000007077812 */ /* 0x000fe400078e3cff */
[----:B------:R-:W-:Y:S01]  /*1300*/  LOP3.LUT R8, R8, 0x80000000, RZ, 0x3c, !PT ;  /* 0x8000000008087812 */ /* 0x000fe200078e3cff */
[----:B0-----:R-:W-:Y:S01]  /*1310*/  ULEA UR15, UR15, UR4, 0x18 ;  /* 0x000000040f0f7291 */ /* 0x001fe2000f8ec0ff */
[----:B------:R-:W-:-:S02]  /*1320*/  LOP3.LUT R9, R9, 0x80000000, RZ, 0x3c, !PT ;  /* 0x8000000009097812 */ /* 0x000fc400078e3cff */
[----:B------:R-:W-:Y:S01]  /*1330*/  LOP3.LUT R10, R10, 0x80000000, RZ, 0x3c, !PT ;  /* 0x800000000a0a7812 */ /* 0x000fe200078e3cff */
[----:B------:R-:W-:Y:S01]  /*1340*/  UMOV UR4, URZ ;  /* 0x000000ff00047c82 */ /* 0x000fe20008000000 */
[----:B------:R-:W-:Y:S02]  /*1350*/  LOP3.LUT R11, R11, 0x80000000, RZ, 0x3c, !PT ;  /* 0x800000000b0b7812 */ /* 0x000fe400078e3cff */
[----:B-1----:R-:W-:-:S07]  /*1360*/  LOP3.LUT R12, R12, 0x80000000, RZ, 0x3c, !PT ;  /* 0x800000000c0c7812 */ /* 0x002fce00078e3cff */
.L_x_149:
[----:B------:R-:W-:Y:S01]  /*1370*/  IMAD R22, RZ, RZ, -UR16 ;  /* 0x80000010ff167e24 */ /* 0x000fe2000f8e02ff */
[----:B0-----:R-:W-:Y:S01]  /*1380*/  SHF.R.U32.HI R23, RZ, UR16, R12 ;  /* 0x00000010ff177c19 */ /* 0x001fe2000801160c */
[----:B------:R-:W-:Y:S01]  /*1390*/  IMAD.MOV.U32 R25, RZ, RZ, -0x1 ;  /* 0xffffffffff197424 */ /* 0x000fe200078e00ff */
[----:B------:R-:W-:Y:S01]  /*13a0*/  ULEA UR17, UR4, UR15, 0xa ;  /* 0x0000000f04117291 */ /* 0x000fe2000f8e50ff */
[----:B------:R-:W-:Y:S01]  /*13b0*/  SHF.R.U32.HI R27, RZ, UR16, R10 ;  /* 0x00000010ff1b7c19 */ /* 0x000fe2000801160a */
[----:B------:R-:W-:Y:S01]  /*13c0*/  UIADD3 UR4, UPT, UPT, UR4, 0x1, URZ ;  /* 0x0000000104047890 */ /* 0x000fe2000fffe0ff */
[----:B------:R-:W-:Y:S02]  /*13d0*/  VIADDMNMX R22, R22, R3, 0x8, PT ;  /* 0x0000000816167446 */ /* 0x000fe40003800103 */
[----:B------:R-:W-:Y:S02]  /*13e0*/  SHF.R.U32.HI R29, RZ, UR16, R9 ;  /* 0x00000010ff1d7c19 */ /* 0x000fe40008011609 */
[----:B------:R-:W-:-:S02]  /*13f0*/  SHF.L.U32 R22, R25, R22, RZ ;  /* 0x0000001619167219 */ /* 0x000fc400000006ff */
[----:B------:R-:W-:Y:S02]  /*1400*/  SHF.R.U32.HI R25, RZ, UR16, R11 ;  /* 0x00000010ff197c19 */ /* 0x000fe4000801160b */
[-C--:B------:R-:W-:Y:S02]  /*1410*/  LOP3.LUT R23, R23, R22.reuse, RZ, 0x30, !PT ;  /* 0x0000001617177212 */ /* 0x080fe400078e30ff */
[-C--:B------:R-:W-:Y:S02]  /*1420*/  LOP3.LUT R25, R25, R22.reuse, RZ, 0x30, !PT ;  /* 0x0000001619197212 */ /* 0x080fe400078e30ff */
[----:B------:R-:W-:Y:S02]  /*1430*/  LOP3.LUT R27, R27, R22, RZ, 0x30, !PT ;  /* 0x000000161b1b7212 */ /* 0x000fe400078e30ff */
[----:B------:R-:W-:Y:S02]  /*1440*/  LEA R23, R23, UR17, 0x2 ;  /* 0x0000001117177c11 */ /* 0x000fe4000f8e10ff */
[----:B------:R-:W-:-:S02]  /*1450*/  LEA R25, R25, UR17, 0x2 ;  /* 0x0000001119197c11 */ /* 0x000fc4000f8e10ff */
[----:B------:R-:W-:Y:S01]  /*1460*/  LEA R27, R27, UR17, 0x2 ;  /* 0x000000111b1b7c11 */ /* 0x000fe2000f8e10ff */
[----:B------:R0:W-:Y:S01]  /*1470*/  ATOMS.POPC.INC.32 RZ, [R23+URZ] ;  /* 0x0000000017ff7f8c */ /* 0x0001e2000d8000ff */
[----:B------:R-:W-:Y:S02]  /*1480*/  SHF.R.U32.HI R24, RZ, UR16, R8 ;  /* 0x00000010ff187c19 */ /* 0x000fe40008011608 */
[----:B------:R-:W-:Y:S01]  /*1490*/  SHF.R.U32.HI R26, RZ, UR16, R7 ;  /* 0x00000010ff1a7c19 */ /* 0x000fe20008011607 */
[----:B------:R1:W-:Y:S01]  /*14a0*/  ATOMS.POPC.INC.32 RZ, [R25+URZ] ;  /* 0x0000000019ff7f8c */ /* 0x0003e2000d8000ff */
[-C--:B------:R-:W-:Y:S02]  /*14b0*/  LOP3.LUT R29, R29, R22.reuse, RZ, 0x30, !PT ;  /* 0x000000161d1d7212 */ /* 0x080fe400078e30ff */
[----:B------:R-:W-:Y:S01]  /*14c0*/  LOP3.LUT R24, R24, R22, RZ, 0x30, !PT ;  /* 0x0000001618187212 */ /* 0x000fe200078e30ff */
[----:B------:R2:W-:Y:S01]  /*14d0*/  ATOMS.POPC.INC.32 RZ, [R27+URZ] ;  /* 0x000000001bff7f8c */ /* 0x0005e2000d8000ff */
[----:B0-----:R-:W-:-:S02]  /*14e0*/  SHF.R.U32.HI R23, RZ, UR16, R6 ;  /* 0x00000010ff177c19 */ /* 0x001fc40008011606 */
[-C--:B------:R-:W-:Y:S02]  /*14f0*/  LOP3.LUT R26, R26, R22.reuse, RZ, 0x30, !PT ;  /* 0x000000161a1a7212 */ /* 0x080fe400078e30ff */
[----:B-1----:R-:W-:Y:S02]  /*1500*/  SHF.R.U32.HI R25, RZ, UR16, R5 ;  /* 0x00000010ff197c19 */ /* 0x002fe40008011605 */
[-C--:B------:R-:W-:Y:S02]  /*1510*/  LOP3.LUT R23, R23, R22.reuse, RZ, 0x30, !PT ;  /* 0x0000001617177212 */ /* 0x080fe400078e30ff */
[----:B--2---:R-:W-:Y:S02]  /*1520*/  SHF.R.U32.HI R27, RZ, UR16, R19 ;  /* 0x00000010ff1b7c19 */ /* 0x004fe40008011613 */
[----:B------:R-:W-:Y:S02]  /*1530*/  LEA R29, R29, UR17, 0x2 ;  /* 0x000000111d1d7c11 */ /* 0x000fe4000f8e10ff */
[----:B------:R-:W-:-:S02]  /*1540*/  LOP3.LUT R25, R25, R22, RZ, 0x30, !PT ;  /* 0x0000001619197212 */ /* 0x000fc400078e30ff */
[----:B------:R-:W-:Y:S01]  /*1550*/  LEA R24, R24, UR17, 0x2 ;  /* 0x0000001118187c11 */ /* 0x000fe2000f8e10ff */
[----:B------:R0:W-:Y:S01]  /*1560*/  ATOMS.POPC.INC.32 RZ, [R29+URZ] ;  /* 0x000000001dff7f8c */ /* 0x0001e2000d8000ff */
[----:B------:R-:W-:Y:S02]  /*1570*/  LOP3.LUT R27, R27, R22, RZ, 0x30, !PT ;  /* 0x000000161b1b7212 */ /* 0x000fe400078e30ff */
[----:B------:R-:W-:Y:S01]  /*1580*/  LEA R26, R26, UR17, 0x2 ;  /* 0x000000111a1a7c11 */ /* 0x000fe2000f8e10ff */
[----:B------:R1:W-:Y:S01]  /*1590*/  ATOMS.POPC.INC.32 RZ, [R24+URZ] ;  /* 0x0000000018ff7f8c */ /* 0x0003e2000d8000ff */
[----:B------:R-:W-:Y:S02]  /*15a0*/  LEA R23, R23, UR17, 0x2 ;  /* 0x0000001117177c11 */ /* 0x000fe4000f8e10ff */
[----:B------:R-:W-:Y:S01]  /*15b0*/  LEA R25, R25, UR17, 0x2 ;  /* 0x0000001119197c11 */ /* 0x000fe2000f8e10ff */
[----:B------:R2:W-:Y:S01]  /*15c0*/  ATOMS.POPC.INC.32 RZ, [R26+URZ] ;  /* 0x000000001aff7f8c */ /* 0x0005e2000d8000ff */
[----:B------:R-:W-:-:S02]  /*15d0*/  LEA R27, R27, UR17, 0x2 ;  /* 0x000000111b1b7c11 */ /* 0x000fc4000f8e10ff */
[----:B0-----:R-:W-:Y:S01]  /*15e0*/  SHF.R.U32.HI R29, RZ, UR16, R18 ;  /* 0x00000010ff1d7c19 */ /* 0x001fe20008011612 */
[----:B------:R0:W-:Y:S01]  /*15f0*/  ATOMS.POPC.INC.32 RZ, [R23+URZ] ;  /* 0x0000000017ff7f8c */ /* 0x0001e2000d8000ff */
[----:B-1----:R-:W-:Y:S02]  /*1600*/  SHF.R.U32.HI R24, RZ, UR16, R17 ;  /* 0x00000010ff187c19 */ /* 0x002fe40008011611 */
[----:B------:R-:W-:Y:S01]  /*1610*/  SHF.R.U32.HI R28, RZ, UR16, R15 ;  /* 0x00000010ff1c7c19 */ /* 0x000fe2000801160f */
[----:B------:R1:W-:Y:S01]  /*1620*/  ATOMS.POPC.INC.32 RZ, [R25+URZ] ;  /* 0x0000000019ff7f8c */ /* 0x0003e2000d8000ff */
[----:B--2---:R-:W-:Y:S02]  /*1630*/  SHF.R.U32.HI R26, RZ, UR16, R16 ;  /* 0x00000010ff1a7c19 */ /* 0x004fe40008011610 */
[----:B------:R-:W-:Y:S01]  /*1640*/  LOP3.LUT R29, R29, R22, RZ, 0x30, !PT ;  /* 0x000000161d1d7212 */ /* 0x000fe200078e30ff */
[----:B------:R2:W-:Y:S01]  /*1650*/  ATOMS.POPC.INC.32 RZ, [R27+URZ] ;  /* 0x000000001bff7f8c */ /* 0x0005e2000d8000ff */
[----:B0-----:R-:W-:-:S02]  /*1660*/  SHF.R.U32.HI R23, RZ, UR16, R2 ;  /* 0x00000010ff177c19 */ /* 0x001fc40008011602 */
[-C--:B------:R-:W-:Y:S02]  /*1670*/  LOP3.LUT R24, R24, R22.reuse, RZ, 0x30, !PT ;  /* 0x0000001618187212 */ /* 0x080fe400078e30ff */
[----:B-1----:R-:W-:Y:S02]  /*1680*/  SHF.R.U32.HI R25, RZ, UR16, R13 ;  /* 0x00000010ff197c19 */ /* 0x002fe4000801160d */
[-C--:B------:R-:W-:Y:S02]  /*1690*/  LOP3.LUT R26, R26, R22.reuse, RZ, 0x30, !PT ;  /* 0x000000161a1a7212 */ /* 0x080fe400078e30ff */
[----:B--2---:R-:W-:Y:S01]  /*16a0*/  SHF.R.U32.HI R27, RZ, UR16, R14 ;  /* 0x00000010ff1b7c19 */ /* 0x004fe2000801160e */
[----:B------:R-:W-:Y:S01]  /*16b0*/  UIADD3 UR16, UPT, UPT, UR16, 0x8, URZ ;  /* 0x0000000810107890 */ /* 0x000fe2000fffe0ff */
[----:B------:R-:W-:Y:S02]  /*16c0*/  LOP3.LUT R23, R23, R22, RZ, 0x30, !PT ;  /* 0x0000001617177212 */ /* 0x000fe400078e30ff */
[----:B------:R-:W-:-:S02]  /*16d0*/  LEA R29, R29, UR17, 0x2 ;  /* 0x000000111d1d7c11 */ /* 0x000fc4000f8e10ff */
[-C--:B------:R-:W-:Y:S02]  /*16e0*/  LOP3.LUT R25, R25, R22.reuse, RZ, 0x30, !PT ;  /* 0x0000001619197212 */ /* 0x080fe400078e30ff */
[----:B------:R-:W-:Y:S01]  /*16f0*/  ISETP.LE.AND P0, PT, R3, UR16, PT ;  /* 0x0000001003007c0c */ /* 0x000fe2000bf03270 */
[----:B------:R0:W-:Y:S01]  /*1700*/  ATOMS.POPC.INC.32 RZ, [R29+URZ] ;  /* 0x000000001dff7f8c */ /* 0x0001e2000d8000ff */
[----:B------:R-:W-:Y:S02]  /*1710*/  LEA R24, R24, UR17, 0x2 ;  /* 0x0000001118187c11 */ /* 0x000fe4000f8e10ff */
[-C--:B------:R-:W-:Y:S02]  /*1720*/  LOP3.LUT R27, R27, R22.reuse, RZ, 0x30, !PT ;  /* 0x000000161b1b7212 */ /* 0x080fe400078e30ff */
[----:B------:R-:W-:Y:S01]  /*1730*/  LEA R26, R26, UR17, 0x2 ;  /* 0x000000111a1a7c11 */ /* 0x000fe2000f8e10ff */
[----:B------:R0:W-:Y:S01]  /*1740*/  ATOMS.POPC.INC.32 RZ, [R24+URZ] ;  /* 0x0000000018ff7f8c */ /* 0x0001e2000d8000ff */
[----:B------:R-:W-:-:S02]  /*1750*/  LOP3.LUT R28, R28, R22, RZ, 0x30, !PT ;  /* 0x000000161c1c7212 */ /* 0x000fc400078e30ff */
[----:B------:R-:W-:Y:S01]  /*1760*/  LEA R23, R23, UR17, 0x2 ;  /* 0x0000001117177c11 */ /* 0x000fe2000f8e10ff */
[----:B------:R0:W-:Y:S01]  /*1770*/  ATOMS.POPC.INC.32 RZ, [R26+URZ] ;  /* 0x000000001aff7f8c */ /* 0x0001e2000d8000ff */
[----:B------:R-:W-:Y:S02]  /*1780*/  LEA R25, R25, UR17, 0x2 ;  /* 0x0000001119197c11 */ /* 0x000fe4000f8e10ff */
[----:B------:R-:W-:Y:S01]  /*1790*/  LEA R27, R27, UR17, 0x2 ;  /* 0x000000111b1b7c11 */ /* 0x000fe2000f8e10ff */
[----:B------:R0:W-:Y:S01]  /*17a0*/  ATOMS.POPC.INC.32 RZ, [R23+URZ] ;  /* 0x0000000017ff7f8c */ /* 0x0001e2000d8000ff */
[----:B------:R-:W-:-:S03]  /*17b0*/  LEA R28, R28, UR17, 0x2 ;  /* 0x000000111c1c7c11 */ /* 0x000fc6000f8e10ff */
[----:B------:R0:W-:Y:S04]  /*17c0*/  ATOMS.POPC.INC.32 RZ, [R25+URZ] ;  /* 0x0000000019ff7f8c */ /* 0x0001e8000d8000ff */
[----:B------:R0:W-:Y:S04]  /*17d0*/  ATOMS.POPC.INC.32 RZ, [R27+URZ] ;  /* 0x000000001bff7f8c */ /* 0x0001e8000d8000ff */
[----:B------:R0:W-:Y:S01]  /*17e0*/  ATOMS.POPC.INC.32 RZ, [R28+URZ] ;  /* 0x000000001cff7f8c */ /* 0x0001e2000d8000ff */
[----:B------:R-:W-:Y:S05]  /*17f0*/  @!P0 BRA `(.L_x_149) ;  /* 0xfffffff800dc8947 */ /* 0x000fea000383ffff */
.L_x_148:
[----:B------:R-:W-:Y:S05]  /*1800*/  BRA.U !UP0, `(.L_x_150) ;  /* 0xfffffff108dc7547 */ /* 0x000fea000b83ffff */
.L_x_145:
[----:B------:R-:W-:Y:S01]  /*1810*/  BAR.SYNC.DEFER_BLOCKING 0x0 ;  /* 0x0000000000007b1d */ /* 0x000fe20000010000 */
[----:B------:R-:W-:-:S05]  /*1820*/  ISETP.NE.AND P0, PT, R20, RZ, PT ;  /* 0x000000ff1400720c */ /* 0x000fca0003f05270 */
[----:B------:R-:W-:Y:S08]  /*1830*/  BSSY.RECONVERGENT B0, `(.L_x_151) ;  /* 0x0000164000007945 */ /* 0x000ff00003800200 */
[----:B------:R-:W-:Y:S05]  /*1840*/  @P0 BRA `(.L_x_152) ;  /* 0x0000001400880947 */ /* 0x000fea0003800000 */
[----:B------:R-:W-:Y:S01]  /*1850*/  UISETP.GE.U32.AND UP0, UPT, UR22, 0x7, UPT ;  /* 0x000000071600788c */ /* 0x000fe2000bf06070 */
[----:B0-23--:R-:W-:-:S08]  /*1860*/  IMAD.MOV.U32 R3, RZ, RZ, RZ ;  /* 0x000000ffff037224 */ /* 0x00dfd000078e00ff */
[----:B------:R-:W-:Y:S05]  /*1870*/  BRA.U !UP0, `(.L_x_153) ;  /* 0x00000005085c7547 */ /* 0x000fea000b800000 */
[----:B----4-:R-:W0:Y:S01]  /*1880*/  LDC.64 R2, c[0x0][0x380] ;  /* 0x0000e000ff027b82 */ /* 0x010e220000000a00 */
[----:B-1---5:R-:W-:-:S07]  /*1890*/  IMAD.MOV.U32 R5, RZ, RZ, RZ ;  /* 0x000000ffff057224 */ /* 0x022fce00078e00ff */
.L_x_170:
[----:B----4-:R-:W-:Y:S01]  /*18a0*/  IMAD R7, R5, 0x400, R0 ;  /* 0x0000040005077824 */ /* 0x010fe200078e0200 */
[----:B------:R-:W-:Y:S04]  /*18b0*/  BSSY.RECONVERGENT B1, `(.L_x_154) ;  /* 0x000000f000017945 */ /* 0x000fe80003800200 */
[----:B01----:R-:W1:Y:S04]  /*18c0*/  LDS R18, [R7] ;  /* 0x0000000007127984 */ /* 0x003e680000000800 */
[----:B--23--:R2:W3:Y:S04]  /*18d0*/  LDS R9, [R7+0x400] ;  /* 0x0004000007097984 */ /* 0x00c4e80000000800 */
[----:B------:R2:W4:Y:S04]  /*18e0*/  LDS R22, [R7+0x800] ;  /* 0x0008000007167984 */ /* 0x0005280000000800 */
[----:B------:R2:W0:Y:S04]  /*18f0*/  LDS R14, [R7+0xc00] ;  /* 0x000c0000070e7984 */ /* 0x0004280000000800 */
[----:B------:R2:W0:Y:S04]  /*1900*/  LDS R12, [R7+0x1000] ;  /* 0x00100000070c7984 */ /* 0x0004280000000800 */
[----:B------:R2:W0:Y:S04]  /*1910*/  LDS R6, [R7+0x1400] ;  /* 0x0014000007067984 */ /* 0x0004280000000800 */
[----:B------:R2:W0:Y:S04]  /*1920*/  LDS R8, [R7+0x1800] ;  /* 0x0018000007087984 */ /* 0x0004280000000800 */
[----:B------:R2:W0:Y:S01]  /*1930*/  LDS R10, [R7+0x1c00] ;  /* 0x001c0000070a7984 */ /* 0x0004220000000800 */
[----:B-1----:R-:W-:-:S13]  /*1940*/  ISETP.NE.AND P0, PT, R18, RZ, PT ;  /* 0x000000ff1200720c */ /* 0x002fda0003f05270 */
[----:B--234-:R-:W-:Y:S05]  /*1950*/  @!P0 BRA `(.L_x_155) ;  /* 0x0000000000108947 */ /* 0x01cfea0003800000 */
[----:B------:R-:W-:Y:S01]  /*1960*/  LEA R17, R5, R4, 0x8 ;  /* 0x0000000405117211 */ /* 0x000fe200078e40ff */
[----:B------:R-:W-:-:S04]  /*1970*/  IMAD.MOV.U32 R19, RZ, RZ, RZ ;  /* 0x000000ffff137224 */ /* 0x000fc800078e00ff */
[----:B0-----:R-:W-:-:S05]  /*1980*/  IMAD.WIDE.U32 R16, R17, 0x8, R2 ;  /* 0x0000000811107825 */ /* 0x001fca00078e0002 */
[----:B------:R1:W-:Y:S02]  /*1990*/  REDG.E.ADD.64.STRONG.GPU desc[UR20][R16.64], R18 ;  /* 0x000000121000798e */ /* 0x0003e4000c12e514 */
.L_x_155:
[----:B------:R-:W-:Y:S05]  /*19a0*/  BSYNC.RECONVERGENT B1 ;  /* 0x0000000000017941 */ /* 0x000fea0003800200 */
.L_x_154:
[----:B------:R-:W-:Y:S01]  /*19b0*/  ISETP.NE.AND P6, PT, R9, RZ, PT ;  /* 0x000000ff0900720c */ /* 0x000fe20003fc5270 */
[----:B------:R-:W-:Y:S01]  /*19c0*/  BSSY.RECONVERGENT B1, `(.L_x_156) ;  /* 0x000000e000017945 */ /* 0x000fe20003800200 */
[----:B------:R-:W-:Y:S02]  /*19d0*/  ISETP.NE.AND P0, PT, R22, RZ, PT ;  /* 0x000000ff1600720c */ /* 0x000fe40003f05270 */
[----:B0-----:R-:W-:Y:S02]  /*19e0*/  ISETP.NE.AND P1, PT, R14, RZ, PT ;  /* 0x000000ff0e00720c */ /* 0x001fe40003f25270 */
[----:B------:R-:W-:Y:S02]  /*19f0*/  ISETP.NE.AND P2, PT, R12, RZ, PT ;  /* 0x000000ff0c00720c */ /* 0x000fe40003f45270 */
[----:B------:R-:W-:Y:S02]  /*1a00*/  ISETP.NE.AND P3, PT, R6, RZ, PT ;  /* 0x000000ff0600720c */ /* 0x000fe40003f65270 */
[----:B------:R-:W-:-:S02]  /*1a10*/  ISETP.NE.AND P4, PT, R8, RZ, PT ;  /* 0x000000ff0800720c */ /* 0x000fc40003f85270 */
[----:B------:R-:W-:Y:S01]  /*1a20*/  ISETP.NE.AND P5, PT, R10, RZ, PT ;  /* 0x000000ff0a00720c */ /* 0x000fe20003fa5270 */
[----:B------:R-:W-:-:S12]  /*1a30*/  @!P6 BRA `(.L_x_157) ;  /* 0x000000000018e947 */ /* 0x000fd80003800000 */
[----:B-1----:R-:W-:Y:S02]  /*1a40*/  IMAD R17, R5, 0x100, R4 ;  /* 0x0000010005117824 */ /* 0x002fe400078e0204 */
[----:B------:R-:W-:Y:S02]  /*1a50*/  IMAD.MOV.U32 R18, RZ, RZ, R9 ;  /* 0x000000ffff127224 */ /* 0x000fe400078e0009 */
[----:B------:R-:W-:Y:S02]  /*1a60*/  VIADD R17, R17, 0x100 ;  /* 0x0000010011117836 */ /* 0x000fe40000000000 */
[----:B------:R-:W-:Y:S02]  /*1a70*/  IMAD.MOV.U32 R19, RZ, RZ, RZ ;  /* 0x000000ffff137224 */ /* 0x000fe400078e00ff */
[----:B------:R-:W-:-:S05]  /*1a80*/  IMAD.WIDE.U32 R16, R17, 0x8, R2 ;  /* 0x0000000811107825 */ /* 0x000fca00078e0002 */
[----:B------:R0:W-:Y:S02]  /*1a90*/  REDG.E.ADD.64.STRONG.GPU desc[UR20][R16.64], R18 ;  /* 0x000000121000798e */ /* 0x0001e4000c12e514 */
.L_x_157:
[----:B------:R-:W-:Y:S05]  /*1aa0*/  BSYNC.RECONVERGENT B1 ;  /* 0x0000000000017941 */ /* 0x000fea0003800200 */
.L_x_156:
[----:B------:R-:W-:Y:S04]  /*1ab0*/  BSSY.RECONVERGENT B1, `(.L_x_158) ;  /* 0x0000007000017945 */ /* 0x000fe80003800200 */
[----:B------:R-:W-:Y:S05]  /*1ac0*/  @!P0 BRA `(.L_x_159) ;  /* 0x0000000000148947 */ /* 0x000fea0003800000 */
[----:B01----:R-:W-:Y:S02]  /*1ad0*/  IMAD R17, R5, 0x100, R4 ;  /* 0x0000010005117824 */ /* 0x003fe400078e0204 */
[----:B------:R-:W-:-:S03]  /*1ae0*/  IMAD.MOV.U32 R23, RZ, RZ, RZ ;  /* 0x000000ffff177224 */ /* 0x000fc600078e00ff */
[----:B------:R-:W-:-:S05]  /*1af0*/  IADD3 R17, PT, PT, R17, 0x200, RZ ;  /* 0x0000020011117810 */ /* 0x000fca0007ffe0ff */
[----:B------:R-:W-:-:S05]  /*1b00*/  IMAD.WIDE.U32 R16, R17, 0x8, R2 ;  /* 0x0000000811107825 */ /* 0x000fca00078e0002 */
[----:B------:R2:W-:Y:S02]  /*1b10*/  REDG.E.ADD.64.STRONG.GPU desc[UR20][R16.64], R22 ;  /* 0x000000161000798e */ /* 0x0005e4000c12e514 */
.L_x_159:
[----:B------:R-:W-:Y:S05]  /*1b20*/  BSYNC.RECONVERGENT B1 ;  /* 0x0000000000017941 */ /* 0x000fea0003800200 */
.L_x_158:
[----:B------:R-:W-:Y:S04]  /*1b30*/  BSSY.RECONVERGENT B1, `(.L_x_160) ;  /* 0x0000007000017945 */ /* 0x000fe80003800200 */
[----:B------:R-:W-:Y:S05]  /*1b40*/  @!P1 BRA `(.L_x_161) ;  /* 0x0000000000149947 */ /* 0x000fea0003800000 */
[----:B012---:R-:W-:Y:S02]  /*1b50*/  IMAD R17, R5, 0x100, R4 ;  /* 0x0000010005117824 */ /* 0x007fe400078e0204 */
[----:B------:R-:W-:Y:S02]  /*1b60*/  IMAD.MOV.U32 R15, RZ, RZ, RZ ;  /* 0x000000ffff0f7224 */ /* 0x000fe400078e00ff */
[----:B------:R-:W-:-:S04]  /*1b70*/  VIADD R17, R17, 0x300 ;  /* 0x0000030011117836 */ /* 0x000fc80000000000 */
[----:B------:R-:W-:-:S05]  /*1b80*/  IMAD.WIDE.U32 R16, R17, 0x8, R2 ;  /* 0x0000000811107825 */ /* 0x000fca00078e0002 */
[----:B------:R3:W-:Y:S02]  /*1b90*/  REDG.E.ADD.64.STRONG.GPU desc[UR20][R16.64], R14 ;  /* 0x0000000e1000798e */ /* 0x0007e4000c12e514 */
.L_x_161:
[----:B------:R-:W-:Y:S05]  /*1ba0*/  BSYNC.RECONVERGENT B1 ;  /* 0x0000000000017941 */ /* 0x000fea0003800200 */
.L_x_160:
[----:B------:R-:W-:Y:S04]  /*1bb0*/  BSSY.RECONVERGENT B1, `(.L_x_162) ;  /* 0x0000007000017945 */ /* 0x000fe80003800200 */
[----:B------:R-:W-:Y:S05]  /*1bc0*/  @!P2 BRA `(.L_x_163) ;  /* 0x000000000014a947 */ /* 0x000fea0003800000 */
[----:B---3--:R-:W-:Y:S02]  /*1bd0*/  IMAD R15, R5, 0x100, R4 ;  /* 0x00000100050f7824 */ /* 0x008fe400078e0204 */
[----:B------:R-:W-:Y:S02]  /*1be0*/  HFMA2 R13, -RZ, RZ, 0, 0 ;  /* 0x00000000ff0d7431 */ /* 0x000fe400000001ff */
[----:B------:R-:W-:-:S04]  /*1bf0*/  VIADD R15, R15, 0x400 ;  /* 0x000004000f0f7836 */ /* 0x000fc80000000000 */
[----:B------:R-:W-:-:S05]  /*1c00*/  IMAD.WIDE.U32 R14, R15, 0x8, R2 ;  /* 0x000000080f0e7825 */ /* 0x000fca00078e0002 */
[----:B------:R4:W-:Y:S02]  /*1c10*/  REDG.E.ADD.64.STRONG.GPU desc[UR20][R14.64], R12 ;  /* 0x0000000c0e00798e */ /* 0x0009e4000c12e514 */
.L_x_163:
[----:B------:R-:W-:Y:S05]  /*1c20*/  BSYNC.RECONVERGENT B1 ;  /* 0x0000000000017941 */ /* 0x000fea0003800200 */
.L_x_162:
[----:B------:R-:W-:Y:S04]  /*1c30*/  BSSY.RECONVERGENT B1, `(.L_x_164) ;  /* 0x0000007000017945 */ /* 0x000fe80003800200 */
[----:B------:R-:W-:Y:S05]  /*1c40*/  @!P3 BRA `(.L_x_165) ;  /* 0x000000000014b947 */ /* 0x000fea0003800000 */
[----:B----4-:R-:W-:Y:S02]  /*1c50*/  IMAD R13, R5, 0x100, R4 ;  /* 0x00000100050d7824 */ /* 0x010fe400078e0204 */
[----:B------:R-:W-:Y:S02]  /*1c60*/  IMAD.MOV.U32 R7, RZ, RZ, RZ ;  /* 0x000000ffff077224 */ /* 0x000fe400078e00ff */
[----:B------:R-:W-:-:S04]  /*1c70*/  VIADD R13, R13, 0x500 ;  /* 0x000005000d0d7836 */ /* 0x000fc80000000000 */
[----:B------:R-:W-:-:S05]  /*1c80*/  IMAD.WIDE.U32 R12, R13, 0x8, R2 ;  /* 0x000000080d0c7825 */ /* 0x000fca00078e0002 */
[----:B------:R4:W-:Y:S02]  /*1c90*/  REDG.E.ADD.64.STRONG.GPU desc[UR20][R12.64], R6 ;  /* 0x000000060c00798e */ /* 0x0009e4000c12e514 */
.L_x_165:
[----:B------:R-:W-:Y:S05]  /*1ca0*/  BSYNC.RECONVERGENT B1 ;  /* 0x0000000000017941 */ /* 0x000fea0003800200 */
.L_x_164:
[----:B------:R-:W-:Y:S04]  /*1cb0*/  BSSY.RECONVERGENT B1, `(.L_x_166) ;  /* 0x0000007000017945 */ /* 0x000fe80003800200 */
[----:B------:R-:W-:Y:S05]  /*1cc0*/  @!P4 BRA `(.L_x_167) ;  /* 0x000000000014c947 */ /* 0x000fea0003800000 */
[----:B----4-:R-:W-:Y:S02]  /*1cd0*/  IMAD R7, R5, 0x100, R4 ;  /* 0x0000010005077824 */ /* 0x010fe400078e0204 */
[----:B------:R-:W-:Y:S02]  /*1ce0*/  IMAD.MOV.U32 R9, RZ, RZ, RZ ;  /* 0x000000ffff097224 */ /* 0x000fe400078e00ff */
[----:B------:R-:W-:-:S04]  /*1cf0*/  VIADD R7, R7, 0x600 ;  /* 0x0000060007077836 */ /* 0x000fc80000000000 */
[----:B------:R-:W-:-:S05]  /*1d00*/  IMAD.WIDE.U32 R6, R7, 0x8, R2 ;  /* 0x0000000807067825 */ /* 0x000fca00078e0002 */
[----:B------:R4:W-:Y:S02]  /*1d10*/  REDG.E.ADD.64.STRONG.GPU desc[UR20][R6.64], R8 ;  /* 0x000000080600798e */ /* 0x0009e4000c12e514 */
.L_x_167:
[----:B------:R-:W-:Y:S05]  /*1d20*/  BSYNC.RECONVERGENT B1 ;  /* 0x0000000000017941 */ /* 0x000fea0003800200 */
.L_x_166:
[----:B------:R-:W-:Y:S04]  /*1d30*/  BSSY.RECONVERGENT B1, `(.L_x_168) ;  /* 0x0000007000017945 */ /* 0x000fe80003800200 */
[----:B------:R-:W-:Y:S05]  /*1d40*/  @!P5 BRA `(.L_x_169) ;  /* 0x000000000014d947 */ /* 0x000fea0003800000 */
[----:B----4-:R-:W-:Y:S01]  /*1d50*/  LEA R7, R5, R4, 0x8 ;  /* 0x0000000405077211 */ /* 0x010fe200078e40ff */
[----:B------:R-:W-:-:S04]  /*1d60*/  IMAD.MOV.U32 R11, RZ, RZ, RZ ;  /* 0x000000ffff0b7224 */ /* 0x000fc800078e00ff */
[----:B------:R-:W-:-:S04]  /*1d70*/  VIADD R7, R7, 0x700 ;  /* 0x0000070007077836 */ /* 0x000fc80000000000 */
[----:B------:R-:W-:-:S05]  /*1d80*/  IMAD.WIDE.U32 R6, R7, 0x8, R2 ;  /* 0x0000000807067825 */ /* 0x000fca00078e0002 */
[----:B------:R4:W-:Y:S02]  /*1d90*/  REDG.E.ADD.64.STRONG.GPU desc[UR20][R6.64], R10 ;  /* 0x0000000a0600798e */ /* 0x0009e4000c12e514 */
.L_x_169:
[----:B------:R-:W-:Y:S05]  /*1da0*/  BSYNC.RECONVERGENT B1 ;  /* 0x0000000000017941 */ /* 0x000fea0003800200 */
.L_x_168:
[----:B------:R-:W-:-:S05]  /*1db0*/  VIADD R5, R5, 0x8 ;  /* 0x0000000805057836 */ /* 0x000fca0000000000 */
[----:B------:R-:W-:-:S13]  /*1dc0*/  ISETP.NE.AND P0, PT, R5, UR27, PT ;  /* 0x0000001b05007c0c */ /* 0x000fda000bf05270 */
[----:B------:R-:W-:Y:S05]  /*1dd0*/  @P0 BRA `(.L_x_170) ;  /* 0xfffffff800b00947 */ /* 0x000fea000383ffff */
[----:B------:R-:W-:-:S07]  /*1de0*/  IMAD.U32 R3, RZ, RZ, UR27 ;  /* 0x0000001bff037e24 */ /* 0x000fce000f8e00ff */
.L_x_153:
[----:B------:R-:W-:Y:S02]  /*1df0*/  UISETP.NE.AND UP0, UPT, UR24, URZ, UPT ;  /* 0x000000ff1800728c */ /* 0x000fe4000bf05270 */
[----:B----45:R-:W-:Y:S02]  /*1e00*/  IMAD.U32 R8, RZ, RZ, UR24 ;  /* 0x00000018ff087e24 */ /* 0x030fe4000f8e00ff */
[----:B-1----:R-:W-:-:S03]  /*1e10*/  IMAD.U32 R5, RZ, RZ, UR25 ;  /* 0x00000019ff057e24 */ /* 0x002fc6000f8e00ff */
[----:B------:R-:W-:Y:S01]  /*1e20*/  IADD3 R8, PT, PT, R8, -0x1, RZ ;  /* 0xffffffff08087810 */ /* 0x000fe20007ffe0ff */
[----:B------:R-:W-:Y:S01]  /*1e30*/  VIADD R5, R5, 0xffffffff ;  /* 0xffffffff05057836 */ /* 0x000fe20000000000 */
[----:B------:R-:W-:Y:S06]  /*1e40*/  BRA.U !UP0, `(.L_x_171) ;  /* 0x0000000508707547 */ /* 0x000fec000b800000 */
[----:B------:R-:W-:-:S13]  /*1e50*/  ISETP.GE.U32.AND P0, PT, R8, 0x3, PT ;  /* 0x000000030800780c */ /* 0x000fda0003f06070 */
[----:B------:R-:W-:Y:S05]  /*1e60*/  @!P0 BRA `(.L_x_172) ;  /* 0x0000000000bc8947 */ /* 0x000fea0003800000 */
[----:B------:R-:W-:Y:S01]  /*1e70*/  IMAD R7, R3, 0x400, R0 ;  /* 0x0000040003077824 */ /* 0x000fe200078e0200 */
[----:B------:R-:W-:Y:S04]  /*1e80*/  BSSY.RECONVERGENT B1, `(.L_x_173) ;  /* 0x000000f000017945 */ /* 0x000fe80003800200 */
[----:B------:R-:W1:Y:S04]  /*1e90*/  LDS R12, [R7] ;  /* 0x00000000070c7984 */ /* 0x000e680000000800 */
[----:B------:R-:W4:Y:S04]  /*1ea0*/  LDS R9, [R7+0x400] ;  /* 0x0004000007097984 */ /* 0x000f280000000800 */
[----:B------:R-:W5:Y:S04]  /*1eb0*/  LDS R6, [R7+0x800] ;  /* 0x0008000007067984 */ /* 0x000f680000000800 */
[----:B------:R-:W0:Y:S01]  /*1ec0*/  LDS R2, [R7+0xc00] ;  /* 0x000c000007027984 */ /* 0x000e220000000800 */
[----:B-1----:R-:W-:-:S02]  /*1ed0*/  ISETP.NE.AND P0, PT, R12, RZ, PT ;  /* 0x000000ff0c00720c */ /* 0x002fc40003f05270 */
[----:B----4-:R-:W-:Y:S02]  /*1ee0*/  ISETP.NE.AND P1, PT, R9, RZ, PT ;  /* 0x000000ff0900720c */ /* 0x010fe40003f25270 */
[----:B-----5:R-:W-:Y:S02]  /*1ef0*/  ISETP.NE.AND P2, PT, R6, RZ, PT ;  /* 0x000000ff0600720c */ /* 0x020fe40003f45270 */
[----:B0-----:R-:W-:-:S07]  /*1f00*/  ISETP.NE.AND P3, PT, R2, RZ, PT ;  /* 0x000000ff0200720c */ /* 0x001fce0003f65270 */
[----:B------:R-:W-:Y:S06]  /*1f10*/  @!P0 BRA `(.L_x_174) ;  /* 0x0000000000148947 */ /* 0x000fec0003800000 */
[----:B------:R-:W0:Y:S01]  /*1f20*/  LDC.64 R10, c[0x0][0x380] ;  /* 0x0000e000ff0a7b82 */ /* 0x000e220000000a00 */
[----:B------:R-:W-:Y:S02]  /*1f30*/  IMAD R7, R3, 0x100, R4 ;  /* 0x0000010003077824 */ /* 0x000fe400078e0204 */
[----:B------:R-:W-:Y:S02]  /*1f40*/  IMAD.MOV.U32 R13, RZ, RZ, RZ ;  /* 0x000000ffff0d7224 */ /* 0x000fe400078e00ff */
[----:B0-----:R-:W-:-:S05]  /*1f50*/  IMAD.WIDE.U32 R10, R7, 0x8, R10 ;  /* 0x00000008070a7825 */ /* 0x001fca00078e000a */
[----:B------:R0:W-:Y:S02]  /*1f60*/  REDG.E.ADD.64.STRONG.GPU desc[UR20][R10.64], R12 ;  /* 0x0000000c0a00798e */ /* 0x0001e4000c12e514 */
.L_x_174:
[----:B------:R-:W-:Y:S05]  /*1f70*/  BSYNC.RECONVERGENT B1 ;  /* 0x0000000000017941 */ /* 0x000fea0003800200 */
.L_x_173:
[----:B------:R-:W-:Y:S04]  /*1f80*/  BSSY.RECONVERGENT B1, `(.L_x_175) ;  /* 0x0000009000017945 */ /* 0x000fe80003800200 */
[----:B------:R-:W-:Y:S05]  /*1f90*/  @!P1 BRA `(.L_x_176) ;  /* 0x00000000001c9947 */ /* 0x000fea0003800000 */
[----:B0-----:R-:W0:Y:S01]  /*1fa0*/  LDC.64 R10, c[0x0][0x380] ;  /* 0x0000e000ff0a7b82 */ /* 0x001e220000000a00 */
[----:B------:R-:W-:Y:S01]  /*1fb0*/  IMAD R7, R3, 0x100, R4 ;  /* 0x0000010003077824 */ /* 0x000fe200078e0204 */
[----:B------:R-:W-:Y:S01]  /*1fc0*/  MOV R12, R9 ;  /* 0x00000009000c7202 */ /* 0x000fe20000000f00 */
[----:B------:R-:W-:Y:S02]  /*1fd0*/  IMAD.MOV.U32 R13, RZ, RZ, RZ ;  /* 0x000000ffff0d7224 */ /* 0x000fe400078e00ff */
[----:B------:R-:W-:-:S04]  /*1fe0*/  VIADD R7, R7, 0x100 ;  /* 0x0000010007077836 */ /* 0x000fc80000000000 */
[----:B0-----:R-:W-:-:S05]  /*1ff0*/  IMAD.WIDE.U32 R10, R7, 0x8, R10 ;  /* 0x00000008070a7825 */ /* 0x001fca00078e000a */
[----:B------:R1:W-:Y:S02]  /*2000*/  REDG.E.ADD.64.STRONG.GPU desc[UR20][R10.64], R12 ;  /* 0x0000000c0a00798e */ /* 0x0003e4000c12e514 */
.L_x_176:
[----:B------:R-:W-:Y:S05]  /*2010*/  BSYNC.RECONVERGENT B1 ;  /* 0x0000000000017941 */ /* 0x000fea0003800200 */
.L_x_175:
[----:B------:R-:W-:Y:S04]  /*2020*/  BSSY.RECONVERGENT B1, `(.L_x_177) ;  /* 0x0000008000017945 */ /* 0x000fe80003800200 */
[----:B------:R-:W-:Y:S05]  /*2030*/  @!P2 BRA `(.L_x_178) ;  /* 0x000000000018a947 */ /* 0x000fea0003800000 */
[----:B01----:R-:W0:Y:S01]  /*2040*/  LDC.64 R10, c[0x0][0x380] ;  /* 0x0000e000ff0a7b82 */ /* 0x003e220000000a00 */
[----:B------:R-:W-:-:S04]  /*2050*/  IMAD R7, R3, 0x100, R4 ;  /* 0x0000010003077824 */ /* 0x000fc800078e0204 */
[----:B------:R-:W-:-:S04]  /*2060*/  VIADD R7, R7, 0x200 ;  /* 0x0000020007077836 */ /* 0x000fc80000000000 */
[----:B0-----:R-:W-:-:S04]  /*2070*/  IMAD.WIDE.U32 R10, R7, 0x8, R10 ;  /* 0x00000008070a7825 */ /* 0x001fc800078e000a */
[----:B------:R-:W-:-:S05]  /*2080*/  IMAD.MOV.U32 R7, RZ, RZ, RZ ;  /* 0x000000ffff077224 */ /* 0x000fca00078e00ff */
[----:B------:R4:W-:Y:S02]  /*2090*/  REDG.E.ADD.64.STRONG.GPU desc[UR20][R10.64], R6 ;  /* 0x000000060a00798e */ /* 0x0009e4000c12e514 */
.L_x_178:
[----:B------:R-:W-:Y:S05]  /*20a0*/  BSYNC.RECONVERGENT B1 ;  /* 0x0000000000017941 */ /* 0x000fea0003800200 */
.L_x_177:
[----:B------:R-:W-:Y:S04]  /*20b0*/  BSSY.RECONVERGENT B1, `(.L_x_179) ;  /* 0x0000009000017945 */ /* 0x000fe80003800200 */
[----:B------:R-:W-:Y:S05]  /*20c0*/  @!P3 BRA `(.L_x_180) ;  /* 0x00000000001cb947 */ /* 0x000fea0003800000 */
[----:B----4-:R-:W4:Y:S01]  /*20d0*/  LDC.64 R6, c[0x0][0x380] ;  /* 0x0000e000ff067b82 */ /* 0x010f220000000a00 */
[----:B------:R-:W-:Y:S01]  /*20e0*/  IMAD R9, R3, 0x100, R4 ;  /* 0x0000010003097824 */ /* 0x000fe200078e0204 */
[----:B01----:R-:W-:Y:S01]  /*20f0*/  MOV R10, R2 ;  /* 0x00000002000a7202 */ /* 0x003fe20000000f00 */
[----:B------:R-:W-:Y:S02]  /*2100*/  IMAD.MOV.U32 R11, RZ, RZ, RZ ;  /* 0x000000ffff0b7224 */ /* 0x000fe400078e00ff */
[----:B------:R-:W-:-:S04]  /*2110*/  VIADD R9, R9, 0x300 ;  /* 0x0000030009097836 */ /* 0x000fc80000000000 */
[----:B----4-:R-:W-:-:S05]  /*2120*/  IMAD.WIDE.U32 R6, R9, 0x8, R6 ;  /* 0x0000000809067825 */ /* 0x010fca00078e0006 */
[----:B------:R0:W-:Y:S02]  /*2130*/  REDG.E.ADD.64.STRONG.GPU desc[UR20][R6.64], R10 ;  /* 0x0000000a0600798e */ /* 0x0001e4000c12e514 */
.L_x_180:
[----:B------:R-:W-:Y:S05]  /*2140*/  BSYNC.RECONVERGENT B1 ;  /* 0x0000000000017941 */ /* 0x000fea0003800200 */
.L_x_179:
[----:B------:R-:W-:-:S07]  /*2150*/  VIADD R3, R3, 0x4 ;  /* 0x0000000403037836 */ /* 0x000fce0000000000 */
.L_x_172:
[----:B------:R-:W-:Y:S01]  /*2160*/  UISETP.NE.AND UP0, UPT, UR25, URZ, UPT ;  /* 0x000000ff1900728c */ /* 0x000fe2000bf05270 */
[----:B------:R-:W-:Y:S08]  /*2170*/  BSSY.RECONVERGENT B1, `(.L_x_171) ;  /* 0x0000029000017945 */ /* 0x000ff00003800200 */
[----:B------:R-:W-:Y:S05]  /*2180*/  BRA.U !UP0, `(.L_x_181) ;  /* 0x00000001089c7547 */ /* 0x000fea000b800000 */
[----:B------:R-:W-:-:S13]  /*2190*/  ISETP.NE.AND P0, PT, R5, RZ, PT ;  /* 0x000000ff0500720c */ /* 0x000fda0003f05270 */
[----:B------:R-:W-:Y:S05]  /*21a0*/  @!P0 BRA `(.L_x_182) ;  /* 0x0000000000648947 */ /* 0x000fea0003800000 */
[----:B0---4-:R-:W-:Y:S01]  /*21b0*/  IMAD R6, R3, 0x400, R0 ;  /* 0x0000040003067824 */ /* 0x011fe200078e0200 */
[----:B------:R-:W-:Y:S04]  /*21c0*/  BSSY.RECONVERGENT B2, `(.L_x_183) ;  /* 0x000000c000027945 */ /* 0x000fe80003800200 */
[----:B------:R-:W0:Y:S04]  /*21d0*/  LDS R2, [R6] ;  /* 0x0000000006027984 */ /* 0x000e280000000800 */
[----:B------:R-:W4:Y:S01]  /*21e0*/  LDS R9, [R6+0x400] ;  /* 0x0004000006097984 */ /* 0x000f220000000800 */
[----:B0-----:R-:W-:-:S02]  /*21f0*/  ISETP.NE.AND P0, PT, R2, RZ, PT ;  /* 0x000000ff0200720c */ /* 0x001fc40003f05270 */
[----:B----4-:R-:W-:-:S11]  /*2200*/  ISETP.NE.AND P1, PT, R9, RZ, PT ;  /* 0x000000ff0900720c */ /* 0x010fd60003f25270 */
[----:B------:R-:W-:Y:S05]  /*2210*/  @!P0 BRA `(.L_x_184) ;  /* 0x0000000000188947 */ /* 0x000fea0003800000 */
[----:B------:R-:W0:Y:S01]  /*2220*/  LDC.64 R6, c[0x0][0x380] ;  /* 0x0000e000ff067b82 */ /* 0x000e220000000a00 */
[----:B-1----:R-:W-:-:S04]  /*2230*/  IMAD R11, R3, 0x100, R4 ;  /* 0x00000100030b7824 */ /* 0x002fc800078e0204 */
[----:B0-----:R-:W-:-:S04]  /*2240*/  IMAD.WIDE.U32 R10, R11, 0x8, R6 ;  /* 0x000000080b0a7825 */ /* 0x001fc800078e0006 */
[----:B------:R-:W-:Y:S02]  /*2250*/  IMAD.MOV.U32 R6, RZ, RZ, R2 ;  /* 0x000000ffff067224 */ /* 0x000fe400078e0002 */
[----:B------:R-:W-:-:S05]  /*2260*/  IMAD.MOV.U32 R7, RZ, RZ, RZ ;  /* 0x000000ffff077224 */ /* 0x000fca00078e00ff */
[----:B------:R0:W-:Y:S02]  /*2270*/  REDG.E.ADD.64.STRONG.GPU desc[UR20][R10.64], R6 ;  /* 0x000000060a00798e */ /* 0x0001e4000c12e514 */
.L_x_184:
[----:B------:R-:W-:Y:S05]  /*2280*/  BSYNC.RECONVERGENT B2 ;  /* 0x0000000000027941 */ /* 0x000fea0003800200 */
.L_x_183:
[----:B------:R-:W-:Y:S04]  /*2290*/  BSSY.RECONVERGENT B2, `(.L_x_185) ;  /* 0x0000009000027945 */ /* 0x000fe80003800200 */
[----:B------:R-:W-:Y:S05]  /*22a0*/  @!P1 BRA `(.L_x_186) ;  /* 0x00000000001c9947 */ /* 0x000fea0003800000 */
[----:B0-----:R-:W0:Y:S01]  /*22b0*/  LDC.64 R6, c[0x0][0x380] ;  /* 0x0000e000ff067b82 */ /* 0x001e220000000a00 */
[----:B------:R-:W-:-:S05]  /*22c0*/  LEA R2, R3, R4, 0x8 ;  /* 0x0000000403027211 */ /* 0x000fca00078e40ff */
[----:B-1----:R-:W-:-:S04]  /*22d0*/  VIADD R11, R2, 0x100 ;  /* 0x00000100020b7836 */ /* 0x002fc80000000000 */
[----:B0-----:R-:W-:-:S04]  /*22e0*/  IMAD.WIDE.U32 R10, R11, 0x8, R6 ;  /* 0x000000080b0a7825 */ /* 0x001fc800078e0006 */
[----:B------:R-:W-:Y:S02]  /*22f0*/  IMAD.MOV.U32 R6, RZ, RZ, R9 ;  /* 0x000000ffff067224 */ /* 0x000fe400078e0009 */
[----:B------:R-:W-:-:S05]  /*2300*/  IMAD.MOV.U32 R7, RZ, RZ, RZ ;  /* 0x000000ffff077224 */ /* 0x000fca00078e00ff */
[----:B------:R4:W-:Y:S02]  /*2310*/  REDG.E.ADD.64.STRONG.GPU desc[UR20][R10.64], R6 ;  /* 0x000000060a00798e */ /* 0x0009e4000c12e514 */
.L_x_186:
[----:B------:R-:W-:Y:S05]  /*2320*/  BSYNC.RECONVERGENT B2 ;  /* 0x0000000000027941 */ /* 0x000fea0003800200 */
.L_x_185:
[----:B------:R-:W-:-:S07]  /*2330*/  VIADD R3, R3, 0x2 ;  /* 0x0000000203037836 */ /* 0x000fce0000000000 */
.L_x_182:
[----:B------:R-:W-:-:S09]  /*2340*/  UISETP.NE.AND UP0, UPT, UR9, URZ, UPT ;  /* 0x000000ff0900728c */ /* 0x000fd2000bf05270 */
[----:B------:R-:W-:Y:S05]  /*2350*/  BRA.U !UP0, `(.L_x_181) ;  /* 0x0000000108287547 */ /* 0x000fea000b800000 */
[----:B------:R-:W-:-:S05]  /*2360*/  IMAD R2, R3, 0x400, R0 ;  /* 0x0000040003027824 */ /* 0x000fca00078e0200 */
[----:B------:R-:W5:Y:S02]  /*2370*/  LDS R9, [R2] ;  /* 0x0000000002097984 */ /* 0x000f640000000800 */
[----:B-----5:R-:W-:-:S13]  /*2380*/  ISETP.NE.AND P0, PT, R9, RZ, PT ;  /* 0x000000ff0900720c */ /* 0x020fda0003f05270 */
[----:B------:R-:W-:Y:S05]  /*2390*/  @!P0 BRA `(.L_x_181) ;  /* 0x0000000000188947 */ /* 0x000fea0003800000 */
[----:B0---4-:R-:W0:Y:S01]  /*23a0*/  LDC.64 R6, c[0x0][0x380] ;  /* 0x0000e000ff067b82 */ /* 0x011e220000000a00 */
[----:B------:R-:W-:-:S04]  /*23b0*/  IMAD R3, R3, 0x100, R4 ;  /* 0x0000010003037824 */ /* 0x000fc800078e0204 */
[----:B0-----:R-:W-:Y:S01]  /*23c0*/  IMAD.WIDE.U32 R2, R3, 0x8, R6 ;  /* 0x0000000803027825 */ /* 0x001fe200078e0006 */
[----:B------:R-:W-:-:S03]  /*23d0*/  MOV R6, R9 ;  /* 0x0000000900067202 */ /* 0x000fc60000000f00 */
[----:B------:R-:W-:-:S05]  /*23e0*/  IMAD.MOV.U32 R7, RZ, RZ, RZ ;  /* 0x000000ffff077224 */ /* 0x000fca00078e00ff */
[----:B------:R0:W-:Y:S02]  /*23f0*/  REDG.E.ADD.64.STRONG.GPU desc[UR20][R2.64], R6 ;  /* 0x000000060200798e */ /* 0x0001e4000c12e514 */
.L_x_181:
[----:B------:R-:W-:Y:S05]  /*2400*/  BSYNC.RECONVERGENT B1 ;  /* 0x0000000000017941 */ /* 0x000fea0003800200 */
.L_x_171:
[----:B------:R-:W-:-:S13]  /*2410*/  ISETP.GT.U32.AND P0, PT, R4, 0x7f, PT ;  /* 0x0000007f0400780c */ /* 0x000fda0003f04070 */
[----:B------:R-:W-:Y:S05]  /*2420*/  @P0 BRA `(.L_x_152) ;  /* 0x0000000800900947 */ /* 0x000fea0003800000 */
[----:B------:R-:W-:Y:S01]  /*2430*/  UISETP.GE.U32.AND UP0, UPT, UR22, 0x7, UPT ;  /* 0x000000071600788c */ /* 0x000fe2000bf06070 */
[----:B0-----:R-:W-:-:S08]  /*2440*/  IMAD.MOV.U32 R3, RZ, RZ, RZ ;  /* 0x000000ffff037224 */ /* 0x001fd000078e00ff */
[----:B------:R-:W-:Y:S05]  /*2450*/  BRA.U !UP0, `(.L_x_187) ;  /* 0x0000000508147547 */ /* 0x000fea000b800000 */
[----:B------:R-:W0:Y:S01]  /*2460*/  LDC.64 R2, c[0x0][0x380] ;  /* 0x0000e000ff027b82 */ /* 0x000e220000000a00 */
[----:B------:R-:W-:-:S07]  /*2470*/  IMAD.MOV.U32 R9, RZ, RZ, RZ ;  /* 0x000000ffff097224 */ /* 0x000fce00078e00ff */
.L_x_204:
[C---:B01--4-:R-:W-:Y:S01]  /*2480*/  IMAD R11, R9.reuse, 0x400, R0 ;  /* 0x00000400090b7824 */ /* 0x053fe200078e0200 */
[----:B------:R-:W-:Y:S01]  /*2490*/  BSSY.RECONVERGENT B1, `(.L_x_188) ;  /* 0x0000011000017945 */ /* 0x000fe20003800200 */
[C---:B--23--:R-:W-:Y:S02]  /*24a0*/  IMAD R7, R9.reuse, 0x100, R4 ;  /* 0x0000010009077824 */ /* 0x04cfe400078e0204 */
[----:B------:R-:W-:Y:S01]  /*24b0*/  VIADD R9, R9, 0x8 ;  /* 0x0000000809097836 */ /* 0x000fe20000000000 */
[----:B---3--:R-:W1:Y:S01]  /*24c0*/  LDS R14, [R11+0x200] ;  /* 0x000200000b0e7984 */ /* 0x008e620000000800 */
[----:B0-----:R-:W-:-:S03]  /*24d0*/  IMAD.WIDE.U32 R6, R7, 0x8, R2 ;  /* 0x0000000807067825 */ /* 0x001fc600078e0002 */
[----:B------:R-:W0:Y:S04]  /*24e0*/  LDS R13, [R11+0x600] ;  /* 0x000600000b0d7984 */ /* 0x000e280000000800 */
[----:B--2---:R2:W3:Y:S04]  /*24f0*/  LDS R17, [R11+0xa00] ;  /* 0x000a00000b117984 */ /* 0x0044e80000000800 */
[----:B------:R2:W4:Y:S04]  /*2500*/  LDS R18, [R11+0xe00] ;  /* 0x000e00000b127984 */ /* 0x0005280000000800 */
[----:B------:R2:W2:Y:S04]  /*2510*/  LDS R19, [R11+0x1200] ;  /* 0x001200000b137984 */ /* 0x0004a80000000800 */
[----:B------:R0:W2:Y:S04]  /*2520*/  LDS R16, [R11+0x1600] ;  /* 0x001600000b107984 */ /* 0x0000a80000000800 */
[----:B------:R0:W2:Y:S04]  /*2530*/  LDS R12, [R11+0x1a00] ;  /* 0x001a00000b0c7984 */ /* 0x0000a80000000800 */
[----:B------:R0:W2:Y:S01]  /*2540*/  LDS R10, [R11+0x1e00] ;  /* 0x001e00000b0a7984 */ /* 0x0000a20000000800 */
[----:B-1----:R-:W-:-:S02]  /*2550*/  ISETP.NE.AND P0, PT, R14, RZ, PT ;  /* 0x000000ff0e00720c */ /* 0x002fc40003f05270 */
[----:B0-----:R-:W-:-:S11]  /*2560*/  ISETP.NE.AND P1, PT, R13, RZ, PT ;  /* 0x000000ff0d00720c */ /* 0x001fd60003f25270 */
[----:B---34-:R-:W-:Y:S05]  /*2570*/  @!P0 BRA `(.L_x_189) ;  /* 0x0000000000088947 */ /* 0x018fea0003800000 */
[----:B------:R-:W-:-:S05]  /*2580*/  HFMA2 R15, -RZ, RZ, 0, 0 ;  /* 0x00000000ff0f7431 */ /* 0x000fca00000001ff */
[----:B------:R0:W-:Y:S02]  /*2590*/  REDG.E.ADD.64.STRONG.GPU desc[UR20][R6.64+0x400], R14 ;  /* 0x0004000e0600798e */ /* 0x0001e4000c12e514 */
.L_x_189:
[----:B------:R-:W-:Y:S05]  /*25a0*/  BSYNC.RECONVERGENT B1 ;  /* 0x0000000000017941 */ /* 0x000fea0003800200 */
.L_x_188:
[----:B------:R-:W-:Y:S04]  /*25b0*/  BSSY.RECONVERGENT B1, `(.L_x_190) ;  /* 0x0000005000017945 */ /* 0x000fe80003800200 */
[----:B------:R-:W-:Y:S05]  /*25c0*/  @!P1 BRA `(.L_x_191) ;  /* 0x00000000000c9947 */ /* 0x000fea0003800000 */
[----:B0-----:R-:W-:Y:S02]  /*25d0*/  IMAD.MOV.U32 R14, RZ, RZ, R13 ;  /* 0x000000ffff0e7224 */ /* 0x001fe400078e000d */
[----:B------:R-:W-:-:S05]  /*25e0*/  IMAD.MOV.U32 R15, RZ, RZ, RZ ;  /* 0x000000ffff0f7224 */ /* 0x000fca00078e00ff */
[----:B------:R1:W-:Y:S02]  /*25f0*/  REDG.E.ADD.64.STRONG.GPU desc[UR20][R6.64+0xc00], R14 ;  /* 0x000c000e0600798e */ /* 0x0003e4000c12e514 */
.L_x_191:
[----:B------:R-:W-:Y:S05]  /*2600*/  BSYNC.RECONVERGENT B1 ;  /* 0x0000000000017941 */ /* 0x000fea0003800200 */
.L_x_190:
[----:B------:R-:W-:Y:S01]  /*2610*/  ISETP.NE.AND P6, PT, R17, RZ, PT ;  /* 0x000000ff1100720c */ /* 0x000fe20003fc5270 */
[----:B------:R-:W-:Y:S01]  /*2620*/  BSSY.RECONVERGENT B1, `(.L_x_192) ;  /* 0x000000b000017945 */ /* 0x000fe20003800200 */
[----:B------:R-:W-:Y:S02]  /*2630*/  ISETP.NE.AND P0, PT, R9, UR27, PT ;  /* 0x0000001b09007c0c */ /* 0x000fe4000bf05270 */
[----:B------:R-:W-:Y:S02]  /*2640*/  ISETP.NE.AND P1, PT, R18, RZ, PT ;  /* 0x000000ff1200720c */ /* 0x000fe40003f25270 */
[----:B--2---:R-:W-:Y:S02]  /*2650*/  ISETP.NE.AND P2, PT, R19, RZ, PT ;  /* 0x000000ff1300720c */ /* 0x004fe40003f45270 */
[----:B------:R-:W-:Y:S02]  /*2660*/  ISETP.NE.AND P3, PT, R16, RZ, PT ;  /* 0x000000ff1000720c */ /* 0x000fe40003f65270 */
[----:B------:R-:W-:-:S02]  /*2670*/  ISETP.NE.AND P4, PT, R12, RZ, PT ;  /* 0x000000ff0c00720c */ /* 0x000fc40003f85270 */
[----:B------:R-:W-:Y:S01]  /*2680*/  ISETP.NE.AND P5, PT, R10, RZ, PT ;  /* 0x000000ff0a00720c */ /* 0x000fe20003fa5270 */
[----:B------:R-:W-:-:S12]  /*2690*/  @!P6 BRA `(.L_x_193) ;  /* 0x00000000000ce947 */ /* 0x000fd80003800000 */
[----:B01----:R-:W-:Y:S02]  /*26a0*/  IMAD.MOV.U32 R14, RZ, RZ, R17 ;  /* 0x000000ffff0e7224 */ /* 0x003fe400078e0011 */
[----:B------:R-:W-:-:S05]  /*26b0*/  IMAD.MOV.U32 R15, RZ, RZ, RZ ;  /* 0x000000ffff0f7224 */ /* 0x000fca00078e00ff */
[----:B------:R2:W-:Y:S02]  /*26c0*/  REDG.E.ADD.64.STRONG.GPU desc[UR20][R6.64+0x1400], R14 ;  /* 0x0014000e0600798e */ /* 0x0005e4000c12e514 */
.L_x_193:
[----:B------:R-:W-:Y:S05]  /*26d0*/  BSYNC.RECONVERGENT B1 ;  /* 0x0000000000017941 */ /* 0x000fea0003800200 */
.L_x_192:
[----:B------:R-:W-:Y:S04]  /*26e0*/  BSSY.RECONVERGENT B1, `(.L_x_194) ;  /* 0x0000005000017945 */ /* 0x000fe80003800200 */
[----:B------:R-:W-:Y:S05]  /*26f0*/  @!P1 BRA `(.L_x_195) ;  /* 0x00000000000c9947 */ /* 0x000fea0003800000 */
[----:B012---:R-:W-:Y:S02]  /*2700*/  IMAD.MOV.U32 R14, RZ, RZ, R18 ;  /* 0x000000ffff0e7224 */ /* 0x007fe400078e0012 */
[----:B------:R-:W-:-:S05]  /*2710*/  IMAD.MOV.U32 R15, RZ, RZ, RZ ;  /* 0x000000ffff0f7224 */ /* 0x000fca00078e00ff */
[----:B------:R3:W-:Y:S02]  /*2720*/  REDG.E.ADD.64.STRONG.GPU desc[UR20][R6.64+0x1c00], R14 ;  /* 0x001c000e0600798e */ /* 0x0007e4000c12e514 */
.L_x_195:
[----:B------:R-:W-:Y:S05]  /*2730*/  BSYNC.RECONVERGENT B1 ;  /* 0x0000000000017941 */ /* 0x000fea0003800200 */
.L_x_194:
[----:B------:R-:W-:Y:S04]  /*2740*/  BSSY.RECONVERGENT B1, `(.L_x_196) ;  /* 0x0000005000017945 */ /* 0x000fe80003800200 */
[----:B------:R-:W-:Y:S05]  /*2750*/  @!P2 BRA `(.L_x_197) ;  /* 0x00000000000ca947 */ /* 0x000fea0003800000 */
[----:B0123--:R-:W-:Y:S01]  /*2760*/  MOV R14, R19 ;  /* 0x00000013000e7202 */ /* 0x00ffe20000000f00 */
[----:B------:R-:W-:-:S05]  /*2770*/  IMAD.MOV.U32 R15, RZ, RZ, RZ ;  /* 0x000000ffff0f7224 */ /* 0x000fca00078e00ff */
[----:B------:R4:W-:Y:S02]  /*2780*/  REDG.E.ADD.64.STRONG.GPU desc[UR20][R6.64+0x2400], R14 ;  /* 0x0024000e0600798e */ /* 0x0009e4000c12e514 */
.L_x_197:
[----:B------:R-:W-:Y:S05]  /*2790*/  BSYNC.RECONVERGENT B1 ;  /* 0x0000000000017941 */ /* 0x000fea0003800200 */
.L_x_196:
[----:B------:R-:W-:Y:S04]  /*27a0*/  BSSY.RECONVERGENT B1, `(.L_x_198) ;  /* 0x0000004000017945 */ /* 0x000fe80003800200 */
[----:B------:R-:W-:Y:S05]  /*27b0*/  @!P3 BRA `(.L_x_199) ;  /* 0x000000000008b947 */ /* 0x000fea0003800000 */
[----:B------:R-:W-:-:S05]  /*27c0*/  IMAD.MOV.U32 R17, RZ, RZ, RZ ;  /* 0x000000ffff117224 */ /* 0x000fca00078e00ff */
[----:B------:R0:W-:Y:S02]  /*27d0*/  REDG.E.ADD.64.STRONG.GPU desc[UR20][R6.64+0x2c00], R16 ;  /* 0x002c00100600798e */ /* 0x0001e4000c12e514 */
.L_x_199:
[----:B------:R-:W-:Y:S05]  /*27e0*/  BSYNC.RECONVERGENT B1 ;  /* 0x0000000000017941 */ /* 0x000fea0003800200 */
.L_x_198:
[----:B------:R-:W-:Y:S04]  /*27f0*/  BSSY.RECONVERGENT B1, `(.L_x_200) ;  /* 0x0000004000017945 */ /* 0x000fe80003800200 */
[----:B------:R-:W-:Y:S05]  /*2800*/  @!P4 BRA `(.L_x_201) ;  /* 0x000000000008c947 */ /* 0x000fea0003800000 */
[----:B------:R-:W-:-:S05]  /*2810*/  IMAD.MOV.U32 R13, RZ, RZ, RZ ;  /* 0x000000ffff0d7224 */ /* 0x000fca00078e00ff */
[----:B------:R0:W-:Y:S02]  /*2820*/  REDG.E.ADD.64.STRONG.GPU desc[UR20][R6.64+0x3400], R12 ;  /* 0x0034000c0600798e */ /* 0x0001e4000c12e514 */
.L_x_201:
[----:B------:R-:W-:Y:S05]  /*2830*/  BSYNC.RECONVERGENT B1 ;  /* 0x0000000000017941 */ /* 0x000fea0003800200 */
.L_x_200:
[----:B------:R-:W-:Y:S04]  /*2840*/  BSSY.RECONVERGENT B1, `(.L_x_202) ;  /* 0x0000004000017945 */ /* 0x000fe80003800200 */
[----:B------:R-:W-:Y:S05]  /*2850*/  @!P5 BRA `(.L_x_203) ;  /* 0x000000000008d947 */ /* 0x000fea0003800000 */
[----:B------:R-:W-:-:S05]  /*2860*/  IMAD.MOV.U32 R11, RZ, RZ, RZ ;  /* 0x000000ffff0b7224 */ /* 0x000fca00078e00ff */
[----:B------:R0:W-:Y:S02]  /*2870*/  REDG.E.ADD.64.STRONG.GPU desc[UR20][R6.64+0x3c00], R10 ;  /* 0x003c000a0600798e */ /* 0x0001e4000c12e514 */
.L_x_203:
[----:B------:R-:W-:Y:S05]  /*2880*/  BSYNC.RECONVERGENT B1 ;  /* 0x0000000000017941 */ /* 0x000fea0003800200 */
.L_x_202:
[----:B------:R-:W-:Y:S05]  /*2890*/  @P0 BRA `(.L_x_204) ;  /* 0xfffffff800f80947 */ /* 0x000fea000383ffff */
[----:B------:R-:W-:-:S07]  /*28a0*/  IMAD.U32 R3, RZ, RZ, UR27 ;  /* 0x0000001bff037e24 */ /* 0x000fce000f8e00ff */
.L_x_187:
[----:B------:R-:W-:-:S09]  /*28b0*/  UISETP.NE.AND UP0, UPT, UR24, URZ, UPT ;  /* 0x000000ff1800728c */ /* 0x000fd2000bf05270 */
[----:B------:R-:W-:Y:S05]  /*28c0*/  BRA.U !UP0, `(.L_x_152) ;  /* 0x0000000508687547 */ /* 0x000fea000b800000 */
[----:B------:R-:W-:-:S13]  /*28d0*/  ISETP.GE.U32.AND P0, PT, R8, 0x3, PT ;  /* 0x000000030800780c */ /* 0x000fda0003f06070 */
[----:B------:R-:W-:Y:S05]  /*28e0*/  @!P0 BRA `(.L_x_205) ;  /* 0x0000000000bc8947 */ /* 0x000fea0003800000 */
[----:B01234-:R-:W-:Y:S01]  /*28f0*/  IMAD R7, R3, 0x400, R0 ;  /* 0x0000040003077824 */ /* 0x01ffe200078e0200 */
[----:B------:R-:W-:Y:S04]  /*2900*/  BSSY.RECONVERGENT B1, `(.L_x_206) ;  /* 0x000000f000017945 */ /* 0x000fe80003800200 */
[----:B------:R-:W0:Y:S04]  /*2910*/  LDS R10, [R7+0x200] ;  /* 0x00020000070a7984 */ /* 0x000e280000000800 */
[----:B------:R-:W1:Y:S04]  /*2920*/  LDS R12, [R7+0x600] ;  /* 0x00060000070c7984 */ /* 0x000e680000000800 */
[----:B------:R-:W2:Y:S04]  /*2930*/  LDS R6, [R7+0xa00] ;  /* 0x000a000007067984 */ /* 0x000ea80000000800 */
[----:B------:R-:W3:Y:S01]  /*2940*/  LDS R2, [R7+0xe00] ;  /* 0x000e000007027984 */ /* 0x000ee20000000800 */
[----:B0-----:R-:W-:-:S02]  /*2950*/  ISETP.NE.AND P0, PT, R10, RZ, PT ;  /* 0x000000ff0a00720c */ /* 0x001fc40003f05270 */
[----:B-1----:R-:W-:Y:S02]  /*2960*/  ISETP.NE.AND P1, PT, R12, RZ, PT ;  /* 0x000000ff0c00720c */ /* 0x002fe40003f25270 */
[----:B--2---:R-:W-:Y:S02]  /*2970*/  ISETP.NE.AND P2, PT, R6, RZ, PT ;  /* 0x000000ff0600720c */ /* 0x004fe40003f45270 */
[----:B---3--:R-:W-:-:S07]  /*2980*/  ISETP.NE.AND P3, PT, R2, RZ, PT ;  /* 0x000000ff0200720c */ /* 0x008fce0003f65270 */
[----:B------:R-:W-:Y:S06]  /*2990*/  @!P0 BRA `(.L_x_207) ;  /* 0x0000000000148947 */ /* 0x000fec0003800000 */
[----:B------:R-:W0:Y:S01]  /*29a0*/  LDC.64 R8, c[0x0][0x380] ;  /* 0x0000e000ff087b82 */ /* 0x000e220000000a00 */
[----:B------:R-:W-:Y:S01]  /*29b0*/  LEA R7, R3, R4, 0x8 ;  /* 0x0000000403077211 */ /* 0x000fe200078e40ff */
[----:B------:R-:W-:-:S04]  /*29c0*/  IMAD.MOV.U32 R11, RZ, RZ, RZ ;  /* 0x000000ffff0b7224 */ /* 0x000fc800078e00ff */
[----:B0-----:R-:W-:-:S05]  /*29d0*/  IMAD.WIDE.U32 R8, R7, 0x8, R8 ;  /* 0x0000000807087825 */ /* 0x001fca00078e0008 */
[----:B------:R0:W-:Y:S02]  /*29e0*/  REDG.E.ADD.64.STRONG.GPU desc[UR20][R8.64+0x400], R10 ;  /* 0x0004000a0800798e */ /* 0x0001e4000c12e514 */
.L_x_207:
[----:B------:R-:W-:Y:S05]  /*29f0*/  BSYNC.RECONVERGENT B1 ;  /* 0x0000000000017941 */ /* 0x000fea0003800200 */
.L_x_206:
[----:B------:R-:W-:Y:S04]  /*2a00*/  BSSY.RECONVERGENT B1, `(.L_x_208) ;  /* 0x0000009000017945 */ /* 0x000fe80003800200 */
[----:B------:R-:W-:Y:S05]  /*2a10*/  @!P1 BRA `(.L_x_209) ;  /* 0x00000000001c9947 */ /* 0x000fea0003800000 */
[----:B0-----:R-:W0:Y:S01]  /*2a20*/  LDC.64 R8, c[0x0][0x380] ;  /* 0x0000e000ff087b82 */ /* 0x001e220000000a00 */
[----:B------:R-:W-:Y:S02]  /*2a30*/  IMAD R7, R3, 0x100, R4 ;  /* 0x0000010003077824 */ /* 0x000fe400078e0204 */
[----:B------:R-:W-:Y:S02]  /*2a40*/  IMAD.MOV.U32 R10, RZ, RZ, R12 ;  /* 0x000000ffff0a7224 */ /* 0x000fe400078e000c */
[----:B------:R-:W-:Y:S02]  /*2a50*/  VIADD R7, R7, 0x100 ;  /* 0x0000010007077836 */ /* 0x000fe40000000000 */
[----:B------:R-:W-:Y:S02]  /*2a60*/  IMAD.MOV.U32 R11, RZ, RZ, RZ ;  /* 0x000000ffff0b7224 */ /* 0x000fe400078e00ff */
[----:B0-----:R-:W-:-:S05]  /*2a70*/  IMAD.WIDE.U32 R8, R7, 0x8, R8 ;  /* 0x0000000807087825 */ /* 0x001fca00078e0008 */
[----:B------:R1:W-:Y:S02]  /*2a80*/  REDG.E.ADD.64.STRONG.GPU desc[UR20][R8.64+0x400], R10 ;  /* 0x0004000a0800798e */ /* 0x0003e4000c12e514 */
.L_x_209:
[----:B------:R-:W-:Y:S05]  /*2a90*/  BSYNC.RECONVERGENT B1 ;  /* 0x0000000000017941 */ /* 0x000fea0003800200 */
.L_x_208:
[----:B------:R-:W-:Y:S04]  /*2aa0*/  BSSY.RECONVERGENT B1, `(.L_x_210) ;  /* 0x0000008000017945 */ /* 0x000fe80003800200 */
[----:B------:R-:W-:Y:S05]  /*2ab0*/  @!P2 BRA `(.L_x_211) ;  /* 0x000000000018a947 */ /* 0x000fea0003800000 */
[----:B01----:R-:W0:Y:S01]  /*2ac0*/  LDC.64 R8, c[0x0][0x380] ;  /* 0x0000e000ff087b82 */ /* 0x003e220000000a00 */
[----:B------:R-:W-:-:S05]  /*2ad0*/  IMAD R7, R3, 0x100, R4 ;  /* 0x0000010003077824 */ /* 0x000fca00078e0204 */
[----:B------:R-:W-:-:S05]  /*2ae0*/  IADD3 R7, PT, PT, R7, 0x200, RZ ;  /* 0x0000020007077810 */ /* 0x000fca0007ffe0ff */
[----:B0-----:R-:W-:-:S04]  /*2af0*/  IMAD.WIDE.U32 R8, R7, 0x8, R8 ;  /* 0x0000000807087825 */ /* 0x001fc800078e0008 */
[----:B------:R-:W-:-:S05]  /*2b00*/  IMAD.MOV.U32 R7, RZ, RZ, RZ ;  /* 0x000000ffff077224 */ /* 0x000fca00078e00ff */
[----:B------:R2:W-:Y:S02]  /*2b10*/  REDG.E.ADD.64.STRONG.GPU desc[UR20][R8.64+0x400], R6 ;  /* 0x000400060800798e */ /* 0x0005e4000c12e514 */
.L_x_211:
[----:B------:R-:W-:Y:S05]  /*2b20*/  BSYNC.RECONVERGENT B1 ;  /* 0x0000000000017941 */ /* 0x000fea0003800200 */
.L_x_210:
[----:B------:R-:W-:Y:S04]  /*2b30*/  BSSY.RECONVERGENT B1, `(.L_x_212) ;  /* 0x0000009000017945 */ /* 0x000fe80003800200 */
[----:B------:R-:W-:Y:S05]  /*2b40*/  @!P3 BRA `(.L_x_213) ;  /* 0x00000000001cb947 */ /* 0x000fea0003800000 */
[----:B--2---:R-:W2:Y:S01]  /*2b50*/  LDC.64 R6, c[0x0][0x380] ;  /* 0x0000e000ff067b82 */ /* 0x004ea20000000a00 */
[----:B01----:R-:W-:Y:S02]  /*2b60*/  IMAD R9, R3, 0x100, R4 ;  /* 0x0000010003097824 */ /* 0x003fe400078e0204 */
[----:B------:R-:W-:Y:S02]  /*2b70*/  IMAD.MOV.U32 R8, RZ, RZ, R2 ;  /* 0x000000ffff087224 */ /* 0x000fe400078e0002 */
[----:B------:R-:W-:-:S04]  /*2b80*/  VIADD R9, R9, 0x300 ;  /* 0x0000030009097836 */ /* 0x000fc80000000000 */
[----:B--2---:R-:W-:-:S04]  /*2b90*/  IMAD.WIDE.U32 R6, R9, 0x8, R6 ;  /* 0x0000000809067825 */ /* 0x004fc800078e0006 */
[----:B------:R-:W-:-:S05]  /*2ba0*/  IMAD.MOV.U32 R9, RZ, RZ, RZ ;  /* 0x000000ffff097224 */ /* 0x000fca00078e00ff */
[----:B------:R3:W-:Y:S02]  /*2bb0*/  REDG.E.ADD.64.STRONG.GPU desc[UR20][R6.64+0x400], R8 ;  /* 0x000400080600798e */ /* 0x0007e4000c12e514 */
.L_x_213:
[----:B------:R-:W-:Y:S05]  /*2bc0*/  BSYNC.RECONVERGENT B1 ;  /* 0x0000000000017941 */ /* 0x000fea0003800200 */
.L_x_212:
[----:B------:R-:W-:-:S07]  /*2bd0*/  VIADD R3, R3, 0x4 ;  /* 0x0000000403037836 */ /* 0x000fce0000000000 */
.L_x_205:
[----:B------:R-:W-:-:S09]  /*2be0*/  UISETP.NE.AND UP0, UPT, UR25, URZ, UPT ;  /* 0x000000ff1900728c */ /* 0x000fd2000bf05270 */
[----:B------:R-:W-:Y:S05]  /*2bf0*/  BRA.U !UP0, `(.L_x_152) ;  /* 0x00000001089c7547 */ /* 0x000fea000b800000 */
[----:B------:R-:W-:-:S13]  /*2c00*/  ISETP.NE.AND P0, PT, R5, RZ, PT ;  /* 0x000000ff0500720c */ /* 0x000fda0003f05270 */
[----:B------:R-:W-:Y:S05]  /*2c10*/  @!P0 BRA `(.L_x_214) ;  /* 0x0000000000648947 */ /* 0x000fea0003800000 */
[----:B01234-:R-:W-:Y:S01]  /*2c20*/  LEA R6, R3, R0, 0xa ;  /* 0x0000000003067211 */ /* 0x01ffe200078e50ff */
[----:B------:R-:W-:Y:S04]  /*2c30*/  BSSY.RECONVERGENT B1, `(.L_x_215) ;  /* 0x000000c000017945 */ /* 0x000fe80003800200 */
[----:B------:R-:W0:Y:S04]  /*2c40*/  LDS R2, [R6+0x200] ;  /* 0x0002000006027984 */ /* 0x000e280000000800 */
[----:B------:R-:W1:Y:S01]  /*2c50*/  LDS R5, [R6+0x600] ;  /* 0x0006000006057984 */ /* 0x000e620000000800 */
[----:B0-----:R-:W-:-:S02]  /*2c60*/  ISETP.NE.AND P0, PT, R2, RZ, PT ;  /* 0x000000ff0200720c */ /* 0x001fc40003f05270 */
[----:B-1----:R-:W-:-:S11]  /*2c70*/  ISETP.NE.AND P1, PT, R5, RZ, PT ;  /* 0x000000ff0500720c */ /* 0x002fd60003f25270 */
[----:B------:R-:W-:Y:S05]  /*2c80*/  @!P0 BRA `(.L_x_216) ;  /* 0x0000000000188947 */ /* 0x000fea0003800000 */
[----:B------:R-:W0:Y:S01]  /*2c90*/  LDC.64 R6, c[0x0][0x380] ;  /* 0x0000e000ff067b82 */ /* 0x000e220000000a00 */
[----:B------:R-:W-:-:S04]  /*2ca0*/  IMAD R9, R3, 0x100, R4 ;  /* 0x0000010003097824 */ /* 0x000fc800078e0204 */
[----:B0-----:R-:W-:-:S04]  /*2cb0*/  IMAD.WIDE.U32 R8, R9, 0x8, R6 ;  /* 0x0000000809087825 */ /* 0x001fc800078e0006 */
[----:B------:R-:W-:Y:S02]  /*2cc0*/  IMAD.MOV.U32 R6, RZ, RZ, R2 ;  /* 0x000000ffff067224 */ /* 0x000fe400078e0002 */
[----:B------:R-:W-:-:S05]  /*2cd0*/  IMAD.MOV.U32 R7, RZ, RZ, RZ ;  /* 0x000000ffff077224 */ /* 0x000fca00078e00ff */
[----:B------:R0:W-:Y:S02]  /*2ce0*/  REDG.E.ADD.64.STRONG.GPU desc[UR20][R8.64+0x400], R6 ;  /* 0x000400060800798e */ /* 0x0001e4000c12e514 */
.L_x_216:
[----:B------:R-:W-:Y:S05]  /*2cf0*/  BSYNC.RECONVERGENT B1 ;  /* 0x0000000000017941 */ /* 0x000fea0003800200 */
.L_x_215:
[----:B------:R-:W-:Y:S04]  /*2d00*/  BSSY.RECONVERGENT B1, `(.L_x_217) ;  /* 0x0000009000017945 */ /* 0x000fe80003800200 */
[----:B------:R-:W-:Y:S05]  /*2d10*/  @!P1 BRA `(.L_x_218) ;  /* 0x00000000001c9947 */ /* 0x000fea0003800000 */
[----:B0-----:R-:W0:Y:S01]  /*2d20*/  LDC.64 R6, c[0x0][0x380] ;  /* 0x0000e000ff067b82 */ /* 0x001e220000000a00 */
[----:B------:R-:W-:-:S04]  /*2d30*/  IMAD R2, R3, 0x100, R4 ;  /* 0x0000010003027824 */ /* 0x000fc800078e0204 */
[----:B------:R-:W-:-:S04]  /*2d40*/  VIADD R9, R2, 0x100 ;  /* 0x0000010002097836 */ /* 0x000fc80000000000 */
[----:B0-----:R-:W-:-:S04]  /*2d50*/  IMAD.WIDE.U32 R8, R9, 0x8, R6 ;  /* 0x0000000809087825 */ /* 0x001fc800078e0006 */
[----:B------:R-:W-:Y:S02]  /*2d60*/  HFMA2 R7, -RZ, RZ, 0, 0 ;  /* 0x00000000ff077431 */ /* 0x000fe400000001ff */
[----:B------:R-:W-:-:S05]  /*2d70*/  IMAD.MOV.U32 R6, RZ, RZ, R5 ;  /* 0x000000ffff067224 */ /* 0x000fca00078e0005 */
[----:B------:R1:W-:Y:S02]  /*2d80*/  REDG.E.ADD.64.STRONG.GPU desc[UR20][R8.64+0x400], R6 ;  /* 0x000400060800798e */ /* 0x0003e4000c12e514 */
.L_x_218:
[----:B------:R-:W-:Y:S05]  /*2d90*/  BSYNC.RECONVERGENT B1 ;  /* 0x0000000000017941 */ /* 0x000fea0003800200 */
.L_x_217:
[----:B------:R-:W-:-:S07]  /*2da0*/  VIADD R3, R3, 0x2 ;  /* 0x0000000203037836 */ /* 0x000fce0000000000 */
.L_x_214:
[----:B------:R-:W-:-:S09]  /*2db0*/  UISETP.NE.AND UP0, UPT, UR9, URZ, UPT ;  /* 0x000000ff0900728c */ /* 0x000fd2000bf05270 */
[----:B------:R-:W-:Y:S05]  /*2dc0*/  BRA.U !UP0, `(.L_x_152) ;  /* 0x0000000108287547 */ /* 0x000fea000b800000 */
[----:B------:R-:W-:-:S05]  /*2dd0*/  IMAD R2, R3, 0x400, R0 ;  /* 0x0000040003027824 */ /* 0x000fca00078e0200 */
[----:B------:R-:W5:Y:S02]  /*2de0*/  LDS R5, [R2+0x200] ;  /* 0x0002000002057984 */ /* 0x000f640000000800 */
[----:B-----5:R-:W-:-:S13]  /*2df0*/  ISETP.NE.AND P0, PT, R5, RZ, PT ;  /* 0x000000ff0500720c */ /* 0x020fda0003f05270 */
[----:B------:R-:W-:Y:S05]  /*2e00*/  @!P0 BRA `(.L_x_152) ;  /* 0x0000000000188947 */ /* 0x000fea0003800000 */
[----:B01234-:R-:W0:Y:S01]  /*2e10*/  LDC.64 R6, c[0x0][0x380] ;  /* 0x0000e000ff067b82 */ /* 0x01fe220000000a00 */
[----:B------:R-:W-:-:S04]  /*2e20*/  IMAD R3, R3, 0x100, R4 ;  /* 0x0000010003037824 */ /* 0x000fc800078e0204 */
[----:B0-----:R-:W-:-:S04]  /*2e30*/  IMAD.WIDE.U32 R2, R3, 0x8, R6 ;  /* 0x0000000803027825 */ /* 0x001fc800078e0006 */
[----:B------:R-:W-:Y:S02]  /*2e40*/  IMAD.MOV.U32 R6, RZ, RZ, R5 ;  /* 0x000000ffff067224 */ /* 0x000fe400078e0005 */
[----:B------:R-:W-:-:S05]  /*2e50*/  IMAD.MOV.U32 R7, RZ, RZ, RZ ;  /* 0x000000ffff077224 */ /* 0x000fca00078e00ff */
[----:B------:R0:W-:Y:S02]  /*2e60*/  REDG.E.ADD.64.STRONG.GPU desc[UR20][R2.64+0x400], R6 ;  /* 0x000400060200798e */ /* 0x0001e4000c12e514 */
.L_x_152:
[----:B------:R-:W-:Y:S05]  /*2e70*/  BSYNC.RECONVERGENT B0 ;  /* 0x0000000000007941 */ /* 0x000fea0003800200 */
.L_x_151:
[----:B------:R-:W-:Y:S01]  /*2e80*/  BAR.SYNC.DEFER_BLOCKING 0x0 ;  /* 0x0000000000007b1d */ /* 0x000fe20000010000 */
[----:B------:R-:W-:-:S04]  /*2e90*/  UIADD3 UR6, UP0, UPT, UR6, 0x1, URZ ;  /* 0x0000000106067890 */ /* 0x000fc8000ff1e0ff */
[----:B------:R-:W-:Y:S02]  /*2ea0*/  UIADD3.X UR7, UPT, UPT, URZ, UR7, URZ, UP0, !UPT ;  /* 0x00000007ff077290 */ /* 0x000fe400087fe4ff */
[----:B------:R-:W-:-:S04]  /*2eb0*/  UISETP.NE.U32.AND UP0, UPT, UR6, UR11, UPT ;  /* 0x0000000b0600728c */ /* 0x000fc8000bf05070 */
[----:B------:R-:W-:-:S09]  /*2ec0*/  UISETP.NE.AND.EX UP0, UPT, UR7, UR12, UPT, UP0 ;  /* 0x0000000c0700728c */ /* 0x000fd2000bf05300 */
[----:B------:R-:W-:Y:S05]  /*2ed0*/  BRA.U UP0, `(.L_x_219) ;  /* 0xffffffd100f07547 */ /* 0x000fea000b83ffff */
[----:B------:R-:W-:Y:S05]  /*2ee0*/  EXIT ;  /* 0x000000000000794d */ /* 0x000fea0003800000 */
.L_x_220:
        /* <DEDUP_REMOVED lines=9> */
.L_x_1986:


//--------------------- .text._ZN3cub18CUB_300001_SM_10006detail10radix_sort31DeviceRadixSortSingleTileKernelINS1_5radix10policy_hubIiiyE10Policy1000ELNS0_9SortOrderE0EiiyNS1_21identity_decomposer_tEEEvPKT1_PSA_PKT2_PSE_T3_iiT4_ --------------------------
	.section	.text._ZN3cub18CUB_300001_SM_10006detail10radix_sort31DeviceRadixSortSingleTileKernelINS1_5radix10policy_hubIiiyE10Policy1000ELNS0_9SortOrderE0EiiyNS1_21identity_decomposer_tEEEvPKT1_PSA_PKT2_PSE_T3_iiT4_,"ax",@progbits
	.align	128
        .global         _ZN3cub18CUB_300001_SM_10006detail10radix_sort31DeviceRadixSortSingleTileKernelINS1_5radix10policy_hubIiiyE10Policy1000ELNS0_9SortOrderE0EiiyNS1_21identity_decomposer_tEEEvPKT1_PSA_PKT2_PSE_T3_iiT4_
        .type           _ZN3cub18CUB_300001_SM_10006detail10radix_sort31DeviceRadixSortSingleTileKernelINS1_5radix10policy_hubIiiyE10Policy1000ELNS0_9SortOrderE0EiiyNS1_21identity_decomposer_tEEEvPKT1_PSA_PKT2_PSE_T3_iiT4_,@function
        .size           _ZN3cub18CUB_300001_SM_10006detail10radix_sort31DeviceRadixSortSingleTileKernelINS1_5radix10policy_hubIiiyE10Policy1000ELNS0_9SortOrderE0EiiyNS1_21identity_decomposer_tEEEvPKT1_PSA_PKT2_PSE_T3_iiT4_,(.L_x_1987 - _ZN3cub18CUB_300001_SM_10006detail10radix_sort31DeviceRadixSortSingleTileKernelINS1_5radix10policy_hubIiiyE10Policy1000ELNS0_9SortOrderE0EiiyNS1_21identity_decomposer_tEEEvPKT1_PSA_PKT2_PSE_T3_iiT4_)
        .other          _ZN3cub18CUB_300001_SM_10006detail10radix_sort31DeviceRadixSortSingleTileKernelINS1_5radix10policy_hubIiiyE10Policy1000ELNS0_9SortOrderE0EiiyNS1_21identity_decomposer_tEEEvPKT1_PSA_PKT2_PSE_T3_iiT4_,@"STO_CUDA_ENTRY STV_DEFAULT"
_ZN3cub18CUB_300001_SM_10006detail10radix_sort31DeviceRadixSortSingleTileKernelINS1_5radix10policy_hubIiiyE10Policy1000ELNS0_9SortOrderE0EiiyNS1_21identity_decomposer_tEEEvPKT1_PSA_PKT2_PSE_T3_iiT4_:
.text._ZN3cub18CUB_300001_SM_10006detail10radix_sort31DeviceRadixSortSingleTileKernelINS1_5radix10policy_hubIiiyE10Policy1000ELNS0_9SortOrderE0EiiyNS1_21identity_decomposer_tEEEvPKT1_PSA_PKT2_PSE_T3_iiT4_:
[----:B------:R-:W-:Y:S01]  /*0000*/  LDC R1, c[0x0][0x37c] ;  /* 0x0000df00ff017b82 */ /* 0x000fe20000000800 */
[----:B------:R-:W0:Y:S01]  /*0010*/  S2R R0, SR_TID.X ;  /* 0x0000000000007919 */ /* 0x000e220000002100 */
[----:B------:R-:W1:Y:S06]  /*0020*/  LDCU UR4, c[0x0][0x3a0] ;  /* 0x00007400ff0477ac */ /* 0x000e6c0008000800 */
[----:B------:R-:W2:Y:S01]  /*0030*/  LDC.64 R6, c[0x0][0x380] ;  /* 0x0000e000ff067b82 */ /* 0x000ea20000000a00 */
[----:B------:R-:W3:Y:S01]  /*0040*/  LDCU.64 UR8, c[0x0][0x358] ;  /* 0x00006b00ff0877ac */ /* 0x000ee20008000a00 */
[----:B------:R-:W4:Y:S01]  /*0050*/  LDCU UR10, c[0x0][0x3ac] ;  /* 0x00007580ff0a77ac */ /* 0x000f220008000800 */
[----:B0-----:R-:W-:-:S04]  /*0060*/  IMAD R9, R0, 0x13, RZ ;  /* 0x0000001300097824 */ /* 0x001fc800078e02ff */
[C---:B------:R-:W-:Y:S01]  /*0070*/  VIADD R4, R9.reuse, 0x1 ;  /* 0x0000000109047836 */ /* 0x040fe20000000000 */
[C---:B-1----:R-:W-:Y:S01]  /*0080*/  ISETP.GE.AND P6, PT, R9.reuse, UR4, PT ;  /* 0x0000000409007c0c */ /* 0x042fe2000bfc6270 */
[C---:B------:R-:W-:Y:S02]  /*0090*/  VIADD R8, R9.reuse, 0x5 ;  /* 0x0000000509087836 */ /* 0x040fe40000000000 */
[C---:B--2---:R-:W-:Y:S01]  /*00a0*/  IMAD.WIDE.U32 R6, R9.reuse, 0x4, R6 ;  /* 0x0000000409067825 */ /* 0x044fe200078e0006 */
[----:B------:R-:W-:Y:S02]  /*00b0*/  ISETP.GE.AND P5, PT, R4, UR4, PT ;  /* 0x0000000404007c0c */ /* 0x000fe4000bfa6270 */
[----:B------:R-:W-:Y:S01]  /*00c0*/  ISETP.GE.AND P1, PT, R8, UR4, PT ;  /* 0x0000000408007c0c */ /* 0x000fe2000bf26270 */
[C---:B------:R-:W-:Y:S01]  /*00d0*/  VIADD R5, R9.reuse, 0x2 ;  /* 0x0000000209057836 */ /* 0x040fe20000000000 */
[----:B------:R-:W-:Y:S01]  /*00e0*/  P2R R46, PR, RZ, 0x20 ;  /* 0x00000020ff2e7803 */ /* 0x000fe20000000000 */
[C---:B------:R-:W-:Y:S01]  /*00f0*/  VIADD R10, R9.reuse, 0x6 ;  /* 0x00000006090a7836 */ /* 0x040fe20000000000 */
[----:B------:R-:W-:Y:S01]  /*0100*/  P2R R49, PR, RZ, 0x2 ;  /* 0x00000002ff317803 */ /* 0x000fe20000000000 */
[----:B------:R-:W-:Y:S01]  /*0110*/  VIADD R4, R9, 0x3 ;  /* 0x0000000309047836 */ /* 0x000fe20000000000 */
[----:B------:R-:W-:Y:S01]  /*0120*/  ISETP.GE.AND P4, PT, R5, UR4, PT ;  /* 0x0000000405007c0c */ /* 0x000fe2000bf86270 */
[C---:B------:R-:W-:Y:S01]  /*0130*/  VIADD R5, R9.reuse, 0x4 ;  /* 0x0000000409057836 */ /* 0x040fe20000000000 */
[----:B------:R-:W-:Y:S01]  /*0140*/  ISETP.GE.AND P0, PT, R10, UR4, PT ;  /* 0x000000040a007c0c */ /* 0x000fe2000bf06270 */
[----:B------:R-:W-:Y:S01]  /*0150*/  VIADD R29, R9, 0x9 ;  /* 0x00000009091d7836 */ /* 0x000fe20000000000 */
[----:B------:R-:W-:Y:S01]  /*0160*/  ISETP.GE.AND P3, PT, R4, UR4, PT ;  /* 0x0000000404007c0c */ /* 0x000fe2000bf66270 */
[----:B---3--:R-:W2:Y:S01]  /*0170*/  @!P5 LDG.E R8, desc[UR8][R6.64+0x4] ;  /* 0x000004080608d981 */ /* 0x008ea2000c1e1900 */
[----:B------:R-:W-:Y:S01]  /*0180*/  ISETP.GE.AND P2, PT, R5, UR4, PT ;  /* 0x0000000405007c0c */ /* 0x000fe2000bf46270 */
[C---:B------:R-:W-:Y:S01]  /*0190*/  VIADD R4, R9.reuse, 0x7 ;  /* 0x0000000709047836 */ /* 0x040fe20000000000 */
[----:B------:R-:W-:Y:S01]  /*01a0*/  P2R R50, PR, RZ, 0x1 ;  /* 0x00000001ff327803 */ /* 0x000fe20000000000 */
[----:B------:R-:W3:Y:S01]  /*01b0*/  @!P1 LDG.E R35, desc[UR8][R6.64+0x14] ;  /* 0x0000140806239981 */ /* 0x000ee2000c1e1900 */
[C---:B------:R-:W-:Y:S01]  /*01c0*/  VIADD R5, R9.reuse, 0x8 ;  /* 0x0000000809057836 */ /* 0x040fe20000000000 */
[----:B------:R-:W-:Y:S01]  /*01d0*/  P2R R47, PR, RZ, 0x8 ;  /* 0x00000008ff2f7803 */ /* 0x000fe20000000000 */
[C---:B------:R-:W-:Y:S01]  /*01e0*/  VIADD R30, R9.reuse, 0xa ;  /* 0x0000000a091e7836 */ /* 0x040fe20000000000 */
[----:B------:R-:W4:Y:S01]  /*01f0*/  @!P4 LDG.E R10, desc[UR8][R6.64+0x8] ;  /* 0x00000808060ac981 */ /* 0x000f22000c1e1900 */
[C---:B------:R-:W-:Y:S01]  /*0200*/  VIADD R31, R9.reuse, 0xb ;  /* 0x0000000b091f7836 */ /* 0x040fe20000000000 */
[----:B------:R-:W-:Y:S01]  /*0210*/  P2R R48, PR, RZ, 0x4 ;  /* 0x00000004ff307803 */ /* 0x000fe20000000000 */
[C---:B------:R-:W-:Y:S01]  /*0220*/  VIADD R32, R9.reuse, 0xc ;  /* 0x0000000c09207836 */ /* 0x040fe20000000000 */
[----:B------:R-:W3:Y:S01]  /*0230*/  @!P3 LDG.E R11, desc[UR8][R6.64+0xc] ;  /* 0x00000c08060bb981 */ /* 0x000ee2000c1e1900 */
[----:B------:R-:W-:Y:S01]  /*0240*/  VIADD R33, R9, 0x10 ;  /* 0x0000001009217836 */ /* 0x000fe20000000000 */
[----:B------:R-:W-:-:S02]  /*0250*/  P2R R45, PR, RZ, 0x10 ;  /* 0x00000010ff2d7803 */ /* 0x000fc40000000000 */
[----:B------:R-:W3:Y:S04]  /*0260*/  @!P2 LDG.E R34, desc[UR8][R6.64+0x10] ;  /* 0x000010080622a981 */ /* 0x000ee8000c1e1900 */
[----:B------:R-:W3:Y:S01]  /*0270*/  @!P0 LDG.E R36, desc[UR8][R6.64+0x18] ;  /* 0x0000180806248981 */ /* 0x000ee2000c1e1900 */
[----:B------:R-:W-:-:S03]  /*0280*/  ISETP.GE.AND P0, PT, R4, UR4, PT ;  /* 0x0000000404007c0c */ /* 0x000fc6000bf06270 */
[----:B------:R-:W3:Y:S01]  /*0290*/  @!P6 LDG.E R61, desc[UR8][R6.64] ;  /* 0x00000008063de981 */ /* 0x000ee2000c1e1900 */
[----:B------:R-:W-:-:S09]  /*02a0*/  P2R R51, PR, RZ, 0x1 ;  /* 0x00000001ff337803 */ /* 0x000fd20000000000 */
[----:B------:R-:W3:Y:S01]  /*02b0*/  @!P0 LDG.E R37, desc[UR8][R6.64+0x1c] ;  /* 0x00001c0806258981 */ /* 0x000ee2000c1e1900 */
[----:B------:R-:W-:Y:S02]  /*02c0*/  ISETP.GE.AND P0, PT, R5, UR4, PT ;  /* 0x0000000405007c0c */ /* 0x000fe4000bf06270 */
[----:B------:R-:W0:Y:S02]  /*02d0*/  LDC.64 R4, c[0x0][0x390] ;  /* 0x0000e400ff047b82 */ /* 0x000e240000000a00 */
[----:B------:R-:W-:-:S09]  /*02e0*/  P2R R52, PR, RZ, 0x1 ;  /* 0x00000001ff347803 */ /* 0x000fd20000000000 */
[----:B------:R-:W3:Y:S01]  /*02f0*/  @!P0 LDG.E R38, desc[UR8][R6.64+0x20] ;  /* 0x0000200806268981 */ /* 0x000ee2000c1e1900 */
[----:B------:R-:W-:-:S04]  /*0300*/  ISETP.GE.AND P0, PT, R29, UR4, PT ;  /* 0x000000041d007c0c */ /* 0x000fc8000bf06270 */
[----:B------:R-:W-:-:S09]  /*0310*/  P2R R53, PR, RZ, 0x1 ;  /* 0x00000001ff357803 */ /* 0x000fd20000000000 */
[----:B------:R-:W3:Y:S01]  /*0320*/  @!P0 LDG.E R39, desc[UR8][R6.64+0x24] ;  /* 0x0000240806278981 */ /* 0x000ee2000c1e1900 */
[----:B------:R-:W-:Y:S01]  /*0330*/  ISETP.GE.AND P0, PT, R30, UR4, PT ;  /* 0x000000041e007c0c */ /* 0x000fe2000bf06270 */
[----:B------:R-:W-:-:S05]  /*0340*/  VIADD R30, R9, 0xd ;  /* 0x0000000d091e7836 */ /* 0x000fca0000000000 */
[----:B------:R-:W-:Y:S02]  /*0350*/  ISETP.GE.AND P1, PT, R30, UR4, PT ;  /* 0x000000041e007c0c */ /* 0x000fe4000bf26270 */
[----:B------:R-:W-:Y:S02]  /*0360*/  P2R R54, PR, RZ, 0x1 ;  /* 0x00000001ff367803 */ /* 0x000fe40000000000 */
[----:B------:R-:W-:-:S03]  /*0370*/  P2R R58, PR, RZ, 0x2 ;  /* 0x00000002ff3a7803 */ /* 0x000fc60000000000 */
[----:B------:R-:W3:Y:S01]  /*0380*/  @!P0 LDG.E R40, desc[UR8][R6.64+0x28] ;  /* 0x0000280806288981 */ /* 0x000ee2000c1e1900 */
[----:B------:R-:W-:-:S05]  /*0390*/  ISETP.GE.AND P0, PT, R31, UR4, PT ;  /* 0x000000041f007c0c */ /* 0x000fca000bf06270 */
[----:B------:R-:W3:Y:S01]  /*03a0*/  @!P1 LDG.E R62, desc[UR8][R6.64+0x34] ;  /* 0x00003408063e9981 */ /* 0x000ee2000c1e1900 */
[----:B------:R-:W-:-:S04]  /*03b0*/  ISETP.NE.AND P1, PT, R54, RZ, PT ;  /* 0x000000ff3600720c */ /* 0x000fc80003f25270 */
[----:B------:R-:W-:Y:S02]  /*03c0*/  P2R R57, PR, RZ, 0x2 ;  /* 0x00000002ff397803 */ /* 0x000fe40000000000 */
[----:B------:R-:W-:Y:S01]  /*03d0*/  ISETP.NE.AND P1, PT, R53, RZ, PT ;  /* 0x000000ff3500720c */ /* 0x000fe20003f25270 */
[----:B------:R-:W3:Y:S03]  /*03e0*/  @!P0 LDG.E R41, desc[UR8][R6.64+0x2c] ;  /* 0x00002c0806298981 */ /* 0x000ee6000c1e1900 */
[----:B------:R-:W-:Y:S02]  /*03f0*/  P2R R56, PR, RZ, 0x2 ;  /* 0x00000002ff387803 */ /* 0x000fe40000000000 */
[----:B------:R-:W-:Y:S02]  /*0400*/  ISETP.NE.AND P1, PT, R52, RZ, PT ;  /* 0x000000ff3400720c */ /* 0x000fe40003f25270 */
[----:B------:R-:W-:-:S02]  /*0410*/  P2R R60, PR, RZ, 0x1 ;  /* 0x00000001ff3c7803 */ /* 0x000fc40000000000 */
[----:B------:R-:W-:Y:S02]  /*0420*/  P2R R55, PR, RZ, 0x2 ;  /* 0x00000002ff377803 */ /* 0x000fe40000000000 */
[----:B------:R-:W-:Y:S02]  /*0430*/  ISETP.GE.AND P0, PT, R32, UR4, PT ;  /* 0x0000000420007c0c */ /* 0x000fe4000bf06270 */
[----:B------:R-:W-:Y:S01]  /*0440*/  ISETP.NE.AND P1, PT, R51, RZ, PT ;  /* 0x000000ff3300720c */ /* 0x000fe20003f25270 */
[----:B------:R-:W-:-:S03]  /*0450*/  VIADD R32, R9, 0xf ;  /* 0x0000000f09207836 */ /* 0x000fc60000000000 */
[----:B------:R-:W-:Y:S02]  /*0460*/  P2R R54, PR, RZ, 0x2 ;  /* 0x00000002ff367803 */ /* 0x000fe40000000000 */
[----:B------:R-:W-:Y:S02]  /*0470*/  ISETP.NE.AND P1, PT, R50, RZ, PT ;  /* 0x000000ff3200720c */ /* 0x000fe40003f25270 */
[----:B------:R-:W-:Y:S02]  /*0480*/  ISETP.GE.AND P3, PT, R32, UR4, PT ;  /* 0x0000000420007c0c */ /* 0x000fe4000bf66270 */
[----:B------:R-:W-:Y:S01]  /*0490*/  P2R R53, PR, RZ, 0x2 ;  /* 0x00000002ff357803 */ /* 0x000fe20000000000 */
[----:B------:R-:W3:Y:S01]  /*04a0*/  @!P0 LDG.E R42, desc[UR8][R6.64+0x30] ;  /* 0x00003008062a8981 */ /* 0x000ee2000c1e1900 */
[----:B------:R-:W-:Y:S01]  /*04b0*/  ISETP.NE.AND P1, PT, R49, RZ, PT ;  /* 0x000000ff3100720c */ /* 0x000fe20003f25270 */
[----:B------:R-:W-:-:S03]  /*04c0*/  VIADD R31, R9, 0xe ;  /* 0x0000000e091f7836 */ /* 0x000fc60000000000 */
[----:B------:R-:W-:Y:S01]  /*04d0*/  P2R R51, PR, RZ, 0x2 ;  /* 0x00000002ff337803 */ /* 0x000fe20000000000 */
[C---:B------:R-:W-:Y:S01]  /*04e0*/  VIADD R43, R9.reuse, 0x11 ;  /* 0x00000011092b7836 */ /* 0x040fe20000000000 */
[----:B------:R-:W-:Y:S01]  /*04f0*/  ISETP.NE.AND P1, PT, R48, RZ, PT ;  /* 0x000000ff3000720c */ /* 0x000fe20003f25270 */
[----:B------:R-:W-:Y:S01]  /*0500*/  VIADD R44, R9, 0x12 ;  /* 0x00000012092c7836 */ /* 0x000fe20000000000 */
[----:B------:R-:W-:Y:S02]  /*0510*/  ISETP.GE.AND P2, PT, R31, UR4, PT ;  /* 0x000000041f007c0c */ /* 0x000fe4000bf46270 */
[----:B------:R-:W-:Y:S02]  /*0520*/  P2R R49, PR, RZ, 0x2 ;  /* 0x00000002ff317803 */ /* 0x000fe40000000000 */
[----:B------:R-:W-:Y:S02]  /*0530*/  ISETP.NE.AND P1, PT, R47, RZ, PT ;  /* 0x000000ff2f00720c */ /* 0x000fe40003f25270 */
[----:B------:R-:W-:Y:S01]  /*0540*/  ISETP.GE.AND P4, PT, R33, UR4, PT ;  /* 0x0000000421007c0c */ /* 0x000fe2000bf86270 */
[----:B------:R-:W3:Y:S01]  /*0550*/  @!P3 LDG.E R47, desc[UR8][R6.64+0x3c] ;  /* 0x00003c08062fb981 */ /* 0x000ee2000c1e1900 */
[----:B------:R-:W-:-:S02]  /*0560*/  ISETP.GE.AND P5, PT, R43, UR4, PT ;  /* 0x000000042b007c0c */ /* 0x000fc4000bfa6270 */
[----:B------:R-:W-:Y:S02]  /*0570*/  ISETP.GE.AND P6, PT, R44, UR4, PT ;  /* 0x000000042c007c0c */ /* 0x000fe4000bfc6270 */
[----:B------:R-:W-:Y:S02]  /*0580*/  P2R R48, PR, RZ, 0x2 ;  /* 0x00000002ff307803 */ /* 0x000fe40000000000 */
[----:B------:R-:W-:-:S04]  /*0590*/  ISETP.NE.AND P1, PT, R45, RZ, PT ;  /* 0x000000ff2d00720c */ /* 0x000fc80003f25270 */
[----:B------:R-:W-:Y:S01]  /*05a0*/  P2R R45, PR, RZ, 0x2 ;  /* 0x00000002ff2d7803 */ /* 0x000fe20000000000 */
[----:B0-----:R-:W-:Y:S01]  /*05b0*/  IMAD.WIDE.U32 R4, R9, 0x4, R4 ;  /* 0x0000000409047825 */ /* 0x001fe200078e0004 */
[----:B------:R-:W-:Y:S01]  /*05c0*/  ISETP.NE.AND P1, PT, R46, RZ, PT ;  /* 0x000000ff2e00720c */ /* 0x000fe20003f25270 */
[----:B------:R-:W3:Y:S01]  /*05d0*/  @!P4 LDG.E R50, desc[UR8][R6.64+0x40] ;  /* 0x000040080632c981 */ /* 0x000ee2000c1e1900 */
[----:B------:R-:W-:-:S03]  /*05e0*/  P2R R59, PR, RZ, 0x1 ;  /* 0x00000001ff3b7803 */ /* 0x000fc60000000000 */
[----:B------:R-:W3:Y:S01]  /*05f0*/  @!P2 LDG.E R46, desc[UR8][R6.64+0x38] ;  /* 0x00003808062ea981 */ /* 0x000ee2000c1e1900 */
[----:B------:R-:W-:Y:S01]  /*0600*/  ISETP.GE.AND P0, PT, R9, UR4, PT ;  /* 0x0000000409007c0c */ /* 0x000fe2000bf06270 */
[----:B------:R-:W-:Y:S01]  /*0610*/  IMAD.MOV.U32 R30, RZ, RZ, -0x1 ;  /* 0xffffffffff1e7424 */ /* 0x000fe200078e00ff */
[----:B------:R-:W0:Y:S01]  /*0620*/  S2UR UR6, SR_CgaCtaId ;  /* 0x00000000000679c3 */ /* 0x000e220000008800 */
[----:B------:R-:W3:Y:S01]  /*0630*/  @!P5 LDG.E R9, desc[UR8][R6.64+0x44] ;  /* 0x000044080609d981 */ /* 0x000ee2000c1e1900 */
[----:B------:R-:W-:Y:S01]  /*0640*/  IMAD.MOV.U32 R31, RZ, RZ, -0x1 ;  /* 0xffffffffff1f7424 */ /* 0x000fe200078e00ff */
[----:B------:R-:W1:Y:S02]  /*0650*/  LDCU.64 UR4, c[0x0][0x3a8] ;  /* 0x00007500ff0477ac */ /* 0x000e640008000a00 */
[----:B------:R-:W3:Y:S03]  /*0660*/  @!P6 LDG.E R52, desc[UR8][R6.64+0x48] ;  /* 0x000048080634e981 */ /* 0x000ee6000c1e1900 */
[----:B------:R-:W-:Y:S06]  /*0670*/  BAR.SYNC.DEFER_BLOCKING 0x0 ;  /* 0x0000000000007b1d */ /* 0x000fec0000010000 */
[----:B------:R0:W5:Y:S01]  /*0680*/  @!P1 LDG.E R3, desc[UR8][R4.64+0x4] ;  /* 0x0000040804039981 */ /* 0x000162000c1e1900 */
[----:B------:R-:W-:-:S02]  /*0690*/  IMAD.MOV.U32 R32, RZ, RZ, -0x1 ;  /* 0xffffffffff207424 */ /* 0x000fc400078e00ff */
[----:B------:R-:W-:Y:S01]  /*06a0*/  IMAD.MOV.U32 R33, RZ, RZ, -0x1 ;  /* 0xffffffffff217424 */ /* 0x000fe200078e00ff */
[----:B------:R0:W5:Y:S01]  /*06b0*/  @!P0 LDG.E R2, desc[UR8][R4.64] ;  /* 0x0000000804028981 */ /* 0x000162000c1e1900 */
[----:B--2---:R-:W-:Y:S01]  /*06c0*/  @!P1 LOP3.LUT R30, R8, 0x80000000, RZ, 0x3c, !PT ;  /* 0x80000000081e9812 */ /* 0x004fe200078e3cff */
[----:B------:R-:W-:Y:S01]  /*06d0*/  IMAD.MOV.U32 R29, RZ, RZ, -0x1 ;  /* 0xffffffffff1d7424 */ /* 0x000fe200078e00ff */
[----:B------:R-:W-:Y:S01]  /*06e0*/  ISETP.NE.AND P1, PT, R45, RZ, PT ;  /* 0x000000ff2d00720c */ /* 0x000fe20003f25270 */
[----:B------:R2:W5:Y:S01]  /*06f0*/  @!P2 LDG.E R24, desc[UR8][R4.64+0x38] ;  /* 0x000038080418a981 */ /* 0x000562000c1e1900 */
[----:B-1----:R-:W-:-:S03]  /*0700*/  UIADD3 UR7, UPT, UPT, UR4, 0x6, URZ ;  /* 0x0000000604077890 */ /* 0x002fc6000fffe0ff */
[----:B------:R2:W5:Y:S01]  /*0710*/  @!P3 LDG.E R25, desc[UR8][R4.64+0x3c] ;  /* 0x00003c080419b981 */ /* 0x000562000c1e1900 */
[----:B------:R-:W-:-:S03]  /*0720*/  UIADD3 UR5, UPT, UPT, -UR4, UR5, URZ ;  /* 0x0000000504057290 */ /* 0x000fc6000fffe1ff */
[----:B------:R2:W5:Y:S04]  /*0730*/  @!P4 LDG.E R26, desc[UR8][R4.64+0x40] ;  /* 0x00004008041ac981 */ /* 0x000568000c1e1900 */
[----:B----4-:R-:W-:Y:S01]  /*0740*/  @!P1 LOP3.LUT R31, R10, 0x80000000, RZ, 0x3c, !PT ;  /* 0x800000000a1f9812 */ /* 0x010fe200078e3cff */
[----:B------:R2:W5:Y:S01]  /*0750*/  @!P1 LDG.E R12, desc[UR8][R4.64+0x8] ;  /* 0x00000808040c9981 */ /* 0x000562000c1e1900 */
[----:B------:R-:W-:-:S03]  /*0760*/  ISETP.NE.AND P1, PT, R48, RZ, PT ;  /* 0x000000ff3000720c */ /* 0x000fc60003f25270 */
[----:B------:R2:W5:Y:S04]  /*0770*/  @!P5 LDG.E R27, desc[UR8][R4.64+0x44] ;  /* 0x00004408041bd981 */ /* 0x000568000c1e1900 */
[----:B------:R2:W5:Y:S06]  /*0780*/  @!P6 LDG.E R28, desc[UR8][R4.64+0x48] ;  /* 0x00004808041ce981 */ /* 0x00056c000c1e1900 */
[----:B---3--:R-:W-:Y:S01]  /*0790*/  @!P1 LOP3.LUT R32, R11, 0x80000000, RZ, 0x3c, !PT ;  /* 0x800000000b209812 */ /* 0x008fe200078e3cff */
[----:B------:R2:W5:Y:S01]  /*07a0*/  @!P1 LDG.E R13, desc[UR8][R4.64+0xc] ;  /* 0x00000c08040d9981 */ /* 0x000562000c1e1900 */
[----:B------:R-:W-:-:S13]  /*07b0*/  ISETP.NE.AND P1, PT, R49, RZ, PT ;  /* 0x000000ff3100720c */ /* 0x000fda0003f25270 */
[----:B------:R-:W-:Y:S01]  /*07c0*/  @!P1 LOP3.LUT R33, R34, 0x80000000, RZ, 0x3c, !PT ;  /* 0x8000000022219812 */ /* 0x000fe200078e3cff */
[----:B------:R2:W5:Y:S01]  /*07d0*/  @!P1 LDG.E R14, desc[UR8][R4.64+0x10] ;  /* 0x00001008040e9981 */ /* 0x000562000c1e1900 */
[----:B------:R-:W-:Y:S01]  /*07e0*/  ISETP.NE.AND P1, PT, R51, RZ, PT ;  /* 0x000000ff3300720c */ /* 0x000fe20003f25270 */
[----:B------:R-:W-:-:S12]  /*07f0*/  IMAD.MOV.U32 R34, RZ, RZ, -0x1 ;  /* 0xffffffffff227424 */ /* 0x000fd800078e00ff */
        /* <DEDUP_REMOVED lines=15> */
[----:B------:R-:W-:Y:S01]  /*08f0*/  IMAD.MOV.U32 R38, RZ, RZ, -0x1 ;  /* 0xffffffffff267424 */ /* 0x000fe200078e00ff */
[----:B------:R-:W-:Y:S02]  /*0900*/  @!P0 LOP3.LUT R29, R61, 0x80000000, RZ, 0x3c, !PT ;  /* 0x800000003d1d8812 */ /* 0x000fe400078e3cff */
[----:B------:R-:W-:-:S09]  /*0910*/  ISETP.NE.AND P0, PT, R60, RZ, PT ;  /* 0x000000ff3c00720c */ /* 0x000fd20003f05270 */
[----:B------:R-:W-:Y:S01]  /*0920*/  @!P1 LOP3.LUT R38, R39, 0x80000000, RZ, 0x3c, !PT ;  /* 0x8000000027269812 */ /* 0x000fe200078e3cff */
[----:B------:R2:W5:Y:S01]  /*0930*/  @!P1 LDG.E R19, desc[UR8][R4.64+0x24] ;  /* 0x0000240804139981 */ /* 0x000562000c1e1900 */
[----:B------:R-:W-:Y:S01]  /*0940*/  ISETP.NE.AND P1, PT, R57, RZ, PT ;  /* 0x000000ff3900720c */ /* 0x000fe20003f25270 */
[----:B------:R-:W-:Y:S02]  /*0950*/  IMAD.MOV.U32 R39, RZ, RZ, -0x1 ;  /* 0xffffffffff277424 */ /* 0x000fe400078e00ff */
[----:B------:R2:W5:Y:S10]  /*0960*/  @!P0 LDG.E R21, desc[UR8][R4.64+0x2c] ;  /* 0x00002c0804158981 */ /* 0x000574000c1e1900 */
[----:B------:R-:W-:Y:S01]  /*0970*/  @!P1 LOP3.LUT R39, R40, 0x80000000, RZ, 0x3c, !PT ;  /* 0x8000000028279812 */ /* 0x000fe200078e3cff */
[----:B------:R-:W-:Y:S01]  /*0980*/  IMAD.MOV.U32 R40, RZ, RZ, -0x1 ;  /* 0xffffffffff287424 */ /* 0x000fe200078e00ff */
[----:B------:R2:W5:Y:S01]  /*0990*/  @!P1 LDG.E R20, desc[UR8][R4.64+0x28] ;  /* 0x0000280804149981 */ /* 0x000562000c1e1900 */
[----:B------:R-:W-:-:S02]  /*09a0*/  @!P0 LOP3.LUT R40, R41, 0x80000000, RZ, 0x3c, !PT ;  /* 0x8000000029288812 */ /* 0x000fc400078e3cff */
[----:B------:R-:W-:Y:S02]  /*09b0*/  ISETP.NE.AND P1, PT, R58, RZ, PT ;  /* 0x000000ff3a00720c */ /* 0x000fe40003f25270 */
[----:B------:R-:W-:Y:S01]  /*09c0*/  ISETP.NE.AND P0, PT, R59, RZ, PT ;  /* 0x000000ff3b00720c */ /* 0x000fe20003f05270 */
[----:B------:R-:W-:Y:S01]  /*09d0*/  IMAD.MOV.U32 R41, RZ, RZ, -0x1 ;  /* 0xffffffffff297424 */ /* 0x000fe200078e00ff */
[----:B------:R-:W-:Y:S02]  /*09e0*/  UMOV UR4, 0x400 ;  /* 0x0000040000047882 */ /* 0x000fe40000000000 */
[----:B0-----:R-:W-:-:S07]  /*09f0*/  ULEA UR4, UR6, UR4, 0x18 ;  /* 0x0000000406047291 */ /* 0x001fce000f8ec0ff */
[----:B------:R2:W5:Y:S02]  /*0a00*/  @!P1 LDG.E R23, desc[UR8][R4.64+0x34] ;  /* 0x0000340804179981 */ /* 0x000564000c1e1900 */
[----:B------:R-:W-:Y:S02]  /*0a10*/  @!P0 LOP3.LUT R41, R42, 0x80000000, RZ, 0x3c, !PT ;  /* 0x800000002a298812 */ /* 0x000fe400078e3cff */
[----:B------:R2:W5:Y:S01]  /*0a20*/  @!P0 LDG.E R22, desc[UR8][R4.64+0x30] ;  /* 0x0000300804168981 */ /* 0x000562000c1e1900 */
[----:B------:R-:W0:Y:S01]  /*0a30*/  S2R R42, SR_LANEID ;  /* 0x00000000002a7919 */ /* 0x000e220000000000 */
[----:B------:R-:W-:Y:S01]  /*0a40*/  IMAD.MOV.U32 R45, RZ, RZ, -0x1 ;  /* 0xffffffffff2d7424 */ /* 0x000fe200078e00ff */
[----:B------:R-:W-:Y:S02]  /*0a50*/  @!P3 LOP3.LUT R45, R47, 0x80000000, RZ, 0x3c, !PT ;  /* 0x800000002f2db812 */ /* 0x000fe400078e3cff */
[----:B------:R-:W-:Y:S01]  /*0a60*/  LEA R47, R0, UR4, 0x2 ;  /* 0x00000004002f7c11 */ /* 0x000fe2000f8e10ff */
[----:B------:R-:W-:Y:S01]  /*0a70*/  IMAD.MOV.U32 R44, RZ, RZ, -0x1 ;  /* 0xffffffffff2c7424 */ /* 0x000fe200078e00ff */
[----:B------:R-:W-:-:S02]  /*0a80*/  SHF.R.U32.HI R124, RZ, 0x5, R0 ;  /* 0x00000005ff7c7819 */ /* 0x000fc40000011600 */
[----:B------:R-:W-:Y:S01]  /*0a90*/  @!P2 LOP3.LUT R44, R46, 0x80000000, RZ, 0x3c, !PT ;  /* 0x800000002e2ca812 */ /* 0x000fe200078e3cff */
[----:B------:R-:W-:Y:S02]  /*0aa0*/  IMAD R51, R0, 0x80, R47 ;  /* 0x0000008000337824 */ /* 0x000fe400078e022f */
[----:B------:R-:W-:Y:S01]  /*0ab0*/  IMAD.MOV.U32 R46, RZ, RZ, -0x1 ;  /* 0xffffffffff2e7424 */ /* 0x000fe200078e00ff */
[----:B------:R-:W-:Y:S01]  /*0ac0*/  @!P4 LOP3.LUT R46, R50, 0x80000000, RZ, 0x3c, !PT ;  /* 0x80000000322ec812 */ /* 0x000fe200078e3cff */
[----:B------:R-:W-:Y:S01]  /*0ad0*/  IMAD.MOV.U32 R43, RZ, RZ, -0x1 ;  /* 0xffffffffff2b7424 */ /* 0x000fe200078e00ff */
[----:B------:R-:W-:Y:S01]  /*0ae0*/  @!P1 LOP3.LUT R43, R62, 0x80000000, RZ, 0x3c, !PT ;  /* 0x800000003e2b9812 */ /* 0x000fe200078e3cff */
[----:B------:R-:W-:Y:S01]  /*0af0*/  IMAD.MOV.U32 R48, RZ, RZ, -0x1 ;  /* 0xffffffffff307424 */ /* 0x000fe200078e00ff */
[----:B------:R-:W-:Y:S01]  /*0b00*/  @!P5 LOP3.LUT R48, R9, 0x80000000, RZ, 0x3c, !PT ;  /* 0x800000000930d812 */ /* 0x000fe200078e3cff */
[----:B------:R-:W-:Y:S01]  /*0b10*/  IMAD.MOV.U32 R49, RZ, RZ, -0x1 ;  /* 0xffffffffff317424 */ /* 0x000fe200078e00ff */
[----:B------:R-:W-:Y:S01]  /*0b20*/  @!P6 LOP3.LUT R49, R52, 0x80000000, RZ, 0x3c, !PT ;  /* 0x800000003431e812 */ /* 0x000fe200078e3cff */
[----:B------:R-:W-:Y:S01]  /*0b30*/  IMAD R53, R0, -0x38, R51 ;  /* 0xffffffc800357824 */ /* 0x000fe200078e0233 */
[----:B------:R-:W-:Y:S01]  /*0b40*/  LEA R50, R124, UR4, 0x2 ;  /* 0x000000047c327c11 */ /* 0x000fe2000f8e10ff */
[----:B--2---:R-:W-:Y:S06]  /*0b50*/  BAR.SYNC.DEFER_BLOCKING 0x0 ;  /* 0x0000000000007b1d */ /* 0x004fec0000010000 */
.L_x_222:
[----:B------:R-:W-:Y:S01]  /*0b60*/  UISETP.LT.AND UP0, UPT, UR5, 0x6, UPT ;  /* 0x000000060500788c */ /* 0x000fe2000bf01270 */
[----:B------:R-:W-:Y:S01]  /*0b70*/  STS [R47], RZ ;  /* 0x000000ff2f007388 */ /* 0x000fe20000000800 */
[----:B------:R-:W-:Y:S01]  /*0b80*/  UIADD3 UR6, UPT, UPT, UR7, -0x6, URZ ;  /* 0xfffffffa07067890 */ /* 0x000fe2000fffe0ff */
[----:B0-----:R-:W-:Y:S01]  /*0b90*/  ISETP.NE.AND P1, PT, R42, 0x1f, PT ;  /* 0x0000001f2a00780c */ /* 0x001fe20003f25270 */
[----:B------:R-:W-:Y:S01]  /*0ba0*/  USEL UR4, UR5, 0x6, UP0 ;  /* 0x0000000605047887 */ /* 0x000fe20008000000 */
[----:B------:R-:W-:Y:S01]  /*0bb0*/  STS [R47+0x400], RZ ;  /* 0x000400ff2f007388 */ /* 0x000fe20000000800 */
[C---:B------:R-:W-:Y:S01]  /*0bc0*/  ISETP.NE.AND P2, PT, R124.reuse, 0x6, PT ;  /* 0x000000067c00780c */ /* 0x040fe20003f45270 */
[----:B------:R-:W-:Y:S01]  /*0bd0*/  UISETP.GE.AND UP0, UPT, UR7, UR10, UPT ;  /* 0x0000000a0700728c */ /* 0x000fe2000bf06270 */
[----:B-1----:R-:W-:Y:S01]  /*0be0*/  SHF.R.U32.HI R4, RZ, UR6, R29 ;  /* 0x00000006ff047c19 */ /* 0x002fe2000801161d */
[----:B------:R-:W-:Y:S01]  /*0bf0*/  UBMSK UR4, URZ, UR4 ;  /* 0x00000004ff04729b */ /* 0x000fe20008000000 */
[----:B------:R-:W-:Y:S01]  /*0c00*/  STS [R47+0x800], RZ ;  /* 0x000800ff2f007388 */ /* 0x000fe20000000800 */
[----:B------:R-:W-:-:S03]  /*0c10*/  ISETP.NE.AND P3, PT, R124, 0x7, PT ;  /* 0x000000077c00780c */ /* 0x000fc60003f65270 */
[----:B------:R-:W-:Y:S01]  /*0c20*/  STS [R47+0xc00], RZ ;  /* 0x000c00ff2f007388 */ /* 0x000fe20000000800 */
[----:B------:R-:W-:-:S03]  /*0c30*/  LOP3.LUT R4, R4, UR4, RZ, 0xc0, !PT ;  /* 0x0000000404047c12 */ /* 0x000fc6000f8ec0ff */
[----:B------:R-:W-:Y:S02]  /*0c40*/  STS [R47+0x1000], RZ ;  /* 0x001000ff2f007388 */ /* 0x000fe40000000800 */
[----:B------:R-:W-:Y:S01]  /*0c50*/  IMAD.SHL.U32 R5, R4, 0x400, RZ ;  /* 0x0000040004057824 */ /* 0x000fe200078e00ff */
[----:B------:R-:W-:Y:S01]  /*0c60*/  SHF.R.U32.HI R4, RZ, 0x4, R4 ;  /* 0x00000004ff047819 */ /* 0x000fe20000011604 */
[----:B------:R-:W-:Y:S03]  /*0c70*/  STS [R47+0x1400], RZ ;  /* 0x001400ff2f007388 */ /* 0x000fe60000000800 */
[----:B------:R-:W-:Y:S01]  /*0c80*/  LOP3.LUT R54, R5, 0x7c00, RZ, 0xc0, !PT ;  /* 0x00007c0005367812 */ /* 0x000fe200078ec0ff */
[----:B------:R-:W-:Y:S01]  /*0c90*/  STS [R47+0x1800], RZ ;  /* 0x001800ff2f007388 */ /* 0x000fe20000000800 */
[----:B------:R-:W-:-:S03]  /*0ca0*/  LOP3.LUT R4, R4, 0xffffffe, RZ, 0xc0, !PT ;  /* 0x0ffffffe04047812 */ /* 0x000fc600078ec0ff */
[----:B------:R-:W-:Y:S01]  /*0cb0*/  STS [R47+0x1c00], RZ ;  /* 0x001c00ff2f007388 */ /* 0x000fe20000000800 */
[----:B------:R-:W-:Y:S02]  /*0cc0*/  IADD3 R54, PT, PT, R4, R47, R54 ;  /* 0x0000002f04367210 */ /* 0x000fe40007ffe036 */
[----:B------:R-:W-:Y:S01]  /*0cd0*/  SHF.R.U32.HI R4, RZ, UR6, R30 ;  /* 0x00000006ff047c19 */ /* 0x000fe2000801161e */
[----:B------:R-:W-:Y:S03]  /*0ce0*/  STS [R47+0x2000], RZ ;  /* 0x002000ff2f007388 */ /* 0x000fe60000000800 */
[----:B------:R-:W-:Y:S01]  /*0cf0*/  LOP3.LUT R4, R4, UR4, RZ, 0xc0, !PT ;  /* 0x0000000404047c12 */ /* 0x000fe2000f8ec0ff */
[----:B------:R-:W-:Y:S04]  /*0d00*/  STS [R47+0x2400], RZ ;  /* 0x002400ff2f007388 */ /* 0x000fe80000000800 */
[----:B------:R-:W-:Y:S01]  /*0d10*/  STS [R47+0x2800], RZ ;  /* 0x002800ff2f007388 */ /* 0x000fe20000000800 */
[----:B------:R-:W-:Y:S01]  /*0d20*/  IMAD.SHL.U32 R5, R4, 0x400, RZ ;  /* 0x0000040004057824 */ /* 0x000fe200078e00ff */
[----:B------:R-:W-:-:S02]  /*0d30*/  SHF.R.U32.HI R4, RZ, 0x4, R4 ;  /* 0x00000004ff047819 */ /* 0x000fc40000011604 */
[----:B------:R-:W-:Y:S02]  /*0d40*/  STS [R47+0x2c00], RZ ;  /* 0x002c00ff2f007388 */ /* 0x000fe40000000800 */
[----:B------:R-:W-:Y:S02]  /*0d50*/  LOP3.LUT R56, R5, 0x7c00, RZ, 0xc0, !PT ;  /* 0x00007c0005387812 */ /* 0x000fe400078ec0ff */
        /* <DEDUP_REMOVED lines=32> */
[----:B------:R-:W0:Y:S02]  /*0f60*/  LDS.U16 R52, [R54] ;  /* 0x0000000036347984 */ /* 0x000e240000000400 */
[----:B0-----:R-:W-:-:S05]  /*0f70*/  VIADD R5, R52, 0x1 ;  /* 0x0000000134057836 */ /* 0x001fca0000000000 */
[----:B------:R0:W-:Y:S04]  /*0f80*/  STS.U16 [R54], R5 ;  /* 0x0000000536007388 */ /* 0x0001e80000000400 */
[----:B------:R-:W1:Y:S01]  /*0f90*/  LDS.U16 R57, [R56] ;  /* 0x0000000038397984 */ /* 0x000e620000000400 */
[----:B0-----:R-:W-:Y:S01]  /*0fa0*/  IMAD.SHL.U32 R5, R4, 0x400, RZ ;  /* 0x0000040004057824 */ /* 0x001fe200078e00ff */
[----:B------:R-:W-:-:S04]  /*0fb0*/  SHF.R.U32.HI R4, RZ, 0x4, R4 ;  /* 0x00000004ff047819 */ /* 0x000fc80000011604 */
[----:B------:R-:W-:Y:S02]  /*0fc0*/  LOP3.LUT R60, R5, 0x7c00, RZ, 0xc0, !PT ;  /* 0x00007c00053c7812 */ /* 0x000fe400078ec0ff */
[----:B------:R-:W-:-:S04]  /*0fd0*/  LOP3.LUT R4, R4, 0xffffffe, RZ, 0xc0, !PT ;  /* 0x0ffffffe04047812 */ /* 0x000fc800078ec0ff */
[----:B------:R-:W-:Y:S02]  /*0fe0*/  IADD3 R60, PT, PT, R4, R47, R60 ;  /* 0x0000002f043c7210 */ /* 0x000fe40007ffe03c */
[----:B------:R-:W-:-:S04]  /*0ff0*/  SHF.R.U32.HI R4, RZ, UR6, R33 ;  /* 0x00000006ff047c19 */ /* 0x000fc80008011621 */
[----:B------:R-:W-:-:S05]  /*1000*/  LOP3.LUT R4, R4, UR4, RZ, 0xc0, !PT ;  /* 0x0000000404047c12 */ /* 0x000fca000f8ec0ff */
[----:B------:R-:W-:Y:S01]  /*1010*/  IMAD.SHL.U32 R6, R4, 0x400, RZ ;  /* 0x0000040004067824 */ /* 0x000fe200078e00ff */
[----:B------:R-:W-:-:S04]  /*1020*/  SHF.R.U32.HI R4, RZ, 0x4, R4 ;  /* 0x00000004ff047819 */ /* 0x000fc80000011604 */
[----:B------:R-:W-:Y:S02]  /*1030*/  LOP3.LUT R6, R6, 0x7c00, RZ, 0xc0, !PT ;  /* 0x00007c0006067812 */ /* 0x000fe400078ec0ff */
[----:B------:R-:W-:-:S04]  /*1040*/  LOP3.LUT R4, R4, 0xffffffe, RZ, 0xc0, !PT ;  /* 0x0ffffffe04047812 */ /* 0x000fc800078ec0ff */
[----:B------:R-:W-:Y:S01]  /*1050*/  IADD3 R62, PT, PT, R4, R47, R6 ;  /* 0x0000002f043e7210 */ /* 0x000fe20007ffe006 */
[----:B-1----:R-:W-:Y:S01]  /*1060*/  VIADD R7, R57, 0x1 ;  /* 0x0000000139077836 */ /* 0x002fe20000000000 */
[----:B------:R-:W-:-:S04]  /*1070*/  SHF.R.U32.HI R4, RZ, UR6, R34 ;  /* 0x00000006ff047c19 */ /* 0x000fc80008011622 */
[----:B------:R-:W-:Y:S01]  /*1080*/  STS.U16 [R56], R7 ;  /* 0x0000000738007388 */ /* 0x000fe20000000400 */
[----:B------:R-:W-:-:S03]  /*1090*/  LOP3.LUT R4, R4, UR4, RZ, 0xc0, !PT ;  /* 0x0000000404047c12 */ /* 0x000fc6000f8ec0ff */
        /* <DEDUP_REMOVED lines=129> */
[----:B------:R-:W-:Y:S01]  /*18b0*/  SHF.R.U32.HI R4, RZ, UR6, R49 ;  /* 0x00000006ff047c19 */ /* 0x000fe20008011631 */
[----:B------:R-:W0:Y:S03]  /*18c0*/  S2UR UR6, SR_CgaCtaId ;  /* 0x00000000000679c3 */ /* 0x000e260000008800 */
[----:B------:R-:W-:Y:S01]  /*18d0*/  LOP3.LUT R4, R4, UR4, RZ, 0xc0, !PT ;  /* 0x0000000404047c12 */ /* 0x000fe2000f8ec0ff */
[----:B------:R-:W-:-:S04]  /*18e0*/  UMOV UR4, 0x400 ;  /* 0x0000040000047882 */ /* 0x000fc80000000000 */
[----:B------:R-:W-:Y:S01]  /*18f0*/  IMAD.SHL.U32 R6, R4, 0x400, RZ ;  /* 0x0000040004067824 */ /* 0x000fe200078e00ff */
[----:B------:R-:W-:-:S04]  /*1900*/  SHF.R.U32.HI R4, RZ, 0x4, R4 ;  /* 0x00000004ff047819 */ /* 0x000fc80000011604 */
[----:B------:R-:W-:Y:S02]  /*1910*/  LOP3.LUT R6, R6, 0x7c00, RZ, 0xc0, !PT ;  /* 0x00007c0006067812 */ /* 0x000fe400078ec0ff */
[----:B------:R-:W-:-:S04]  /*1920*/  LOP3.LUT R4, R4, 0xffffffe, RZ, 0xc0, !PT ;  /* 0x0ffffffe04047812 */ /* 0x000fc800078ec0ff */
[----:B------:R-:W-:Y:S01]  /*1930*/  IADD3 R90, PT, PT, R4, R47, R6 ;  /* 0x0000002f045a7210 */ /* 0x000fe20007ffe006 */
[----:B-1----:R-:W-:Y:S01]  /*1940*/  VIADD R7, R85, 0x1 ;  /* 0x0000000155077836 */ /* 0x002fe20000000000 */
[----:B0-----:R-:W-:-:S04]  /*1950*/  ULEA UR4, UR6, UR4, 0x18 ;  /* 0x0000000406047291 */ /* 0x001fc8000f8ec0ff */
[----:B------:R-:W-:Y:S04]  /*1960*/  STS.U16 [R84], R7 ;  /* 0x0000000754007388 */ /* 0x000fe80000000400 */
[----:B------:R-:W0:Y:S02]  /*1970*/  LDS.U16 R87, [R86] ;  /* 0x0000000056577984 */ /* 0x000e240000000400 */
[----:B0-----:R-:W-:-:S05]  /*1980*/  VIADD R5, R87, 0x1 ;  /* 0x0000000157057836 */ /* 0x001fca0000000000 */
[----:B------:R-:W-:Y:S04]  /*1990*/  STS.U16 [R86], R5 ;  /* 0x0000000556007388 */ /* 0x000fe80000000400 */
[----:B------:R-:W0:Y:S02]  /*19a0*/  LDS.U16 R89, [R88] ;  /* 0x0000000058597984 */ /* 0x000e240000000400 */
[----:B0-----:R-:W-:-:S05]  /*19b0*/  VIADD R7, R89, 0x1 ;  /* 0x0000000159077836 */ /* 0x001fca0000000000 */
[----:B------:R-:W-:Y:S04]  /*19c0*/  STS.U16 [R88], R7 ;  /* 0x0000000758007388 */ /* 0x000fe80000000400 */
[----:B------:R-:W0:Y:S02]  /*19d0*/  LDS.U16 R91, [R90] ;  /* 0x000000005a5b7984 */ /* 0x000e240000000400 */
[----:B0-----:R-:W-:-:S05]  /*19e0*/  VIADD R5, R91, 0x1 ;  /* 0x000000015b057836 */ /* 0x001fca0000000000 */
[----:B------:R-:W-:Y:S01]  /*19f0*/  STS.U16 [R90], R5 ;  /* 0x000000055a007388 */ /* 0x000fe20000000400 */
[----:B------:R-:W-:Y:S06]  /*1a00*/  BAR.SYNC.DEFER_BLOCKING 0x0 ;  /* 0x0000000000007b1d */ /* 0x000fec0000010000 */
[----:B------:R-:W-:Y:S04]  /*1a10*/  LDS R92, [R51] ;  /* 0x00000000335c7984 */ /* 0x000fe80000000800 */
[----:B------:R-:W0:Y:S04]  /*1a20*/  LDS R93, [R51+0x4] ;  /* 0x00000400335d7984 */ /* 0x000e280000000800 */
[----:B------:R-:W1:Y:S04]  /*1a30*/  LDS R94, [R51+0x8] ;  /* 0x00000800335e7984 */ /* 0x000e680000000800 */
[----:B------:R-:W2:Y:S04]  /*1a40*/  LDS R95, [R51+0xc] ;  /* 0x00000c00335f7984 */ /* 0x000ea80000000800 */
[----:B------:R-:W3:Y:S04]  /*1a50*/  LDS R96, [R51+0x10] ;  /* 0x0000100033607984 */ /* 0x000ee80000000800 */
[----:B------:R-:W4:Y:S04]  /*1a60*/  LDS R97, [R51+0x14] ;  /* 0x0000140033617984 */ /* 0x000f280000000800 */
[----:B------:R-:W4:Y:S04]  /*1a70*/  LDS R98, [R51+0x18] ;  /* 0x0000180033627984 */ /* 0x000f280000000800 */
[----:B------:R-:W4:Y:S04]  /*1a80*/  LDS R99, [R51+0x1c] ;  /* 0x00001c0033637984 */ /* 0x000f280000000800 */
[----:B------:R-:W4:Y:S04]  /*1a90*/  LDS R100, [R51+0x20] ;  /* 0x0000200033647984 */ /* 0x000f280000000800 */
[----:B------:R-:W4:Y:S04]  /*1aa0*/  LDS R101, [R51+0x24] ;  /* 0x0000240033657984 */ /* 0x000f280000000800 */
[----:B------:R-:W4:Y:S04]  /*1ab0*/  LDS R102, [R51+0x28] ;  /* 0x0000280033667984 */ /* 0x000f280000000800 */
[----:B------:R-:W4:Y:S01]  /*1ac0*/  LDS R103, [R51+0x2c] ;  /* 0x00002c0033677984 */ /* 0x000f220000000800 */
[----:B0-----:R-:W-:-:S03]  /*1ad0*/  IMAD.IADD R93, R92, 0x1, R93 ;  /* 0x000000015c5d7824 */ /* 0x001fc600078e025d */
[----:B------:R-:W0:Y:S01]  /*1ae0*/  LDS R104, [R51+0x30] ;  /* 0x0000300033687984 */ /* 0x000e220000000800 */
[----:B-1----:R-:W-:-:S03]  /*1af0*/  IMAD.IADD R94, R94, 0x1, R93 ;  /* 0x000000015e5e7824 */ /* 0x002fc600078e025d */
[----:B------:R-:W1:Y:S01]  /*1b00*/  LDS R105, [R51+0x34] ;  /* 0x0000340033697984 */ /* 0x000e620000000800 */
[----:B--2---:R-:W-:-:S03]  /*1b10*/  IMAD.IADD R95, R95, 0x1, R94 ;  /* 0x000000015f5f7824 */ /* 0x004fc600078e025e */
[----:B------:R-:W2:Y:S01]  /*1b20*/  LDS R106, [R51+0x38] ;  /* 0x00003800336a7984 */ /* 0x000ea20000000800 */
[----:B---3--:R-:W-:-:S03]  /*1b30*/  IMAD.IADD R96, R96, 0x1, R95 ;  /* 0x0000000160607824 */ /* 0x008fc600078e025f */
[----:B------:R-:W3:Y:S01]  /*1b40*/  LDS R107, [R51+0x3c] ;  /* 0x00003c00336b7984 */ /* 0x000ee20000000800 */
[----:B----4-:R-:W-:-:S03]  /*1b50*/  IMAD.IADD R97, R97, 0x1, R96 ;  /* 0x0000000161617824 */ /* 0x010fc600078e0260 */
[----:B------:R-:W4:Y:S01]  /*1b60*/  LDS R108, [R51+0x40] ;  /* 0x00004000336c7984 */ /* 0x000f220000000800 */
[----:B------:R-:W-:-:S03]  /*1b70*/  IMAD.IADD R98, R98, 0x1, R97 ;  /* 0x0000000162627824 */ /* 0x000fc600078e0261 */
        /* <DEDUP_REMOVED lines=31> */
[----:B------:R-:W-:-:S04]  /*1d70*/  IMAD.IADD R114, R114, 0x1, R113 ;  /* 0x0000000172727824 */ /* 0x000fc800078e0271 */
[----:B0-----:R-:W-:-:S04]  /*1d80*/  IMAD.IADD R115, R115, 0x1, R114 ;  /* 0x0000000173737824 */ /* 0x001fc800078e0272 */
[----:B-1----:R-:W-:-:S04]  /*1d90*/  IMAD.IADD R116, R116, 0x1, R115 ;  /* 0x0000000174747824 */ /* 0x002fc800078e0273 */
[----:B--2---:R-:W-:-:S04]  /*1da0*/  IMAD.IADD R117, R117, 0x1, R116 ;  /* 0x0000000175757824 */ /* 0x004fc800078e0274 */
[----:B---3--:R-:W-:-:S04]  /*1db0*/  IMAD.IADD R118, R118, 0x1, R117 ;  /* 0x0000000176767824 */ /* 0x008fc800078e0275 */
[----:B----4-:R-:W-:-:S04]  /*1dc0*/  IMAD.IADD R119, R119, 0x1, R118 ;  /* 0x0000000177777824 */ /* 0x010fc800078e0276 */
[----:B------:R-:W-:-:S04]  /*1dd0*/  IMAD.IADD R120, R120, 0x1, R119 ;  /* 0x0000000178787824 */ /* 0x000fc800078e0277 */
[----:B------:R-:W-:-:S04]  /*1de0*/  IMAD.IADD R121, R121, 0x1, R120 ;  /* 0x0000000179797824 */ /* 0x000fc800078e0278 */
[----:B------:R-:W-:-:S04]  /*1df0*/  IMAD.IADD R122, R122, 0x1, R121 ;  /* 0x000000017a7a7824 */ /* 0x000fc800078e0279 */
[----:B------:R-:W-:-:S04]  /*1e00*/  IMAD.IADD R123, R123, 0x1, R122 ;  /* 0x000000017b7b7824 */ /* 0x000fc800078e027a */
[----:B------:R-:W-:-:S05]  /*1e10*/  IMAD.IADD R125, R4, 0x1, R123 ;  /* 0x00000001047d7824 */ /* 0x000fca00078e027b */
        /* <DEDUP_REMOVED lines=8> */
[----:B------:R-:W0:Y:S02]  /*1ea0*/  SHFL.UP P0, R126, R127, 0x10, RZ ;  /* 0x060000007f7e7989 */ /* 0x000e2400000000ff */
[----:B0-----:R-:W-:Y:S01]  /*1eb0*/  @P0 IMAD.IADD R126, R127, 0x1, R126 ;  /* 0x000000017f7e0824 */ /* 0x001fe200078e027e */
[----:B------:R-:W-:-:S03]  /*1ec0*/  ISETP.NE.AND P0, PT, R124, 0x1, PT ;  /* 0x000000017c00780c */ /* 0x000fc60003f05270 */
[----:B------:R-:W-:Y:S01]  /*1ed0*/  IMAD.IADD R125, R126, 0x1, -R125 ;  /* 0x000000017e7d7824 */ /* 0x000fe200078e0a7d */
[----:B------:R-:W-:Y:S01]  /*1ee0*/  @!P1 STS [R50+0x8400], R126 ;  /* 0x0084007e32009388 */ /* 0x000fe20000000800 */
[----:B------:R-:W-:Y:S01]  /*1ef0*/  BAR.SYNC.DEFER_BLOCKING 0x0 ;  /* 0x0000000000007b1d */ /* 0x000fe20000010000 */
[----:B------:R-:W-:-:S05]  /*1f00*/  ISETP.NE.AND P1, PT, R124, 0x4, PT ;  /* 0x000000047c00780c */ /* 0x000fca0003f25270 */
[----:B------:R-:W0:Y:S04]  /*1f10*/  LDS.128 R4, [UR4+0x8400] ;  /* 0x00840004ff047984 */ /* 0x000e280008000c00 */
[----:B------:R-:W1:Y:S01]  /*1f20*/  LDS.128 R8, [UR4+0x8410] ;  /* 0x00841004ff087984 */ /* 0x000e620008000c00 */
[C---:B0-----:R-:W-:Y:S01]  /*1f30*/  SEL R55, R4.reuse, R55, !P0 ;  /* 0x0000003704377207 */ /* 0x041fe20004000000 */
[----:B------:R-:W-:Y:S01]  /*1f40*/  IMAD.IADD R5, R4, 0x1, R5 ;  /* 0x0000000104057824 */ /* 0x000fe200078e0205 */
[----:B------:R-:W-:-:S03]  /*1f50*/  ISETP.NE.AND P0, PT, R124, 0x2, PT ;  /* 0x000000027c00780c */ /* 0x000fc60003f05270 */
[----:B------:R-:W-:Y:S01]  /*1f60*/  IMAD.IADD R6, R6, 0x1, R5 ;  /* 0x0000000106067824 */ /* 0x000fe200078e0205 */
[----:B------:R-:W-:Y:S02]  /*1f70*/  SEL R55, R5, R55, !P0 ;  /* 0x0000003705377207 */ /* 0x000fe40004000000 */
[----:B------:R-:W-:Y:S01]  /*1f80*/  ISETP.NE.AND P0, PT, R124, 0x3, PT ;  /* 0x000000037c00780c */ /* 0x000fe20003f05270 */
[----:B------:R-:W-:-:S03]  /*1f90*/  IMAD.IADD R7, R7, 0x1, R6 ;  /* 0x0000000107077824 */ /* 0x000fc600078e0206 */
[----:B------:R-:W-:Y:S01]  /*1fa0*/  SEL R55, R6, R55, !P0 ;  /* 0x0000003706377207 */ /* 0x000fe20004000000 */
[C---:B-1----:R-:W-:Y:S01]  /*1fb0*/  IMAD.IADD R8, R7.reuse, 0x1, R8 ;  /* 0x0000000107087824 */ /* 0x042fe200078e0208 */
[----:B------:R-:W-:Y:S02]  /*1fc0*/  ISETP.NE.AND P0, PT, R124, 0x5, PT ;  /* 0x000000057c00780c */ /* 0x000fe40003f05270 */
[----:B------:R-:W-:Y:S01]  /*1fd0*/  SEL R55, R7, R55, !P1 ;  /* 0x0000003707377207 */ /* 0x000fe20004800000 */
[----:B------:R-:W-:Y:S01]  /*1fe0*/  IMAD.IADD R9, R9, 0x1, R8 ;  /* 0x0000000109097824 */ /* 0x000fe200078e0208 */
[----:B------:R-:W-:Y:S02]  /*1ff0*/  ISETP.NE.AND P1, PT, R42, RZ, PT ;  /* 0x000000ff2a00720c */ /* 0x000fe40003f25270 */
[----:B------:R-:W-:Y:S01]  /*2000*/  SEL R55, R8, R55, !P0 ;  /* 0x0000003708377207 */ /* 0x000fe20004000000 */
[----:B------:R-:W-:Y:S01]  /*2010*/  IMAD.IADD R10, R10, 0x1, R9 ;  /* 0x000000010a0a7824 */ /* 0x000fe200078e0209 */
[----:B------:R-:W-:-:S02]  /*2020*/  ISETP.GT.U32.AND P0, PT, R0, 0x1f, PT ;  /* 0x0000001f0000780c */ /* 0x000fc40003f04070 */
[----:B------:R-:W-:Y:S01]  /*2030*/  SEL R55, R9, R55, !P2 ;  /* 0x0000003709377207 */ /* 0x000fe20005000000 */
[----:B------:R-:W-:Y:S01]  /*2040*/  IMAD.IADD R11, R11, 0x1, R10 ;  /* 0x000000010b0b7824 */ /* 0x000fe200078e020a */
[----:B------:R-:W-:Y:S02]  /*2050*/  ISETP.GT.U32.OR P2, PT, R0, 0x1f, P1 ;  /* 0x0000001f0000780c */ /* 0x000fe40000f44470 */
[----:B------:R-:W-:Y:S02]  /*2060*/  SEL R4, R125, RZ, P1 ;  /* 0x000000ff7d047207 */ /* 0x000fe40000800000 */
[----:B------:R-:W-:-:S05]  /*2070*/  SEL R55, R10, R55, !P3 ;  /* 0x000000370a377207 */ /* 0x000fca0005800000 */
[----:B------:R-:W-:Y:S01]  /*2080*/  @P0 IMAD.IADD R125, R55, 0x1, R4 ;  /* 0x00000001377d0824 */ /* 0x000fe200078e0204 */
[----:B------:R-:W-:-:S03]  /*2090*/  ISETP.NE.AND P0, PT, R0, RZ, PT ;  /* 0x000000ff0000720c */ /* 0x000fc60003f05270 */
[----:B------:R-:W-:-:S05]  /*20a0*/  @!P2 IMAD.U32 R125, R11, 0x10000, RZ ;  /* 0x000100000b7da824 */ /* 0x000fca00078e00ff */
[----:B------:R-:W-:Y:S01]  /*20b0*/  @!P2 STS [UR4+0x8428], R125 ;  /* 0x0084287dff00a988 */ /* 0x000fe20008000804 */
[----:B------:R-:W-:Y:S06]  /*20c0*/  BAR.SYNC.DEFER_BLOCKING 0x0 ;  /* 0x0000000000007b1d */ /* 0x000fec0000010000 */
[----:B------:R-:W0:Y:S02]  /*20d0*/  LDS R4, [UR4+0x8428] ;  /* 0x00842804ff047984 */ /* 0x000e240008000800 */
[----:B0-----:R-:W-:-:S05]  /*20e0*/  SEL R4, R4, RZ, P0 ;  /* 0x000000ff04047207 */ /* 0x001fca0000000000 */
[----:B------:R-:W-:-:S04]  /*20f0*/  IMAD.IADD R4, R4, 0x1, R125 ;  /* 0x0000000104047824 */ /* 0x000fc800078e027d */
[--C-:B------:R-:W-:Y:S01]  /*2100*/  IMAD.IADD R92, R92, 0x1, R4.reuse ;  /* 0x000000015c5c7824 */ /* 0x100fe200078e0204 */
[----:B------:R-:W-:Y:S01]  /*2110*/  STS [R51], R4 ;  /* 0x0000000433007388 */ /* 0x000fe20000000800 */
[--C-:B------:R-:W-:Y:S02]  /*2120*/  IMAD.IADD R6, R93, 0x1, R4.reuse ;  /* 0x000000015d067824 */ /* 0x100fe400078e0204 */
[--C-:B------:R-:W-:Y:S01]  /*2130*/  IMAD.IADD R94, R94, 0x1, R4.reuse ;  /* 0x000000015e5e7824 */ /* 0x100fe200078e0204 */
[----:B------:R-:W-:Y:S01]  /*2140*/  STS [R51+0x4], R92 ;  /* 0x0000045c33007388 */ /* 0x000fe20000000800 */
[--C-:B------:R-:W-:Y:S02]  /*2150*/  IMAD.IADD R8, R95, 0x1, R4.reuse ;  /* 0x000000015f087824 */ /* 0x100fe400078e0204 */
[--C-:B------:R-:W-:Y:S01]  /*2160*/  IMAD.IADD R96, R96, 0x1, R4.reuse ;  /* 0x0000000160607824 */ /* 0x100fe200078e0204 */
[----:B------:R-:W-:Y:S01]  /*2170*/  STS [R51+0x8], R6 ;  /* 0x0000080633007388 */ /* 0x000fe20000000800 */
[----:B------:R-:W-:-:S02]  /*2180*/  IMAD.IADD R10, R97, 0x1, R4 ;  /* 0x00000001610a7824 */ /* 0x000fc400078e0204 */
[--C-:B------:R-:W-:Y:S01]  /*2190*/  IMAD.IADD R98, R98, 0x1, R4.reuse ;  /* 0x0000000162627824 */ /* 0x100fe200078e0204 */
[----:B------:R-:W-:Y:S01]  /*21a0*/  STS [R51+0xc], R94 ;  /* 0x00000c5e33007388 */ /* 0x000fe20000000800 */
        /* <DEDUP_REMOVED lines=36> */
[----:B------:R-:W-:-:S03]  /*23f0*/  IMAD.IADD R150, R123, 0x1, R4 ;  /* 0x000000017b967824 */ /* 0x000fc600078e0204 */
[----:B------:R-:W-:Y:S04]  /*2400*/  STS [R51+0x40], R134 ;  /* 0x0000408633007388 */ /* 0x000fe80000000800 */
        /* <DEDUP_REMOVED lines=15> */
[----:B------:R-:W-:Y:S01]  /*2500*/  STS [R51+0x80], R150 ;  /* 0x0000809633007388 */ /* 0x000fe20000000800 */
[----:B------:R-:W-:Y:S06]  /*2510*/  BAR.SYNC.DEFER_BLOCKING 0x0 ;  /* 0x0000000000007b1d */ /* 0x000fec0000010000 */
[----:B------:R-:W0:Y:S04]  /*2520*/  LDS.U16 R5, [R54] ;  /* 0x0000000036057984 */ /* 0x000e280000000400 */
[----:B------:R-:W1:Y:S04]  /*2530*/  LDS.U16 R56, [R56] ;  /* 0x0000000038387984 */ /* 0x000e680000000400 */
[----:B------:R-:W2:Y:S04]  /*2540*/  LDS.U16 R58, [R58] ;  /* 0x000000003a3a7984 */ /* 0x000ea80000000400 */
[----:B------:R-:W3:Y:S04]  /*2550*/  LDS.U16 R60, [R60] ;  /* 0x000000003c3c7984 */ /* 0x000ee80000000400 */
[----:B------:R-:W4:Y:S04]  /*2560*/  LDS.U16 R62, [R62] ;  /* 0x000000003e3e7984 */ /* 0x000f280000000400 */
[----:B------:R-:W4:Y:S04]  /*2570*/  LDS.U16 R64, [R64] ;  /* 0x0000000040407984 */ /* 0x000f280000000400 */
[----:B------:R-:W4:Y:S04]  /*2580*/  LDS.U16 R66, [R66] ;  /* 0x0000000042427984 */ /* 0x000f280000000400 */
[----:B------:R-:W4:Y:S04]  /*2590*/  LDS.U16 R68, [R68] ;  /* 0x0000000044447984 */ /* 0x000f280000000400 */
[----:B------:R-:W4:Y:S04]  /*25a0*/  LDS.U16 R70, [R70] ;  /* 0x0000000046467984 */ /* 0x000f280000000400 */
[----:B------:R-:W4:Y:S04]  /*25b0*/  LDS.U16 R72, [R72] ;  /* 0x0000000048487984 */ /* 0x000f280000000400 */
[----:B------:R-:W4:Y:S01]  /*25c0*/  LDS.U16 R74, [R74] ;  /* 0x000000004a4a7984 */ /* 0x000f220000000400 */
[----:B0-----:R-:W-:-:S03]  /*25d0*/  IMAD.IADD R5, R52, 0x1, R5 ;  /* 0x0000000134057824 */ /* 0x001fc600078e0205 */
[----:B------:R-:W0:Y:S01]  /*25e0*/  LDS.U16 R76, [R76] ;  /* 0x000000004c4c7984 */ /* 0x000e220000000400 */
[----:B-1----:R-:W-:-:S03]  /*25f0*/  IMAD.IADD R56, R57, 0x1, R56 ;  /* 0x0000000139387824 */ /* 0x002fc600078e0238 */
[----:B------:R-:W1:Y:S01]  /*2600*/  LDS.U16 R78, [R78] ;  /* 0x000000004e4e7984 */ /* 0x000e620000000400 */
[----:B--2---:R-:W-:-:S03]  /*2610*/  IMAD.IADD R58, R59, 0x1, R58 ;  /* 0x000000013b3a7824 */ /* 0x004fc600078e023a */
[----:B------:R-:W2:Y:S01]  /*2620*/  LDS.U16 R80, [R80] ;  /* 0x0000000050507984 */ /* 0x000ea20000000400 */
[----:B---3--:R-:W-:-:S03]  /*2630*/  IMAD.IADD R60, R61, 0x1, R60 ;  /* 0x000000013d3c7824 */ /* 0x008fc600078e023c */
[----:B------:R-:W3:Y:S01]  /*2640*/  LDS.U16 R82, [R82] ;  /* 0x0000000052527984 */ /* 0x000ee20000000400 */
[----:B----4-:R-:W-:-:S03]  /*2650*/  IMAD.IADD R62, R63, 0x1, R62 ;  /* 0x000000013f3e7824 */ /* 0x010fc600078e023e */
[----:B------:R-:W4:Y:S01]  /*2660*/  LDS.U16 R84, [R84] ;  /* 0x0000000054547984 */ /* 0x000f220000000400 */
[----:B------:R-:W-:-:S03]  /*2670*/  IMAD.IADD R64, R65, 0x1, R64 ;  /* 0x0000000141407824 */ /* 0x000fc600078e0240 */
[----:B------:R-:W4:Y:S01]  /*2680*/  LDS.U16 R86, [R86] ;  /* 0x0000000056567984 */ /* 0x000f220000000400 */
[----:B------:R-:W-:-:S03]  /*2690*/  IMAD.IADD R66, R67, 0x1, R66 ;  /* 0x0000000143427824 */ /* 0x000fc600078e0242 */
[----:B------:R-:W4:Y:S01]  /*26a0*/  LDS.U16 R88, [R88] ;  /* 0x0000000058587984 */ /* 0x000f220000000400 */
[----:B------:R-:W-:-:S03]  /*26b0*/  IMAD.IADD R68, R69, 0x1, R68 ;  /* 0x0000000145447824 */ /* 0x000fc600078e0244 */
[----:B------:R-:W4:Y:S01]  /*26c0*/  LDS.U16 R90, [R90] ;  /* 0x000000005a5a7984 */ /* 0x000f220000000400 */
[----:B------:R-:W-:Y:S02]  /*26d0*/  IMAD.IADD R70, R71, 0x1, R70 ;  /* 0x0000000147467824 */ /* 0x000fe400078e0246 */
[----:B------:R-:W-:Y:S02]  /*26e0*/  IMAD.IADD R72, R73, 0x1, R72 ;  /* 0x0000000149487824 */ /* 0x000fe400078e0248 */
[----:B------:R-:W-:Y:S02]  /*26f0*/  IMAD.IADD R74, R75, 0x1, R74 ;  /* 0x000000014b4a7824 */ /* 0x000fe400078e024a */
[----:B0-----:R-:W-:Y:S02]  /*2700*/  IMAD.IADD R76, R77, 0x1, R76 ;  /* 0x000000014d4c7824 */ /* 0x001fe400078e024c */
[----:B-1----:R-:W-:Y:S02]  /*2710*/  IMAD.IADD R78, R79, 0x1, R78 ;  /* 0x000000014f4e7824 */ /* 0x002fe400078e024e */
[----:B--2---:R-:W-:-:S02]  /*2720*/  IMAD.IADD R80, R81, 0x1, R80 ;  /* 0x0000000151507824 */ /* 0x004fc400078e0250 */
[----:B---3--:R-:W-:Y:S02]  /*2730*/  IMAD.IADD R82, R83, 0x1, R82 ;  /* 0x0000000153527824 */ /* 0x008fe400078e0252 */
[----:B----4-:R-:W-:Y:S02]  /*2740*/  IMAD.IADD R84, R85, 0x1, R84 ;  /* 0x0000000155547824 */ /* 0x010fe400078e0254 */
[----:B------:R-:W-:Y:S02]  /*2750*/  IMAD.IADD R86, R87, 0x1, R86 ;  /* 0x0000000157567824 */ /* 0x000fe400078e0256 */
[----:B------:R-:W-:Y:S02]  /*2760*/  IMAD.IADD R88, R89, 0x1, R88 ;  /* 0x0000000159587824 */ /* 0x000fe400078e0258 */
[----:B------:R-:W-:Y:S01]  /*2770*/  IMAD.IADD R90, R91, 0x1, R90 ;  /* 0x000000015b5a7824 */ /* 0x000fe200078e025a */
[----:B------:R-:W-:Y:S06]  /*2780*/  BAR.SYNC.DEFER_BLOCKING 0x0 ;  /* 0x0000000000007b1d */ /* 0x000fec0000010000 */
[----:B------:R-:W-:Y:S05]  /*2790*/  BRA.U UP0, `(.L_x_221) ;  /* 0x0000000500987547 */ /* 0x000fea000b800000 */
[----:B------:R-:W-:Y:S01]  /*27a0*/  LEA R4, R5, UR4, 0x2 ;  /* 0x0000000405047c11 */ /* 0x000fe2000f8e10ff */
[----:B------:R-:W-:Y:S01]  /*27b0*/  UIADD3 UR7, UPT, UPT, UR7, 0x6, URZ ;  /* 0x0000000607077890 */ /* 0x000fe2000fffe0ff */
[----:B------:R-:W-:Y:S01]  /*27c0*/  LEA R5, R56, UR4, 0x2 ;  /* 0x0000000438057c11 */ /* 0x000fe2000f8e10ff */
[----:B------:R-:W-:Y:S01]  /*27d0*/  UIADD3 UR5, UPT, UPT, UR5, -0x6, URZ ;  /* 0xfffffffa05057890 */ /* 0x000fe2000fffe0ff */
[----:B------:R-:W-:Y:S01]  /*27e0*/  LEA R6, R58, UR4, 0x2 ;  /* 0x000000043a067c11 */ /* 0x000fe2000f8e10ff */
[----:B------:R1:W-:Y:S01]  /*27f0*/  STS [R4], R29 ;  /* 0x0000001d04007388 */ /* 0x0003e20000000800 */
[----:B------:R-:W-:Y:S02]  /*2800*/  LEA R7, R60, UR4, 0x2 ;  /* 0x000000043c077c11 */ /* 0x000fe4000f8e10ff */
[----:B------:R-:W-:Y:S01]  /*2810*/  LEA R8, R62, UR4, 0x2 ;  /* 0x000000043e087c11 */ /* 0x000fe2000f8e10ff */
[----:B------:R1:W-:Y:S01]  /*2820*/  STS [R5], R30 ;  /* 0x0000001e05007388 */ /* 0x0003e20000000800 */
[----:B------:R-:W-:-:S02]  /*2830*/  LEA R9, R64, UR4, 0x2 ;  /* 0x0000000440097c11 */ /* 0x000fc4000f8e10ff */
[----:B------:R-:W-:Y:S01]  /*2840*/  LEA R10, R66, UR4, 0x2 ;  /* 0x00000004420a7c11 */ /* 0x000fe2000f8e10ff */
[----:B------:R1:W-:Y:S01]  /*2850*/  STS [R6], R31 ;  /* 0x0000001f06007388 */ /* 0x0003e20000000800 */
[----:B------:R-:W-:Y:S02]  /*2860*/  LEA R11, R68, UR4, 0x2 ;  /* 0x00000004440b7c11 */ /* 0x000fe4000f8e10ff */
        /* <DEDUP_REMOVED lines=16> */
[----:B------:R1:W-:Y:S04]  /*2970*/  STS [R52], R37 ;  /* 0x0000002534007388 */ /* 0x0003e80000000800 */
        /* <DEDUP_REMOVED lines=9> */
[----:B------:R1:W-:Y:S01]  /*2a10*/  STS [R64], R49 ;  /* 0x0000003140007388 */ /* 0x0003e20000000800 */
[----:B------:R-:W-:Y:S06]  /*2a20*/  BAR.SYNC.DEFER_BLOCKING 0x0 ;  /* 0x0000000000007b1d */ /* 0x000fec0000010000 */
[----:B------:R1:W2:Y:S04]  /*2a30*/  LDS R29, [R53] ;  /* 0x00000000351d7984 */ /* 0x0002a80000000800 */
[----:B------:R1:W3:Y:S04]  /*2a40*/  LDS R30, [R53+0x4] ;  /* 0x00000400351e7984 */ /* 0x0002e80000000800 */
[----:B------:R1:W4:Y:S04]  /*2a50*/  LDS R31, [R53+0x8] ;  /* 0x00000800351f7984 */ /* 0x0003280000000800 */
[----:B------:R1:W0:Y:S04]  /*2a60*/  LDS R32, [R53+0xc] ;  /* 0x00000c0035207984 */ /* 0x0002280000000800 */
        /* <DEDUP_REMOVED lines=14> */
[----:B------:R1:W0:Y:S01]  /*2b50*/  LDS R49, [R53+0x48] ;  /* 0x0000480035317984 */ /* 0x0002220000000800 */
[----:B------:R-:W-:Y:S06]  /*2b60*/  BAR.SYNC.DEFER_BLOCKING 0x0 ;  /* 0x0000000000007b1d */ /* 0x000fec0000010000 */
[----:B-----5:R1:W-:Y:S04]  /*2b70*/  STS [R4], R2 ;  /* 0x0000000204007388 */ /* 0x0203e80000000800 */
        /* <DEDUP_REMOVED lines=19> */
[----:B------:R1:W0:Y:S04]  /*2cb0*/  LDS R2, [R53] ;  /* 0x0000000035027984 */ /* 0x0002280000000800 */
        /* <DEDUP_REMOVED lines=19> */
[----:B--234-:R-:W-:Y:S05]  /*2df0*/  BRA `(.L_x_222) ;  /* 0xffffffdc00587947 */ /* 0x01cfea000383ffff */
.L_x_221:
[----:B------:R-:W-:Y:S01]  /*2e00*/  LEA R5, R5, UR4, 0x2 ;  /* 0x0000000405057c11 */ /* 0x000fe2000f8e10ff */
[----:B------:R-:W-:Y:S01]  /*2e10*/  IMAD R53, R0, -0x48, R53 ;  /* 0xffffffb800357824 */ /* 0x000fe200078e0235 */
[----:B------:R-:W-:Y:S01]  /*2e20*/  LEA R56, R56, UR4, 0x2 ;  /* 0x0000000438387c11 */ /* 0x000fe2000f8e10ff */
[----:B------:R-:W0:Y:S01]  /*2e30*/  LDCU.64 UR6, c[0x0][0x3a0] ;  /* 0x00007400ff0677ac */ /* 0x000e220008000a00 */
[----:B------:R-:W-:Y:S01]  /*2e40*/  LEA R58, R58, UR4, 0x2 ;  /* 0x000000043a3a7c11 */ /* 0x000fe2000f8e10ff */
[----:B------:R-:W-:Y:S01]  /*2e50*/  STS [R5], R29 ;  /* 0x0000001d05007388 */ /* 0x000fe20000000800 */
[----:B------:R-:W-:Y:S02]  /*2e60*/  LEA R60, R60, UR4, 0x2 ;  /* 0x000000043c3c7c11 */ /* 0x000fe4000f8e10ff */
[----:B------:R-:W-:Y:S01]  /*2e70*/  LEA R62, R62, UR4, 0x2 ;  /* 0x000000043e3e7c11 */ /* 0x000fe2000f8e10ff */
[----:B------:R-:W-:Y:S01]  /*2e80*/  STS [R56], R30 ;  /* 0x0000001e38007388 */ /* 0x000fe20000000800 */
[----:B------:R-:W-:-:S02]  /*2e90*/  LEA R64, R64, UR4, 0x2 ;  /* 0x0000000440407c11 */ /* 0x000fc4000f8e10ff */
[----:B------:R-:W-:Y:S01]  /*2ea0*/  LEA R66, R66, UR4, 0x2 ;  /* 0x0000000442427c11 */ /* 0x000fe2000f8e10ff */
[----:B------:R-:W-:Y:S01]  /*2eb0*/  STS [R58], R31 ;  /* 0x0000001f3a007388 */ /* 0x000fe20000000800 */
[----:B------:R-:W-:Y:S02]  /*2ec0*/  LEA R68, R68, UR4, 0x2 ;  /* 0x0000000444447c11 */ /* 0x000fe4000f8e10ff */
[----:B------:R-:W-:Y:S01]  /*2ed0*/  LEA R70, R70, UR4, 0x2 ;  /* 0x0000000446467c11 */ /* 0x000fe2000f8e10ff */
[----:B------:R-:W-:Y:S01]  /*2ee0*/  STS [R60], R32 ;  /* 0x000000203c007388 */ /* 0x000fe20000000800 */
[----:B------:R-:W-:Y:S02]  /*2ef0*/  LEA R72, R72, UR4, 0x2 ;  /* 0x0000000448487c11 */ /* 0x000fe4000f8e10ff */
[----:B------:R-:W-:Y:S01]  /*2f00*/  LEA R74, R74, UR4, 0x2 ;  /* 0x000000044a4a7c11 */ /* 0x000fe2000f8e10ff */
[----:B------:R-:W-:Y:S01]  /*2f10*/  STS [R62], R33 ;  /* 0x000000213e007388 */ /* 0x000fe20000000800 */
[----:B------:R-:W-:Y:S01]  /*2f20*/  LEA R76, R76, UR4, 0x2 ;  /* 0x000000044c4c7c11 */ /* 0x000fe2000f8e10ff */
[----:B0-----:R-:W-:Y:S01]  /*2f30*/  IMAD.U32 R4, RZ, RZ, UR7 ;  /* 0x00000007ff047e24 */ /* 0x001fe2000f8e00ff */
        /* <DEDUP_REMOVED lines=11> */
[----:B------:R-:W-:-:S03]  /*2ff0*/  ISETP.LT.U32.AND P2, PT, R0, UR6, PT ;  /* 0x0000000600007c0c */ /* 0x000fc6000bf41070 */
[----:B------:R-:W-:Y:S01]  /*3000*/  STS [R72], R38 ;  /* 0x0000002648007388 */ /* 0x000fe20000000800 */
[----:B------:R-:W-:-:S03]  /*3010*/  ISETP.GT.U32.AND.EX P2, PT, R4, RZ, PT, P2 ;  /* 0x000000ff0400720c */ /* 0x000fc60003f44120 */
[----:B------:R-:W-:Y:S04]  /*3020*/  STS [R74], R39 ;  /* 0x000000274a007388 */ /* 0x000fe80000000800 */
[----:B------:R-:W-:Y:S04]  /*3030*/  STS [R76], R40 ;  /* 0x000000284c007388 */ /* 0x000fe80000000800 */
[----:B------:R-:W-:Y:S04]  /*3040*/  STS [R78], R41 ;  /* 0x000000294e007388 */ /* 0x000fe80000000800 */
[----:B------:R-:W-:Y:S04]  /*3050*/  STS [R80], R43 ;  /* 0x0000002b50007388 */ /* 0x000fe80000000800 */
[----:B------:R-:W-:Y:S04]  /*3060*/  STS [R47], R44 ;  /* 0x0000002c2f007388 */ /* 0x000fe80000000800 */
[----:B------:R-:W-:Y:S04]  /*3070*/  STS [R84], R45 ;  /* 0x0000002d54007388 */ /* 0x000fe80000000800 */
[----:B------:R-:W-:Y:S04]  /*3080*/  STS [R51], R46 ;  /* 0x0000002e33007388 */ /* 0x000fe80000000800 */
[----:B------:R-:W-:Y:S04]  /*3090*/  STS [R88], R48 ;  /* 0x0000003058007388 */ /* 0x000fe80000000800 */
[----:B------:R-:W-:Y:S01]  /*30a0*/  STS [R90], R49 ;  /* 0x000000315a007388 */ /* 0x000fe20000000800 */
[----:B------:R-:W-:Y:S06]  /*30b0*/  BAR.SYNC.DEFER_BLOCKING 0x0 ;  /* 0x0000000000007b1d */ /* 0x000fec0000010000 */
[----:B------:R-:W0:Y:S04]  /*30c0*/  LDS R6, [R53] ;  /* 0x0000000035067984 */ /* 0x000e280000000800 */
[----:B------:R-:W1:Y:S04]  /*30d0*/  LDS R7, [R53+0x400] ;  /* 0x0004000035077984 */ /* 0x000e680000000800 */
[----:B------:R-:W2:Y:S04]  /*30e0*/  LDS R8, [R53+0x800] ;  /* 0x0008000035087984 */ /* 0x000ea80000000800 */
[----:B------:R-:W-:Y:S04]  /*30f0*/  LDS R9, [R53+0xc00] ;  /* 0x000c000035097984 */ /* 0x000fe80000000800 */
[----:B------:R-:W-:Y:S04]  /*3100*/  LDS R10, [R53+0x1000] ;  /* 0x00100000350a7984 */ /* 0x000fe80000000800 */
[----:B------:R-:W-:Y:S04]  /*3110*/  LDS R11, [R53+0x1400] ;  /* 0x00140000350b7984 */ /* 0x000fe80000000800 */
[----:B------:R-:W3:Y:S04]  /*3120*/  LDS R29, [R53+0x1800] ;  /* 0x00180000351d7984 */ /* 0x000ee80000000800 */
[----:B------:R-:W-:Y:S04]  /*3130*/  LDS R30, [R53+0x1c00] ;  /* 0x001c0000351e7984 */ /* 0x000fe80000000800 */
        /* <DEDUP_REMOVED lines=10> */
[----:B------:R-:W-:Y:S01]  /*31e0*/  LDS R41, [R53+0x4800] ;  /* 0x0048000035297984 */ /* 0x000fe20000000800 */
[----:B------:R-:W-:Y:S06]  /*31f0*/  BAR.SYNC.DEFER_BLOCKING 0x0 ;  /* 0x0000000000007b1d */ /* 0x000fec0000010000 */
[----:B-----5:R4:W-:Y:S04]  /*3200*/  STS [R5], R2 ;  /* 0x0000000205007388 */ /* 0x0209e80000000800 */
[----:B------:R0:W-:Y:S04]  /*3210*/  STS [R56], R3 ;  /* 0x0000000338007388 */ /* 0x0001e80000000800 */
[----:B------:R1:W-:Y:S01]  /*3220*/  STS [R58], R12 ;  /* 0x0000000c3a007388 */ /* 0x0003e20000000800 */
[----:B----4-:R-:W4:Y:S03]  /*3230*/  LDC.64 R4, c[0x0][0x398] ;  /* 0x0000e600ff047b82 */ /* 0x010f260000000a00 */
[----:B------:R-:W-:Y:S04]  /*3240*/  STS [R60], R13 ;  /* 0x0000000d3c007388 */ /* 0x000fe80000000800 */
[----:B------:R2:W-:Y:S01]  /*3250*/  STS [R62], R14 ;  /* 0x0000000e3e007388 */ /* 0x0005e20000000800 */
[----:B0-----:R-:W0:Y:S01]  /*3260*/  LDC.64 R2, c[0x0][0x388] ;  /* 0x0000e200ff027b82 */ /* 0x001e220000000a00 */
[----:B-1----:R-:W-:-:S02]  /*3270*/  VIADD R12, R0, 0x100 ;  /* 0x00000100000c7836 */ /* 0x002fc40000000000 */
[----:B------:R-:W-:Y:S04]  /*3280*/  STS [R64], R15 ;  /* 0x0000000f40007388 */ /* 0x000fe80000000800 */
[----:B------:R1:W-:Y:S01]  /*3290*/  STS [R66], R16 ;  /* 0x0000001042007388 */ /* 0x0003e20000000800 */
[----:B------:R-:W-:Y:S01]  /*32a0*/  ISETP.LT.U32.AND P4, PT, R12, UR6, PT ;  /* 0x000000060c007c0c */ /* 0x000fe2000bf81070 */
[C---:B--2---:R-:W-:Y:S01]  /*32b0*/  VIADD R14, R0.reuse, 0x200 ;  /* 0x00000200000e7836 */ /* 0x044fe20000000000 */
[----:B------:R-:W-:Y:S01]  /*32c0*/  LOP3.LUT R12, R0, 0x400, RZ, 0xfc, !PT ;  /* 0x00000400000c7812 */ /* 0x000fe200078efcff */
[----:B------:R-:W-:Y:S03]  /*32d0*/  STS [R68], R17 ;  /* 0x0000001144007388 */ /* 0x000fe60000000800 */
[----:B------:R-:W-:Y:S01]  /*32e0*/  ISETP.LT.U32.AND P3, PT, R14, UR6, PT ;  /* 0x000000060e007c0c */ /* 0x000fe2000bf61070 */
[----:B------:R-:W-:Y:S01]  /*32f0*/  STS [R70], R18 ;  /* 0x0000001246007388 */ /* 0x000fe20000000800 */
[----:B------:R-:W-:Y:S01]  /*3300*/  VIADD R14, R0, 0x500 ;  /* 0x00000500000e7836 */ /* 0x000fe20000000000 */
[----:B------:R-:W-:Y:S01]  /*3310*/  ISETP.LT.U32.AND P0, PT, R12, UR6, PT ;  /* 0x000000060c007c0c */ /* 0x000fe2000bf01070 */
[C---:B-1----:R-:W-:Y:S01]  /*3320*/  VIADD R16, R0.reuse, 0x300 ;  /* 0x0000030000107836 */ /* 0x042fe20000000000 */
[----:B------:R-:W-:Y:S01]  /*3330*/  STS [R72], R19 ;  /* 0x0000001348007388 */ /* 0x000fe20000000800 */
[----:B------:R-:W-:Y:S01]  /*3340*/  VIADD R12, R0, 0x600 ;  /* 0x00000600000c7836 */ /* 0x000fe20000000000 */
[----:B------:R-:W-:Y:S01]  /*3350*/  ISETP.LT.U32.AND P1, PT, R14, UR6, PT ;  /* 0x000000060e007c0c */ /* 0x000fe2000bf21070 */
[----:B------:R-:W-:Y:S01]  /*3360*/  IMAD.U32 R14, RZ, RZ, UR7 ;  /* 0x00000007ff0e7e24 */ /* 0x000fe2000f8e00ff */
[----:B------:R-:W-:Y:S01]  /*3370*/  STS [R74], R20 ;  /* 0x000000144a007388 */ /* 0x000fe20000000800 */
[----:B------:R-:W-:Y:S01]  /*3380*/  ISETP.LT.U32.AND P5, PT, R16, UR6, PT ;  /* 0x0000000610007c0c */ /* 0x000fe2000bfa1070 */
[----:B------:R-:W-:Y:S01]  /*3390*/  IMAD.U32 R16, RZ, RZ, UR7 ;  /* 0x00000007ff107e24 */ /* 0x000fe2000f8e00ff */
[----:B------:R-:W-:Y:S01]  /*33a0*/  ISETP.LT.U32.AND P6, PT, R12, UR6, PT ;  /* 0x000000060c007c0c */ /* 0x000fe2000bfc1070 */
[----:B------:R-:W-:Y:S01]  /*33b0*/  STS [R76], R21 ;  /* 0x000000154c007388 */ /* 0x000fe20000000800 */
[----:B0-----:R-:W-:Y:S01]  /*33c0*/  IMAD.WIDE.U32 R2, R0, 0x4, R2 ;  /* 0x0000000400027825 */ /* 0x001fe200078e0002 */
[----:B------:R-:W-:-:S02]  /*33d0*/  ISETP.GT.U32.AND.EX P3, PT, R14, RZ, PT, P3 ;  /* 0x000000ff0e00720c */ /* 0x000fc40003f64130 */
[----:B------:R-:W-:Y:S01]  /*33e0*/  STS [R78], R22 ;  /* 0x000000164e007388 */ /* 0x000fe20000000800 */
[----:B------:R-:W-:Y:S01]  /*33f0*/  ISETP.GT.U32.AND.EX P4, PT, R16, RZ, PT, P4 ;  /* 0x000000ff1000720c */ /* 0x000fe20003f84140 */
[----:B----4-:R-:W-:Y:S02]  /*3400*/  IMAD.WIDE.U32 R4, R0, 0x4, R4 ;  /* 0x0000000400047825 */ /* 0x010fe400078e0004 */
[----:B------:R0:W-:Y:S02]  /*3410*/  STS [R80], R23 ;  /* 0x0000001750007388 */ /* 0x0001e40000000800 */
[----:B------:R-:W-:Y:S02]  /*3420*/  IMAD.U32 R12, RZ, RZ, UR7 ;  /* 0x00000007ff0c7e24 */ /* 0x000fe4000f8e00ff */
[----:B------:R-:W-:Y:S03]  /*3430*/  STS [R47], R24 ;  /* 0x000000182f007388 */ /* 0x000fe60000000800 */
[----:B------:R-:W-:Y:S01]  /*3440*/  ISETP.GT.U32.AND.EX P5, PT, R12, RZ, PT, P5 ;  /* 0x000000ff0c00720c */ /* 0x000fe20003fa4150 */
[----:B------:R1:W-:Y:S01]  /*3450*/  STS [R84], R25 ;  /* 0x0000001954007388 */ /* 0x0003e20000000800 */
[----:B0-----:R-:W-:Y:S01]  /*3460*/  @P2 LOP3.LUT R23, R6, 0x80000000, RZ, 0x3c, !PT ;  /* 0x8000000006172812 */ /* 0x001fe200078e3cff */
[----:B------:R-:W-:-:S02]  /*3470*/  VIADD R6, R0, 0x700 ;  /* 0x0000070000067836 */ /* 0x000fc40000000000 */
[----:B------:R-:W-:Y:S04]  /*3480*/  STS [R51], R26 ;  /* 0x0000001a33007388 */ /* 0x000fe80000000800 */
[----:B------:R0:W-:Y:S01]  /*3490*/  STS [R88], R27 ;  /* 0x0000001b58007388 */ /* 0x0001e20000000800 */
[----:B-1----:R-:W-:-:S03]  /*34a0*/  @P4 LOP3.LUT R25, R7, 0x80000000, RZ, 0x3c, !PT ;  /* 0x8000000007194812 */ /* 0x002fc600078e3cff */
[----:B------:R-:W-:Y:S01]  /*34b0*/  STS [R90], R28 ;  /* 0x0000001c5a007388 */ /* 0x000fe20000000800 */
[----:B------:R-:W-:Y:S01]  /*34c0*/  BAR.SYNC.DEFER_BLOCKING 0x0 ;  /* 0x0000000000007b1d */ /* 0x000fe20000010000 */
[----:B0-----:R-:W-:Y:S01]  /*34d0*/  @P3 LOP3.LUT R27, R8, 0x80000000, RZ, 0x3c, !PT ;  /* 0x80000000081b3812 */ /* 0x001fe200078e3cff */
[----:B------:R-:W-:-:S05]  /*34e0*/  IMAD.U32 R8, RZ, RZ, UR7 ;  /* 0x00000007ff087e24 */ /* 0x000fca000f8e00ff */
[C---:B------:R-:W-:Y:S02]  /*34f0*/  ISETP.GT.U32.AND.EX P1, PT, R8.reuse, RZ, PT, P1 ;  /* 0x000000ff0800720c */ /* 0x040fe40003f24110 */
[----:B------:R-:W-:-:S13]  /*3500*/  ISETP.GT.U32.AND.EX P6, PT, R8, RZ, PT, P6 ;  /* 0x000000ff0800720c */ /* 0x000fda0003fc4160 */
[----:B---3--:R-:W-:Y:S01]  /*3510*/  @P6 LOP3.LUT R29, R29, 0x80000000, RZ, 0x3c, !PT ;  /* 0x800000001d1d6812 */ /* 0x008fe200078e3cff */
[----:B------:R-:W0:Y:S04]  /*3520*/  @P2 LDS R43, [R53] ;  /* 0x00000000352b2984 */ /* 0x000e280000000800 */
[----:B------:R-:W1:Y:S04]  /*3530*/  LDS R13, [R53+0x400] ;  /* 0x00040000350d7984 */ /* 0x000e680000000800 */
[----:B------:R-:W2:Y:S04]  /*3540*/  LDS R15, [R53+0x800] ;  /* 0x00080000350f7984 */ /* 0x000ea80000000800 */
[----:B------:R-:W3:Y:S04]  /*3550*/  LDS R17, [R53+0xc00] ;  /* 0x000c000035117984 */ /* 0x000ee80000000800 */
[----:B------:R-:W4:Y:S04]  /*3560*/  LDS R19, [R53+0x1000] ;  /* 0x0010000035137984 */ /* 0x000f280000000800 */
[----:B------:R-:W-:Y:S04]  /*3570*/  @P2 STG.E desc[UR8][R2.64], R23 ;  /* 0x0000001702002986 */ /* 0x000fe8000c101908 */
[----:B------:R-:W4:Y:S04]  /*3580*/  LDS R21, [R53+0x1400] ;  /* 0x0014000035157984 */ /* 0x000f280000000800 */
[----:B------:R-:W4:Y:S04]  /*3590*/  LDS R7, [R53+0x1800] ;  /* 0x0018000035077984 */ /* 0x000f280000000800 */
[----:B------:R-:W4:Y:S04]  /*35a0*/  LDS R23, [R53+0x1c00] ;  /* 0x001c000035177984 */ /* 0x000f280000000800 */
[----:B0-----:R0:W-:Y:S01]  /*35b0*/  @P2 STG.E desc[UR8][R4.64], R43 ;  /* 0x0000002b04002986 */ /* 0x0011e2000c101908 */
[----:B------:R-:W-:Y:S01]  /*35c0*/  ISETP.LT.U32.AND P2, PT, R6, UR6, PT ;  /* 0x0000000606007c0c */ /* 0x000fe2000bf41070 */
[----:B------:R-:W-:-:S02]  /*35d0*/  IMAD.U32 R6, RZ, RZ, UR7 ;  /* 0x00000007ff067e24 */ /* 0x000fc4000f8e00ff */
[----:B------:R2:W-:Y:S01]  /*35e0*/  @P4 STG.E desc[UR8][R2.64+0x400], R25 ;  /* 0x0004001902004986 */ /* 0x0005e2000c101908 */
[----:B------:R-:W-:Y:S02]  /*35f0*/  ISETP.GT.U32.AND.EX P2, PT, R8, RZ, PT, P2 ;  /* 0x000000ff0800720c */ /* 0x000fe40003f44120 */
[----:B------:R-:W-:Y:S01]  /*3600*/  ISETP.GT.U32.AND.EX P0, PT, R6, RZ, PT, P0 ;  /* 0x000000ff0600720c */ /* 0x000fe20003f04100 */
[----:B-1----:R-:W-:Y:S01]  /*3610*/  @P4 STG.E desc[UR8][R4.64+0x400], R13 ;  /* 0x0004000d04004986 */ /* 0x002fe2000c101908 */
[----:B------:R-:W-:Y:S02]  /*3620*/  LOP3.LUT R6, R0, 0x800, RZ, 0xfc, !PT ;  /* 0x0000080000067812 */ /* 0x000fe400078efcff */
[----:B0-----:R-:W-:Y:S01]  /*3630*/  @P5 LOP3.LUT R43, R9, 0x80000000, RZ, 0x3c, !PT ;  /* 0x80000000092b5812 */ /* 0x001fe200078e3cff */
[----:B------:R-:W-:Y:S01]  /*3640*/  @P3 STG.E desc[UR8][R2.64+0x800], R27 ;  /* 0x0008001b02003986 */ /* 0x000fe2000c101908 */
[----:B------:R-:W-:Y:S01]  /*3650*/  ISETP.LT.U32.AND P4, PT, R6, UR6, PT ;  /* 0x0000000606007c0c */ /* 0x000fe2000bf81070 */
[----:B------:R-:W-:-:S02]  /*3660*/  VIADD R6, R0, 0x900 ;  /* 0x0000090000067836 */ /* 0x000fc40000000000 */
[----:B------:R-:W0:Y:S04]  /*3670*/  LDS R9, [R53+0x2000] ;  /* 0x0020000035097984 */ /* 0x000e280000000800 */
[----:B--2---:R-:W-:Y:S01]  /*3680*/  @P0 LOP3.LUT R25, R10, 0x80000000, RZ, 0x3c, !PT ;  /* 0x800000000a190812 */ /* 0x004fe200078e3cff */
[----:B------:R-:W-:Y:S01]  /*3690*/  @P3 STG.E desc[UR8][R4.64+0x800], R15 ;  /* 0x0008000f04003986 */ /* 0x000fe2000c101908 */
[----:B------:R-:W-:Y:S01]  /*36a0*/  ISETP.LT.U32.AND P3, PT, R6, UR6, PT ;  /* 0x0000000606007c0c */ /* 0x000fe2000bf61070 */
[----:B------:R-:W-:Y:S02]  /*36b0*/  VIADD R6, R0, 0xa00 ;  /* 0x00000a0000067836 */ /* 0x000fe40000000000 */
[----:B------:R-:W-:Y:S01]  /*36c0*/  @P5 STG.E desc[UR8][R2.64+0xc00], R43 ;  /* 0x000c002b02005986 */ /* 0x000fe2000c101908 */
[----:B------:R-:W-:Y:S01]  /*36d0*/  ISETP.GT.U32.AND.EX P3, PT, R8, RZ, PT, P3 ;  /* 0x000000ff0800720c */ /* 0x000fe20003f64130 */
[----:B------:R-:W-:-:S02]  /*36e0*/  IMAD.U32 R10, RZ, RZ, UR7 ;  /* 0x00000007ff0a7e24 */ /* 0x000fc4000f8e00ff */
[----:B---3--:R1:W-:Y:S01]  /*36f0*/  @P5 STG.E desc[UR8][R4.64+0xc00], R17 ;  /* 0x000c001104005986 */ /* 0x0083e2000c101908 */
[----:B------:R-:W-:Y:S01]  /*3700*/  ISETP.LT.U32.AND P5, PT, R6, UR6, PT ;  /* 0x0000000606007c0c */ /* 0x000fe2000bfa1070 */
[----:B------:R-:W-:Y:S02]  /*3710*/  VIADD R6, R0, 0xb00 ;  /* 0x00000b0000067836 */ /* 0x000fe40000000000 */
[----:B------:R-:W2:Y:S01]  /*3720*/  LDS R13, [R53+0x2400] ;  /* 0x00240000350d7984 */ /* 0x000ea20000000800 */
[----:B------:R-:W-:-:S03]  /*3730*/  ISETP.GT.U32.AND.EX P5, PT, R8, RZ, PT, P5 ;  /* 0x000000ff0800720c */ /* 0x000fc60003fa4150 */
[----:B------:R-:W-:Y:S04]  /*3740*/  @P0 STG.E desc[UR8][R2.64+0x1000], R25 ;  /* 0x0010001902000986 */ /* 0x000fe8000c101908 */
[----:B----4-:R3:W-:Y:S01]  /*3750*/  @P0 STG.E desc[UR8][R4.64+0x1000], R19 ;  /* 0x0010001304000986 */ /* 0x0107e2000c101908 */
[----:B-1----:R-:W-:Y:S02]  /*3760*/  @P1 LOP3.LUT R17, R11, 0x80000000, RZ, 0x3c, !PT ;  /* 0x800000000b111812 */ /* 0x002fe400078e3cff */
[----:B------:R-:W-:Y:S01]  /*3770*/  ISETP.LT.U32.AND P0, PT, R6, UR6, PT ;  /* 0x0000000606007c0c */ /* 0x000fe2000bf01070 */
[----:B------:R-:W1:Y:S01]  /*3780*/  LDS R11, [R53+0x2800] ;  /* 0x00280000350b7984 */ /* 0x000e620000000800 */
[----:B------:R-:W-:Y:S01]  /*3790*/  IMAD.U32 R6, RZ, RZ, UR7 ;  /* 0x00000007ff067e24 */ /* 0x000fe2000f8e00ff */
[----:B------:R-:W-:-:S02]  /*37a0*/  @P5 LOP3.LUT R33, R33, 0x80000000, RZ, 0x3c, !PT ;  /* 0x8000000021215812 */ /* 0x000fc400078e3cff */
[----:B------:R-:W4:Y:S01]  /*37b0*/  LDS R15, [R53+0x2c00] ;  /* 0x002c0000350f7984 */ /* 0x000f220000000800 */
[----:B------:R-:W-:Y:S02]  /*37c0*/  ISETP.GT.U32.AND.EX P0, PT, R8, RZ, PT, P0 ;  /* 0x000000ff0800720c */ /* 0x000fe40003f04100 */
[----:B------:R-:W-:Y:S01]  /*37d0*/  ISETP.GT.U32.AND.EX P4, PT, R6, RZ, PT, P4 ;  /* 0x000000ff0600720c */ /* 0x000fe20003f84140 */
[----:B------:R-:W-:Y:S01]  /*37e0*/  @P1 STG.E desc[UR8][R2.64+0x1400], R17 ;  /* 0x0014001102001986 */ /* 0x000fe2000c101908 */
[----:B------:R-:W-:Y:S02]  /*37f0*/  LOP3.LUT R6, R0, 0xc00, RZ, 0xfc, !PT ;  /* 0x00000c0000067812 */ /* 0x000fe400078efcff */
[----:B---3--:R-:W-:Y:S01]  /*3800*/  @P2 LOP3.LUT R19, R30, 0x80000000, RZ, 0x3c, !PT ;  /* 0x800000001e132812 */ /* 0x008fe200078e3cff */
[----:B------:R-:W-:Y:S01]  /*3810*/  @P1 STG.E desc[UR8][R4.64+0x1400], R21 ;  /* 0x0014001504001986 */ /* 0x000fe2000c101908 */
[----:B------:R-:W-:Y:S01]  /*3820*/  ISETP.LT.U32.AND P1, PT, R6, UR6, PT ;  /* 0x0000000606007c0c */ /* 0x000fe2000bf21070 */
[----:B------:R-:W-:Y:S01]  /*3830*/  VIADD R6, R0, 0xd00 ;  /* 0x00000d0000067836 */ /* 0x000fe20000000000 */
[----:B------:R-:W-:Y:S01]  /*3840*/  @P3 LOP3.LUT R25, R32, 0x80000000, RZ, 0x3c, !PT ;  /* 0x8000000020193812 */ /* 0x000fe200078e3cff */
[----:B------:R-:W-:Y:S01]  /*3850*/  @P6 STG.E desc[UR8][R2.64+0x1800], R29 ;  /* 0x0018001d02006986 */ /* 0x000fe2000c101908 */
[----:B------:R-:W-:-:S03]  /*3860*/  ISETP.GT.U32.AND.EX P1, PT, R8, RZ, PT, P1 ;  /* 0x000000ff0800720c */ /* 0x000fc60003f24110 */
[----:B------:R-:W-:Y:S01]  /*3870*/  @P6 STG.E desc[UR8][R4.64+0x1800], R7 ;  /* 0x0018000704006986 */ /* 0x000fe2000c101908 */
[----:B------:R-:W-:Y:S01]  /*3880*/  ISETP.LT.U32.AND P6, PT, R6, UR6, PT ;  /* 0x0000000606007c0c */ /* 0x000fe2000bfc1070 */
[----:B------:R-:W-:Y:S01]  /*3890*/  VIADD R6, R0, 0xe00 ;  /* 0x00000e0000067836 */ /* 0x000fe20000000000 */
[----:B------:R-:W-:Y:S01]  /*38a0*/  @P4 LOP3.LUT R31, R31, 0x80000000, RZ, 0x3c, !PT ;  /* 0x800000001f1f4812 */ /* 0x000fe200078e3cff */
[----:B------:R-:W3:Y:S01]  /*38b0*/  LDS R7, [R53+0x3000] ;  /* 0x0030000035077984 */ /* 0x000ee20000000800 */
[----:B------:R-:W-:-:S03]  /*38c0*/  ISETP.GT.U32.AND.EX P6, PT, R10, RZ, PT, P6 ;  /* 0x000000ff0a00720c */ /* 0x000fc60003fc4160 */
[----:B------:R-:W-:Y:S02]  /*38d0*/  @P2 STG.E desc[UR8][R2.64+0x1c00], R19 ;  /* 0x001c001302002986 */ /* 0x000fe4000c101908 */
[----:B------:R-:W-:Y:S02]  /*38e0*/  @P1 LOP3.LUT R35, R35, 0x80000000, RZ, 0x3c, !PT ;  /* 0x8000000023231812 */ /* 0x000fe400078e3cff */
[----:B------:R-:W3:Y:S04]  /*38f0*/  LDS R17, [R53+0x3400] ;  /* 0x0034000035117984 */ /* 0x000ee80000000800 */
[----:B------:R-:W-:Y:S01]  /*3900*/  @P2 STG.E desc[UR8][R4.64+0x1c00], R23 ;  /* 0x001c001704002986 */ /* 0x000fe2000c101908 */
[----:B------:R-:W-:Y:S01]  /*3910*/  ISETP.LT.U32.AND P2, PT, R6, UR6, PT ;  /* 0x0000000606007c0c */ /* 0x000fe2000bf41070 */
[----:B------:R-:W-:-:S02]  /*3920*/  VIADD R6, R0, 0xf00 ;  /* 0x00000f0000067836 */ /* 0x000fc40000000000 */
[----:B------:R-:W-:Y:S01]  /*3930*/  @P4 STG.E desc[UR8][R2.64+0x2000], R31 ;  /* 0x0020001f02004986 */ /* 0x000fe2000c101908 */
[----:B------:R-:W-:-:S03]  /*3940*/  ISETP.GT.U32.AND.EX P2, PT, R12, RZ, PT, P2 ;  /* 0x000000ff0c00720c */ /* 0x000fc60003f44120 */
[----:B------:R-:W3:Y:S04]  /*3950*/  LDS R19, [R53+0x3800] ;  /* 0x0038000035137984 */ /* 0x000ee80000000800 */
[----:B0-----:R-:W-:Y:S01]  /*3960*/  @P4 STG.E desc[UR8][R4.64+0x2000], R9 ;  /* 0x0020000904004986 */ /* 0x001fe2000c101908 */
[----:B------:R-:W-:Y:S02]  /*3970*/  ISETP.LT.U32.AND P4, PT, R6, UR6, PT ;  /* 0x0000000606007c0c */ /* 0x000fe4000bf81070 */
[----:B------:R-:W-:Y:S01]  /*3980*/  LOP3.LUT R6, R0, 0x1000, RZ, 0xfc, !PT ;  /* 0x0000100000067812 */ /* 0x000fe200078efcff */
[----:B------:R-:W0:Y:S02]  /*3990*/  LDS R9, [R53+0x3c00] ;  /* 0x003c000035097984 */ /* 0x000e240000000800 */
[----:B------:R-:W-:-:S02]  /*39a0*/  @P2 LOP3.LUT R37, R37, 0x80000000, RZ, 0x3c, !PT ;  /* 0x8000000025252812 */ /* 0x000fc400078e3cff */
[----:B------:R-:W0:Y:S04]  /*39b0*/  LDS R21, [R53+0x4000] ;  /* 0x0040000035157984 */ /* 0x000e280000000800 */
[----:B------:R-:W0:Y:S04]  /*39c0*/  LDS R23, [R53+0x4400] ;  /* 0x0044000035177984 */ /* 0x000e280000000800 */
[----:B------:R-:W-:Y:S04]  /*39d0*/  @P3 STG.E desc[UR8][R2.64+0x2400], R25 ;  /* 0x0024001902003986 */ /* 0x000fe8000c101908 */
[----:B--2---:R2:W-:Y:S01]  /*39e0*/  @P3 STG.E desc[UR8][R4.64+0x2400], R13 ;  /* 0x0024000d04003986 */ /* 0x0045e2000c101908 */
[----:B------:R-:W-:Y:S01]  /*39f0*/  ISETP.LT.U32.AND P3, PT, R6, UR6, PT ;  /* 0x0000000606007c0c */ /* 0x000fe2000bf61070 */
[----:B------:R-:W-:-:S02]  /*3a00*/  VIADD R6, R0, 0x1100 ;  /* 0x0000110000067836 */ /* 0x000fc40000000000 */
[----:B------:R-:W-:Y:S01]  /*3a10*/  @P5 STG.E desc[UR8][R2.64+0x2800], R33 ;  /* 0x0028002102005986 */ /* 0x000fe2000c101908 */
[----:B------:R-:W-:Y:S01]  /*3a20*/  VIADD R0, R0, 0x1200 ;  /* 0x0000120000007836 */ /* 0x000fe20000000000 */
[----:B------:R-:W-:Y:S02]  /*3a30*/  ISETP.GT.U32.AND.EX P3, PT, R8, RZ, PT, P3 ;  /* 0x000000ff0800720c */ /* 0x000fe40003f64130 */
[----:B-1----:R1:W-:Y:S01]  /*3a40*/  @P5 STG.E desc[UR8][R4.64+0x2800], R11 ;  /* 0x0028000b04005986 */ /* 0x0023e2000c101908 */
[----:B------:R-:W-:Y:S01]  /*3a50*/  ISETP.LT.U32.AND P5, PT, R6, UR6, PT ;  /* 0x0000000606007c0c */ /* 0x000fe2000bfa1070 */
[----:B------:R-:W-:Y:S01]  /*3a60*/  IMAD.U32 R6, RZ, RZ, UR7 ;  /* 0x00000007ff067e24 */ /* 0x000fe2000f8e00ff */
[----:B--2---:R-:W-:-:S04]  /*3a70*/  @P0 LOP3.LUT R13, R34, 0x80000000, RZ, 0x3c, !PT ;  /* 0x80000000220d0812 */ /* 0x004fc800078e3cff */
[----:B------:R-:W-:Y:S01]  /*3a80*/  ISETP.GT.U32.AND.EX P4, PT, R6, RZ, PT, P4 ;  /* 0x000000ff0600720c */ /* 0x000fe20003f84140 */
[----:B------:R2:W-:Y:S03]  /*3a90*/  @P0 STG.E desc[UR8][R2.64+0x2c00], R13 ;  /* 0x002c000d02000986 */ /* 0x0005e6000c101908 */
[----:B------:R-:W-:Y:S01]  /*3aa0*/  @P3 LOP3.LUT R39, R39, 0x80000000, RZ, 0x3c, !PT ;  /* 0x8000000027273812 */ /* 0x000fe200078e3cff */
[----:B----4-:R4:W-:Y:S01]  /*3ab0*/  @P0 STG.E desc[UR8][R4.64+0x2c00], R15 ;  /* 0x002c000f04000986 */ /* 0x0109e2000c101908 */
[----:B------:R-:W-:Y:S01]  /*3ac0*/  ISETP.LT.U32.AND P0, PT, R0, UR6, PT ;  /* 0x0000000600007c0c */ /* 0x000fe2000bf01070 */
[----:B------:R-:W-:Y:S01]  /*3ad0*/  IMAD.U32 R0, RZ, RZ, UR7 ;  /* 0x00000007ff007e24 */ /* 0x000fe2000f8e00ff */
[----:B-1----:R-:W-:Y:S01]  /*3ae0*/  @P6 LOP3.LUT R11, R36, 0x80000000, RZ, 0x3c, !PT ;  /* 0x80000000240b6812 */ /* 0x002fe200078e3cff */
[----:B------:R1:W-:Y:S01]  /*3af0*/  @P1 STG.E desc[UR8][R2.64+0x3000], R35 ;  /* 0x0030002302001986 */ /* 0x0003e2000c101908 */
[----:B------:R-:W-:-:S02]  /*3b00*/  ISETP.GT.U32.AND.EX P0, PT, R6, RZ, PT, P0 ;  /* 0x000000ff0600720c */ /* 0x000fc40003f04100 */
[----:B------:R-:W-:Y:S01]  /*3b10*/  ISETP.GT.U32.AND.EX P5, PT, R0, RZ, PT, P5 ;  /* 0x000000ff0000720c */ /* 0x000fe20003fa4150 */
[----:B---3--:R1:W-:Y:S01]  /*3b20*/  @P1 STG.E desc[UR8][R4.64+0x3000], R7 ;  /* 0x0030000704001986 */ /* 0x0083e2000c101908 */
[----:B--2---:R-:W-:-:S03]  /*3b30*/  @P4 LOP3.LUT R13, R38, 0x80000000, RZ, 0x3c, !PT ;  /* 0x80000000260d4812 */ /* 0x004fc600078e3cff */
[----:B------:R1:W-:Y:S04]  /*3b40*/  @P6 STG.E desc[UR8][R2.64+0x3400], R11 ;  /* 0x0034000b02006986 */ /* 0x0003e8000c101908 */
[----:B------:R1:W-:Y:S04]  /*3b50*/  @P6 STG.E desc[UR8][R4.64+0x3400], R17 ;  /* 0x0034001104006986 */ /* 0x0003e8000c101908 */
[----:B------:R1:W-:Y:S01]  /*3b60*/  @P2 STG.E desc[UR8][R2.64+0x3800], R37 ;  /* 0x0038002502002986 */ /* 0x0003e2000c101908 */
[----:B----4-:R-:W-:-:S03]  /*3b70*/  @P5 LOP3.LUT R15, R40, 0x80000000, RZ, 0x3c, !PT ;  /* 0x80000000280f5812 */ /* 0x010fc600078e3cff */
[----:B------:R1:W-:Y:S04]  /*3b80*/  @P2 STG.E desc[UR8][R4.64+0x3800], R19 ;  /* 0x0038001304002986 */ /* 0x0003e8000c101908 */
[----:B------:R1:W-:Y:S04]  /*3b90*/  @P4 STG.E desc[UR8][R2.64+0x3c00], R13 ;  /* 0x003c000d02004986 */ /* 0x0003e8000c101908 */
[----:B0-----:R1:W-:Y:S04]  /*3ba0*/  @P4 STG.E desc[UR8][R4.64+0x3c00], R9 ;  /* 0x003c000904004986 */ /* 0x0013e8000c101908 */
[----:B------:R1:W-:Y:S04]  /*3bb0*/  @P3 STG.E desc[UR8][R2.64+0x4000], R39 ;  /* 0x0040002702003986 */ /* 0x0003e8000c101908 */
[----:B------:R1:W-:Y:S04]  /*3bc0*/  @P3 STG.E desc[UR8][R4.64+0x4000], R21 ;  /* 0x0040001504003986 */ /* 0x0003e8000c101908 */
[----:B------:R1:W-:Y:S04]  /*3bd0*/  @P5 STG.E desc[UR8][R2.64+0x4400], R15 ;  /* 0x0044000f02005986 */ /* 0x0003e8000c101908 */
[----:B------:R1:W-:Y:S01]  /*3be0*/  @P5 STG.E desc[UR8][R4.64+0x4400], R23 ;  /* 0x0044001704005986 */ /* 0x0003e2000c101908 */
[----:B------:R-:W-:Y:S05]  /*3bf0*/  @!P0 EXIT ;  /* 0x000000000000894d */ /* 0x000fea0003800000 */
[----:B------:R-:W0:Y:S01]  /*3c00*/  LDS R53, [R53+0x4800] ;  /* 0x0048000035357984 */ /* 0x000e220000000800 */
[----:B------:R-:W-:-:S05]  /*3c10*/  LOP3.LUT R41, R41, 0x80000000, RZ, 0x3c, !PT ;  /* 0x8000000029297812 */ /* 0x000fca00078e3cff */
[----:B------:R-:W-:Y:S04]  /*3c20*/  STG.E desc[UR8][R2.64+0x4800], R41 ;  /* 0x0048002902007986 */ /* 0x000fe8000c101908 */
[----:B0-----:R-:W-:Y:S01]  /*3c30*/  STG.E desc[UR8][R4.64+0x4800], R53 ;  /* 0x0048003504007986 */ /* 0x001fe2000c101908 */
[----:B------:R-:W-:Y:S05]  /*3c40*/  EXIT ;  /* 0x000000000000794d */ /* 0x000fea0003800000 */
.L_x_223:
        /* <DEDUP_REMOVED lines=11> */
.L_x_1987:


//--------------------- .text._ZN3cub18CUB_300001_SM_10006detail10radix_sort29DeviceRadixSortOnesweepKernelINS1_5radix10policy_hubIifyE10Policy1000ELNS0_9SortOrderE0EifyiiNS1_21identity_decomposer_tEEEvPT5_SB_PT3_PKSC_PT1_PKSG_PT2_PKSK_T4_iiT6_ --------------------------
	.section	.text._ZN3cub18CUB_300001_SM_10006detail10radix_sort29DeviceRadixSortOnesweepKernelINS1_5radix10policy_hubIifyE10Policy1000ELNS0_9SortOrderE0EifyiiNS1_21identity_decomposer_tEEEvPT5_SB_PT3_PKSC_PT1_PKSG_PT2_PKSK_T4_iiT6_,"ax",@progbits
	.align	128
        .global         _ZN3cub18CUB_300001_SM_10006detail10radix_sort29DeviceRadixSortOnesweepKernelINS1_5radix10policy_hubIifyE10Policy1000ELNS0_9SortOrderE0EifyiiNS1_21identity_decomposer_tEEEvPT5_SB_PT3_PKSC_PT1_PKSG_PT2_PKSK_T4_iiT6_
        .type           _ZN3cub18CUB_300001_SM_10006detail10radix_sort29DeviceRadixSortOnesweepKernelINS1_5radix10policy_hubIifyE10Policy1000ELNS0_9SortOrderE0EifyiiNS1_21identity_decomposer_tEEEvPT5_SB_PT3_PKSC_PT1_PKSG_PT2_PKSK_T4_iiT6_,@function
        .size           _ZN3cub18CUB_300001_SM_10006detail10radix_sort29DeviceRadixSortOnesweepKernelINS1_5radix10policy_hubIifyE10Policy1000ELNS0_9SortOrderE0EifyiiNS1_21identity_decomposer_tEEEvPT5_SB_PT3_PKSC_PT1_PKSG_PT2_PKSK_T4_iiT6_,(.L_x_1988 - _ZN3cub18CUB_300001_SM_10006detail10radix_sort29DeviceRadixSortOnesweepKernelINS1_5radix10policy_hubIifyE10Policy1000ELNS0_9SortOrderE0EifyiiNS1_21identity_decomposer_tEEEvPT5_SB_PT3_PKSC_PT1_PKSG_PT2_PKSK_T4_iiT6_)
        .other          _ZN3cub18CUB_300001_SM_10006detail10radix_sort29DeviceRadixSortOnesweepKernelINS1_5radix10policy_hubIifyE10Policy1000ELNS0_9SortOrderE0EifyiiNS1_21identity_decomposer_tEEEvPT5_SB_PT3_PKSC_PT1_PKSG_PT2_PKSK_T4_iiT6_,@"STO_CUDA_ENTRY STV_DEFAULT"
_ZN3cub18CUB_300001_SM_10006detail10radix_sort29DeviceRadixSortOnesweepKernelINS1_5radix10policy_hubIifyE10Policy1000ELNS0_9SortOrderE0EifyiiNS1_21identity_decomposer_tEEEvPT5_SB_PT3_PKSC_PT1_PKSG_PT2_PKSK_T4_iiT6_:
.text._ZN3cub18CUB_300001_SM_10006detail10radix_sort29DeviceRadixSortOnesweepKernelINS1_5radix10policy_hubIifyE10Policy1000ELNS0_9SortOrderE0EifyiiNS1_21identity_decomposer_tEEEvPT5_SB_PT3_PKSC_PT1_PKSG_PT2_PKSK_T4_iiT6_:
        /* <DEDUP_REMOVED lines=16> */
.L_x_225:
[----:B------:R-:W-:Y:S05]  /*0100*/  BSYNC.RECONVERGENT B0 ;  /* 0x0000000000007941 */ /* 0x000fea0003800200 */
.L_x_224:
        /* <DEDUP_REMOVED lines=35> */
.L_x_226:
        /* <DEDUP_REMOVED lines=76> */
.L_x_227:
        /* <DEDUP_REMOVED lines=19> */
.L_x_230:
        /* <DEDUP_REMOVED lines=21> */
.L_x_229:
[----:B------:R-:W-:Y:S05]  /*0a80*/  BSYNC.RECONVERGENT B0 ;  /* 0x0000000000007941 */ /* 0x000fea0003800200 */
.L_x_228:
        /* <DEDUP_REMOVED lines=18> */
.L_x_234:
[----:B------:R-:W-:Y:S05]  /*0bb0*/  BSYNC.RECONVERGENT B1 ;  /* 0x0000000000017941 */ /* 0x000fea0003800200 */
.L_x_233:
        /* <DEDUP_REMOVED lines=14> */
.L_x_235:
[----:B------:R-:W-:Y:S01]  /*0ca0*/  VIADD R6, R6, 0x1 ;  /* 0x0000000106067836 */ /* 0x000fe20000000000 */
[----:B------:R0:W-:Y:S04]  /*0cb0*/  STS [R0], RZ ;  /* 0x000000ff00007388 */ /* 0x0001e80000000800 */
[----:B------:R-:W-:Y:S01]  /*0cc0*/  ISETP.NE.AND P0, PT, R6, RZ, PT ;  /* 0x000000ff0600720c */ /* 0x000fe20003f05270 */
[----:B0-----:R-:W-:-:S12]  /*0cd0*/  VIADD R0, R0, 0x80 ;  /* 0x0000008000007836 */ /* 0x001fd80000000000 */
[----:B------:R-:W-:Y:S05]  /*0ce0*/  @P0 BRA `(.L_x_235) ;  /* 0xfffffffc00ec0947 */ /* 0x000fea000383ffff */
.L_x_232:
[----:B------:R-:W-:Y:S05]  /*0cf0*/  BSYNC.RECONVERGENT B0 ;  /* 0x0000000000007941 */ /* 0x000fea0003800200 */
.L_x_231:
        /* <DEDUP_REMOVED lines=130> */
.L_x_237:
[----:B------:R-:W-:Y:S05]  /*1520*/  BSYNC.RECONVERGENT B0 ;  /* 0x0000000000007941 */ /* 0x000fea0003800200 */
.L_x_236:
        /* <DEDUP_REMOVED lines=38> */
.L_x_246:
[----:B0-----:R-:W0:Y:S01]  /*1790*/  LDC.64 R4, c[0x0][0x380] ;  /* 0x0000e000ff047b82 */ /* 0x001e220000000a00 */
[----:B------:R-:W-:Y:S01]  /*17a0*/  VIADD R19, R10, 0xffffffff ;  /* 0xffffffff0a137836 */ /* 0x000fe20000000000 */
[----:B------:R-:W-:Y:S03]  /*17b0*/  BSSY B2, `(.L_x_243) ;  /* 0x0000008000027945 */ /* 0x000fe60003800000 */
[----:B------:R-:W-:-:S04]  /*17c0*/  IMAD R11, R19, 0x100, R3 ;  /* 0x00000100130b7824 */ /* 0x000fc800078e0203 */
[----:B0-----:R-:W-:-:S07]  /*17d0*/  IMAD.WIDE R4, R11, 0x4, R4 ;  /* 0x000000040b047825 */ /* 0x001fce00078e0204 */
.L_x_244:
[----:B------:R-:W-:Y:S05]  /*17e0*/  YIELD ;  /* 0x0000000000007946 */ /* 0x000fea0003800000 */
[----:B------:R0:W-:Y:S06]  /*17f0*/  MEMBAR.SC.CTA ;  /* 0x0000000000007992 */ /* 0x0001ec0000000000 */
[----:B0-----:R-:W2:Y:S02]  /*1800*/  LDG.E.STRONG.SYS R11, desc[UR6][R4.64] ;  /* 0x00000006040b7981 */ /* 0x001ea4000c1f5900 */
[----:B--2---:R-:W-:-:S13]  /*1810*/  ISETP.NE.AND P0, PT, R11, RZ, PT ;  /* 0x000000ff0b00720c */ /* 0x004fda0003f05270 */
[----:B------:R-:W-:Y:S05]  /*1820*/  @!P0 BRA `(.L_x_244) ;  /* 0xfffffffc00ec8947 */ /* 0x000fea000383ffff */
[----:B------:R-:W-:Y:S05]  /*1830*/  BSYNC B2 ;  /* 0x0000000000027941 */ /* 0x000fea0003800000 */
.L_x_243:
[----:B------:R-:W-:Y:S01]  /*1840*/  BSSY.RECONVERGENT B2, `(.L_x_245) ;  /* 0x0000006000027945 */ /* 0x000fe20003800200 */
[C---:B------:R-:W-:Y:S02]  /*1850*/  ISETP.GT.AND P0, PT, R11.reuse, -0x1, PT ;  /* 0xffffffff0b00780c */ /* 0x040fe40003f04270 */
[----:B------:R-:W-:Y:S01]  /*1860*/  LOP3.LUT R4, R11, 0x3fffffff, RZ, 0xc0, !PT ;  /* 0x3fffffff0b047812 */ /* 0x000fe200078ec0ff */
[----:B------:R-:W-:Y:S05]  /*1870*/  WARPSYNC.EXCLUSIVE R6 ;  /* 0x0000000006007348 */ /* 0x000fea0003a00000 */
[----:B------:R-:W-:-:S05]  /*1880*/  IMAD.IADD R17, R4, 0x1, R17 ;  /* 0x0000000104117824 */ /* 0x000fca00078e0211 */
[----:B------:R-:W-:-:S07]  /*1890*/  VOTE.ANY R6, PT, P0 ;  /* 0x0000000000067806 */ /* 0x000fce00000e0100 */
[----:B------:R-:W-:Y:S05]  /*18a0*/  BSYNC.RECONVERGENT B2 ;  /* 0x0000000000027941 */ /* 0x000fea0003800200 */
.L_x_245:
[----:B------:R-:W-:Y:S01]  /*18b0*/  ISETP.GT.U32.AND P1, PT, R10, 0x1, PT ;  /* 0x000000010a00780c */ /* 0x000fe20003f24070 */
[----:B------:R-:W-:-:S12]  /*18c0*/  IMAD.MOV.U32 R10, RZ, RZ, R19 ;  /* 0x000000ffff0a7224 */ /* 0x000fd800078e0013 */
[----:B------:R-:W-:Y:S05]  /*18d0*/  @P0 BRA P1, `(.L_x_246) ;  /* 0xfffffffc00ac0947 */ /* 0x000fea000083ffff */
[----:B------:R-:W-:Y:S05]  /*18e0*/  BSYNC B0 ;  /* 0x0000000000007941 */ /* 0x000fea0003800000 */
.L_x_242:
[----:B------:R1:W2:Y:S02]  /*18f0*/  LDS.64 R4, [R13+0x6600] ;  /* 0x006600000d047984 */ /* 0x0002a40000000a00 */
.L_x_241:
[C---:B------:R-:W-:Y:S01]  /*1900*/  IMAD.IADD R19, R17.reuse, 0x1, -R0 ;  /* 0x0000000111137824 */ /* 0x040fe200078e0a00 */
[----:B------:R-:W-:-:S04]  /*1910*/  LOP3.LUT R11, R17, 0x80000000, RZ, 0xfc, !PT ;  /* 0x80000000110b7812 */ /* 0x000fc800078efcff */
[C---:B0-2---:R-:W-:Y:S01]  /*1920*/  IADD3 R4, P0, PT, R19.reuse, R4, RZ ;  /* 0x0000000413047210 */ /* 0x045fe20007f1e0ff */
[----:B------:R0:W-:Y:S03]  /*1930*/  STG.E.STRONG.SYS desc[UR6][R14.64], R11 ;  /* 0x0000000b0e007986 */ /* 0x0001e6000c115906 */
[----:B------:R-:W-:-:S05]  /*1940*/  LEA.HI.X.SX32 R5, R19, R5, 0x1, P0 ;  /* 0x0000000513057211 */ /* 0x000fca00000f0eff */
[----:B------:R0:W-:Y:S04]  /*1950*/  STS.64 [R13+0x6600], R4 ;  /* 0x006600040d007388 */ /* 0x0001e80000000a00 */
.L_x_240:
[----:B------:R-:W-:Y:S05]  /*1960*/  BSYNC B1 ;  /* 0x0000000000017941 */ /* 0x000fea0003800000 */
.L_x_239:
        /* <DEDUP_REMOVED lines=17> */
.L_x_247:
        /* <DEDUP_REMOVED lines=28> */
.L_x_248:
        /* <DEDUP_REMOVED lines=56> */
.L_x_249:
        /* <DEDUP_REMOVED lines=19> */
.L_x_250:
        /* <DEDUP_REMOVED lines=51> */
.L_x_251:
        /* <DEDUP_REMOVED lines=22> */
.L_x_252:
        /* <DEDUP_REMOVED lines=56> */
.L_x_238:
        /* <DEDUP_REMOVED lines=38> */
.L_x_344:
        /* <DEDUP_REMOVED lines=25> */
.L_x_253:
        /* <DEDUP_REMOVED lines=44> */
.L_x_256:
[----:B------:R-:W-:Y:S05]  /*2fb0*/  BSYNC.RECONVERGENT B0 ;  /* 0x0000000000007941 */ /* 0x000fea0003800200 */
.L_x_255:
        /* <DEDUP_REMOVED lines=39> */
.L_x_258:
[----:B------:R-:W-:Y:S05]  /*3230*/  BSYNC.RECONVERGENT B0 ;  /* 0x0000000000007941 */ /* 0x000fea0003800200 */
.L_x_257:
        /* <DEDUP_REMOVED lines=35> */
.L_x_260:
[----:B------:R-:W-:Y:S05]  /*3470*/  BSYNC.RECONVERGENT B0 ;  /* 0x0000000000007941 */ /* 0x000fea0003800200 */
.L_x_259:
        /* <DEDUP_REMOVED lines=35> */
.L_x_262:
[----:B------:R-:W-:Y:S05]  /*36b0*/  BSYNC.RECONVERGENT B0 ;  /* 0x0000000000007941 */ /* 0x000fea0003800200 */
.L_x_261:
        /* <DEDUP_REMOVED lines=37> */
.L_x_264:
[----:B------:R-:W-:Y:S05]  /*3910*/  BSYNC.RECONVERGENT B0 ;  /* 0x0000000000007941 */ /* 0x000fea0003800200 */
.L_x_263:
        /* <DEDUP_REMOVED lines=37> */
.L_x_266:
[----:B------:R-:W-:Y:S05]  /*3b70*/  BSYNC.RECONVERGENT B0 ;  /* 0x0000000000007941 */ /* 0x000fea0003800200 */
.L_x_265:
        /* <DEDUP_REMOVED lines=37> */
.L_x_268:
[----:B------:R-:W-:Y:S05]  /*3dd0*/  BSYNC.RECONVERGENT B0 ;  /* 0x0000000000007941 */ /* 0x000fea0003800200 */
.L_x_267:
        /* <DEDUP_REMOVED lines=37> */
.L_x_270:
[----:B------:R-:W-:Y:S05]  /*4030*/  BSYNC.RECONVERGENT B0 ;  /* 0x0000000000007941 */ /* 0x000fea0003800200 */
.L_x_269:
        /* <DEDUP_REMOVED lines=37> */
.L_x_272:
[----:B------:R-:W-:Y:S05]  /*4290*/  BSYNC.RECONVERGENT B0 ;  /* 0x0000000000007941 */ /* 0x000fea0003800200 */
.L_x_271:
        /* <DEDUP_REMOVED lines=37> */
.L_x_274:
[----:B------:R-:W-:Y:S05]  /*44f0*/  BSYNC.RECONVERGENT B0 ;  /* 0x0000000000007941 */ /* 0x000fea0003800200 */
.L_x_273:
        /* <DEDUP_REMOVED lines=37> */
.L_x_276:
[----:B------:R-:W-:Y:S05]  /*4750*/  BSYNC.RECONVERGENT B0 ;  /* 0x0000000000007941 */ /* 0x000fea0003800200 */
.L_x_275:
        /* <DEDUP_REMOVED lines=37> */
.L_x_278:
[----:B------:R-:W-:Y:S05]  /*49b0*/  BSYNC.RECONVERGENT B0 ;  /* 0x0000000000007941 */ /* 0x000fea0003800200 */
.L_x_277:
        /* <DEDUP_REMOVED lines=37> */
.L_x_280:
[----:B------:R-:W-:Y:S05]  /*4c10*/  BSYNC.RECONVERGENT B0 ;  /* 0x0000000000007941 */ /* 0x000fea0003800200 */
.L_x_279:
        /* <DEDUP_REMOVED lines=39> */
.L_x_282:
[----:B------:R-:W-:Y:S05]  /*4e90*/  BSYNC.RECONVERGENT B0 ;  /* 0x0000000000007941 */ /* 0x000fea0003800200 */
.L_x_281:
        /* <DEDUP_REMOVED lines=39> */
.L_x_284:
[----:B------:R-:W-:Y:S05]  /*5110*/  BSYNC.RECONVERGENT B0 ;  /* 0x0000000000007941 */ /* 0x000fea0003800200 */
.L_x_283:
        /* <DEDUP_REMOVED lines=39> */
.L_x_286:
[----:B------:R-:W-:Y:S05]  /*5390*/  BSYNC.RECONVERGENT B0 ;  /* 0x0000000000007941 */ /* 0x000fea0003800200 */
.L_x_285:
        /* <DEDUP_REMOVED lines=36> */
.L_x_288:
[----:B------:R-:W-:Y:S05]  /*55e0*/  BSYNC.RECONVERGENT B0 ;  /* 0x0000000000007941 */ /* 0x000fea0003800200 */
.L_x_287:
        /* <DEDUP_REMOVED lines=35> */
.L_x_290:
[----:B------:R-:W-:Y:S05]  /*5820*/  BSYNC.RECONVERGENT B0 ;  /* 0x0000000000007941 */ /* 0x000fea0003800200 */
.L_x_289:
        /* <DEDUP_REMOVED lines=65> */
.L_x_298:
[----:B-1----:R-:W1:Y:S01]  /*5c40*/  LDC.64 R8, c[0x0][0x380] ;  /* 0x0000e000ff087b82 */ /* 0x002e620000000a00 */
[----:B------:R-:W-:Y:S01]  /*5c50*/  VIADD R17, R10, 0xffffffff ;  /* 0xffffffff0a117836 */ /* 0x000fe20000000000 */
[----:B------:R-:W-:Y:S03]  /*5c60*/  BSSY B2, `(.L_x_295) ;  /* 0x0000008000027945 */ /* 0x000fe60003800000 */
[----:B------:R-:W-:-:S04]  /*5c70*/  IMAD R11, R17, 0x100, R3 ;  /* 0x00000100110b7824 */ /* 0x000fc800078e0203 */
[----:B-1----:R-:W-:-:S07]  /*5c80*/  IMAD.WIDE R8, R11, 0x4, R8 ;  /* 0x000000040b087825 */ /* 0x002fce00078e0208 */
.L_x_296:
[----:B------:R-:W-:Y:S05]  /*5c90*/  YIELD ;  /* 0x0000000000007946 */ /* 0x000fea0003800000 */
[----:B------:R1:W-:Y:S06]  /*5ca0*/  MEMBAR.SC.CTA ;  /* 0x0000000000007992 */ /* 0x0003ec0000000000 */
[----:B-1----:R-:W2:Y:S02]  /*5cb0*/  LDG.E.STRONG.SYS R11, desc[UR6][R8.64] ;  /* 0x00000006080b7981 */ /* 0x002ea4000c1f5900 */
[----:B--2---:R-:W-:-:S13]  /*5cc0*/  ISETP.NE.AND P0, PT, R11, RZ, PT ;  /* 0x000000ff0b00720c */ /* 0x004fda0003f05270 */
[----:B------:R-:W-:Y:S05]  /*5cd0*/  @!P0 BRA `(.L_x_296) ;  /* 0xfffffffc00ec8947 */ /* 0x000fea000383ffff */
[----:B------:R-:W-:Y:S05]  /*5ce0*/  BSYNC B2 ;  /* 0x0000000000027941 */ /* 0x000fea0003800000 */
.L_x_295:
[----:B------:R-:W-:Y:S01]  /*5cf0*/  BSSY.RECONVERGENT B2, `(.L_x_297) ;  /* 0x0000006000027945 */ /* 0x000fe20003800200 */
[C---:B------:R-:W-:Y:S02]  /*5d00*/  ISETP.GT.AND P0, PT, R11.reuse, -0x1, PT ;  /* 0xffffffff0b00780c */ /* 0x040fe40003f04270 */
[----:B------:R-:W-:Y:S01]  /*5d10*/  LOP3.LUT R8, R11, 0x3fffffff, RZ, 0xc0, !PT ;  /* 0x3fffffff0b087812 */ /* 0x000fe200078ec0ff */
[----:B------:R-:W-:Y:S05]  /*5d20*/  WARPSYNC.EXCLUSIVE R6 ;  /* 0x0000000006007348 */ /* 0x000fea0003a00000 */
[----:B------:R-:W-:-:S05]  /*5d30*/  IMAD.IADD R13, R8, 0x1, R13 ;  /* 0x00000001080d7824 */ /* 0x000fca00078e020d */
[----:B------:R-:W-:-:S07]  /*5d40*/  VOTE.ANY R6, PT, P0 ;  /* 0x0000000000067806 */ /* 0x000fce00000e0100 */
[----:B------:R-:W-:Y:S05]  /*5d50*/  BSYNC.RECONVERGENT B2 ;  /* 0x0000000000027941 */ /* 0x000fea0003800200 */
.L_x_297:
[----:B------:R-:W-:Y:S01]  /*5d60*/  ISETP.GT.U32.AND P1, PT, R10, 0x1, PT ;  /* 0x000000010a00780c */ /* 0x000fe20003f24070 */
[----:B------:R-:W-:-:S12]  /*5d70*/  IMAD.MOV.U32 R10, RZ, RZ, R17 ;  /* 0x000000ffff0a7224 */ /* 0x000fd800078e0011 */
[----:B------:R-:W-:Y:S05]  /*5d80*/  @P0 BRA P1, `(.L_x_298) ;  /* 0xfffffffc00ac0947 */ /* 0x000fea000083ffff */
[----:B------:R-:W-:Y:S05]  /*5d90*/  BSYNC B0 ;  /* 0x0000000000007941 */ /* 0x000fea0003800000 */
.L_x_294:
[----:B------:R2:W3:Y:S02]  /*5da0*/  LDS.64 R8, [R19+0x6600] ;  /* 0x0066000013087984 */ /* 0x0004e40000000a00 */
.L_x_293:
        /* <DEDUP_REMOVED lines=9> */
.L_x_292:
[----:B------:R-:W-:Y:S05]  /*5e40*/  BSYNC B1 ;  /* 0x0000000000017941 */ /* 0x000fea0003800000 */
.L_x_291:
        /* <DEDUP_REMOVED lines=16> */
.L_x_299:
        /* <DEDUP_REMOVED lines=212> */
.L_x_300:
        /* <DEDUP_REMOVED lines=28> */
.L_x_303:
[----:B------:R-:W-:Y:S05]  /*6e50*/  BSYNC.RECONVERGENT B0 ;  /* 0x0000000000007941 */ /* 0x000fea0003800200 */
.L_x_302:
        /* <DEDUP_REMOVED lines=18> */
.L_x_305:
[----:B------:R-:W-:Y:S05]  /*6f80*/  BSYNC.RECONVERGENT B0 ;  /* 0x0000000000007941 */ /* 0x000fea0003800200 */
.L_x_304:
        /* <DEDUP_REMOVED lines=18> */
.L_x_307:
[----:B------:R-:W-:Y:S05]  /*70b0*/  BSYNC.RECONVERGENT B0 ;  /* 0x0000000000007941 */ /* 0x000fea0003800200 */
.L_x_306:
        /* <DEDUP_REMOVED lines=18> */
.L_x_309:
[----:B------:R-:W-:Y:S05]  /*71e0*/  BSYNC.RECONVERGENT B0 ;  /* 0x0000000000007941 */ /* 0x000fea0003800200 */
.L_x_308:
        /* <DEDUP_REMOVED lines=18> */
.L_x_311:
[----:B------:R-:W-:Y:S05]  /*7310*/  BSYNC.RECONVERGENT B0 ;  /* 0x0000000000007941 */ /* 0x000fea0003800200 */
.L_x_310:
        /* <DEDUP_REMOVED lines=18> */
.L_x_313:
[----:B------:R-:W-:Y:S05]  /*7440*/  BSYNC.RECONVERGENT B0 ;  /* 0x0000000000007941 */ /* 0x000fea0003800200 */
.L_x_312:
        /* <DEDUP_REMOVED lines=18> */
.L_x_315:
[----:B------:R-:W-:Y:S05]  /*7570*/  BSYNC.RECONVERGENT B0 ;  /* 0x0000000000007941 */ /* 0x000fea0003800200 */
.L_x_314:
        /* <DEDUP_REMOVED lines=18> */
.L_x_317:
[----:B------:R-:W-:Y:S05]  /*76a0*/  BSYNC.RECONVERGENT B0 ;  /* 0x0000000000007941 */ /* 0x000fea0003800200 */
.L_x_316:
        /* <DEDUP_REMOVED lines=18> */
.L_x_319:
[----:B------:R-:W-:Y:S05]  /*77d0*/  BSYNC.RECONVERGENT B0 ;  /* 0x0000000000007941 */ /* 0x000fea0003800200 */
.L_x_318:
        /* <DEDUP_REMOVED lines=18> */
.L_x_321:
[----:B------:R-:W-:Y:S05]  /*7900*/  BSYNC.RECONVERGENT B0 ;  /* 0x0000000000007941 */ /* 0x000fea0003800200 */
.L_x_320:
        /* <DEDUP_REMOVED lines=18> */
.L_x_323:
[----:B------:R-:W-:Y:S05]  /*7a30*/  BSYNC.RECONVERGENT B0 ;  /* 0x0000000000007941 */ /* 0x000fea0003800200 */
.L_x_322:
        /* <DEDUP_REMOVED lines=17> */
.L_x_325:
[----:B------:R-:W-:Y:S05]  /*7b50*/  BSYNC.RECONVERGENT B0 ;  /* 0x0000000000007941 */ /* 0x000fea0003800200 */
.L_x_324:
        /* <DEDUP_REMOVED lines=16> */
.L_x_327:
[----:B------:R-:W-:Y:S05]  /*7c60*/  BSYNC.RECONVERGENT B0 ;  /* 0x0000000000007941 */ /* 0x000fea0003800200 */
.L_x_326:
        /* <DEDUP_REMOVED lines=16> */
.L_x_329:
[----:B------:R-:W-:Y:S05]  /*7d70*/  BSYNC.RECONVERGENT B0 ;  /* 0x0000000000007941 */ /* 0x000fea0003800200 */
.L_x_328:
        /* <DEDUP_REMOVED lines=16> */
.L_x_331:
[----:B------:R-:W-:Y:S05]  /*7e80*/  BSYNC.RECONVERGENT B0 ;  /* 0x0000000000007941 */ /* 0x000fea0003800200 */
.L_x_330:
        /* <DEDUP_REMOVED lines=16> */
.L_x_333:
[----:B------:R-:W-:Y:S05]  /*7f90*/  BSYNC.RECONVERGENT B0 ;  /* 0x0000000000007941 */ /* 0x000fea0003800200 */
.L_x_332:
        /* <DEDUP_REMOVED lines=16> */
.L_x_335:
[----:B------:R-:W-:Y:S05]  /*80a0*/  BSYNC.RECONVERGENT B0 ;  /* 0x0000000000007941 */ /* 0x000fea0003800200 */
.L_x_334:
[----:B------:R-:W-:Y:S01]  /*80b0*/  NOP ;  /* 0x0000000000007918 */ /* 0x000fe20000000000 */
.L_x_301:
        /* <DEDUP_REMOVED lines=78> */
.L_x_336:
        /* <DEDUP_REMOVED lines=104> */
.L_x_337:
        /* <DEDUP_REMOVED lines=179> */
.L_x_338:
        /* <DEDUP_REMOVED lines=205> */
.L_x_254:
[----:B------:R-:W-:Y:S02]  /*a420*/  IMAD.MOV.U32 R58, RZ, RZ, R39 ;  /* 0x000000ffff3a7224 */ /* 0x000fe400078e0027 */
[----:B------:R-:W-:Y:S02]  /*a430*/  IMAD.MOV.U32 R49, RZ, RZ, 0x1 ;  /* 0x00000001ff317424 */ /* 0x000fe400078e00ff */
[----:B------:R-:W-:Y:S02]  /*a440*/  IMAD.MOV.U32 R60, RZ, RZ, RZ ;  /* 0x000000ffff3c7224 */ /* 0x000fe400078e00ff */
[----:B------:R-:W-:-:S07]  /*a450*/  IMAD.MOV.U32 R47, RZ, RZ, -0x1 ;  /* 0xffffffffff2f7424 */ /* 0x000fce00078e00ff */
[----:B------:R-:W-:Y:S05]  /*a460*/  WARPSYNC.COLLECTIVE R47, `(.L_x_339) ;  /* 0x000000002f087348 */ /* 0x000fea0003c00000 */
[----:B------:R0:W1:Y:S02]  /*a470*/  SHFL.UP P0, R46, R58, R49, R60 ;  /* 0x040000313a2e7389 */ /* 0x000064000000003c */
[----:B01----:R-:W-:Y:S05]  /*a480*/  ENDCOLLECTIVE ;  /* 0x000000000000791b */ /* 0x003fea0003800000 */
.L_x_339:
[----:B------:R-:W-:Y:S02]  /*a490*/  IMAD.MOV.U32 R49, RZ, RZ, 0x2 ;  /* 0x00000002ff317424 */ /* 0x000fe400078e00ff */
[----:B------:R-:W-:-:S04]  /*a4a0*/  IMAD.MOV.U32 R40, RZ, RZ, R46 ;  /* 0x000000ffff287224 */ /* 0x000fc800078e002e */
[----:B------:R-:W-:-:S04]  /*a4b0*/  @P0 IMAD.IADD R40, R39, 0x1, R40 ;  /* 0x0000000127280824 */ /* 0x000fc800078e0228 */
[----:B------:R-:W-:-:S07]  /*a4c0*/  IMAD.MOV.U32 R58, RZ, RZ, R40 ;  /* 0x000000ffff3a7224 */ /* 0x000fce00078e0028 */
[----:B------:R-:W-:Y:S05]  /*a4d0*/  WARPSYNC.COLLECTIVE R47, `(.L_x_340) ;  /* 0x000000002f087348 */ /* 0x000fea0003c00000 */
[----:B------:R0:W1:Y:S02]  /*a4e0*/  SHFL.UP P0, R46, R58, R49, R60 ;  /* 0x040000313a2e7389 */ /* 0x000064000000003c */
[----:B01----:R-:W-:Y:S05]  /*a4f0*/  ENDCOLLECTIVE ;  /* 0x000000000000791b */ /* 0x003fea0003800000 */
.L_x_340:
[----:B------:R-:W-:Y:S02]  /*a500*/  IMAD.MOV.U32 R49, RZ, RZ, 0x4 ;  /* 0x00000004ff317424 */ /* 0x000fe400078e00ff */
[----:B------:R-:W-:-:S04]  /*a510*/  IMAD.MOV.U32 R43, RZ, RZ, R46 ;  /* 0x000000ffff2b7224 */ /* 0x000fc800078e002e */
[----:B------:R-:W-:-:S04]  /*a520*/  @P0 IMAD.IADD R43, R40, 0x1, R43 ;  /* 0x00000001282b0824 */ /* 0x000fc800078e022b */
[----:B------:R-:W-:-:S07]  /*a530*/  IMAD.MOV.U32 R58, RZ, RZ, R43 ;  /* 0x000000ffff3a7224 */ /* 0x000fce00078e002b */
[----:B------:R-:W-:Y:S05]  /*a540*/  WARPSYNC.COLLECTIVE R47, `(.L_x_341) ;  /* 0x000000002f087348 */ /* 0x000fea0003c00000 */
[----:B------:R0:W1:Y:S02]  /*a550*/  SHFL.UP P0, R46, R58, R49, R60 ;  /* 0x040000313a2e7389 */ /* 0x000064000000003c */
[----:B01----:R-:W-:Y:S05]  /*a560*/  ENDCOLLECTIVE ;  /* 0x000000000000791b */ /* 0x003fea0003800000 */
.L_x_341:
[----:B------:R-:W-:Y:S02]  /*a570*/  IMAD.MOV.U32 R49, RZ, RZ, 0x8 ;  /* 0x00000008ff317424 */ /* 0x000fe400078e00ff */
[----:B------:R-:W-:-:S04]  /*a580*/  IMAD.MOV.U32 R44, RZ, RZ, R46 ;  /* 0x000000ffff2c7224 */ /* 0x000fc800078e002e */
[----:B------:R-:W-:-:S04]  /*a590*/  @P0 IMAD.IADD R44, R43, 0x1, R44 ;  /* 0x000000012b2c0824 */ /* 0x000fc800078e022c */
[----:B------:R-:W-:-:S07]  /*a5a0*/  IMAD.MOV.U32 R58, RZ, RZ, R44 ;  /* 0x000000ffff3a7224 */ /* 0x000fce00078e002c */
[----:B------:R-:W-:Y:S05]  /*a5b0*/  WARPSYNC.COLLECTIVE R47, `(.L_x_342) ;  /* 0x000000002f087348 */ /* 0x000fea0003c00000 */
[----:B------:R0:W1:Y:S02]  /*a5c0*/  SHFL.UP P0, R46, R58, R49, R60 ;  /* 0x040000313a2e7389 */ /* 0x000064000000003c */
[----:B01----:R-:W-:Y:S05]  /*a5d0*/  ENDCOLLECTIVE ;  /* 0x000000000000791b */ /* 0x003fea0003800000 */
.L_x_342:
[----:B------:R-:W-:Y:S02]  /*a5e0*/  IMAD.MOV.U32 R49, RZ, RZ, 0x10 ;  /* 0x00000010ff317424 */ /* 0x000fe400078e00ff */
[----:B------:R-:W-:-:S04]  /*a5f0*/  IMAD.MOV.U32 R45, RZ, RZ, R46 ;  /* 0x000000ffff2d7224 */ /* 0x000fc800078e002e */
[----:B------:R-:W-:-:S04]  /*a600*/  @P0 IMAD.IADD R45, R44, 0x1, R45 ;  /* 0x000000012c2d0824 */ /* 0x000fc800078e022d */
[----:B------:R-:W-:-:S07]  /*a610*/  IMAD.MOV.U32 R58, RZ, RZ, R45 ;  /* 0x000000ffff3a7224 */ /* 0x000fce00078e002d */
[----:B------:R-:W-:Y:S05]  /*a620*/  WARPSYNC.COLLECTIVE R47, `(.L_x_343) ;  /* 0x000000002f087348 */ /* 0x000fea0003c00000 */
[----:B------:R0:W1:Y:S02]  /*a630*/  SHFL.UP P0, R46, R58, R49, R60 ;  /* 0x040000313a2e7389 */ /* 0x000064000000003c */
[----:B01----:R-:W-:Y:S05]  /*a640*/  ENDCOLLECTIVE ;  /* 0x000000000000791b */ /* 0x003fea0003800000 */
.L_x_343:
[----:B------:R-:W-:Y:S05]  /*a650*/  BRA `(.L_x_344) ;  /* 0xffffff8400407947 */ /* 0x000fea000383ffff */
.L_x_345:
        /* <DEDUP_REMOVED lines=10> */
.L_x_1988:


//--------------------- .text._ZN3cub18CUB_300001_SM_10006detail10radix_sort33DeviceRadixSortExclusiveSumKernelINS1_5radix10policy_hubIifyE10Policy1000EyEEvPT0_ --------------------------
	.section	.text._ZN3cub18CUB_300001_SM_10006detail10radix_sort33DeviceRadixSortExclusiveSumKernelINS1_5radix10policy_hubIifyE10Policy1000EyEEvPT0_,"ax",@progbits
	.align	128
        .global         _ZN3cub18CUB_300001_SM_10006detail10radix_sort33DeviceRadixSortExclusiveSumKernelINS1_5radix10policy_hubIifyE10Policy1000EyEEvPT0_
        .type           _ZN3cub18CUB_300001_SM_10006detail10radix_sort33DeviceRadixSortExclusiveSumKernelINS1_5radix10policy_hubIifyE10Policy1000EyEEvPT0_,@function
        .size           _ZN3cub18CUB_300001_SM_10006detail10radix_sort33DeviceRadixSortExclusiveSumKernelINS1_5radix10policy_hubIifyE10Policy1000EyEEvPT0_,(.L_x_1989 - _ZN3cub18CUB_300001_SM_10006detail10radix_sort33DeviceRadixSortExclusiveSumKernelINS1_5radix10policy_hubIifyE10Policy1000EyEEvPT0_)
        .other          _ZN3cub18CUB_300001_SM_10006detail10radix_sort33DeviceRadixSortExclusiveSumKernelINS1_5radix10policy_hubIifyE10Policy1000EyEEvPT0_,@"STO_CUDA_ENTRY STV_DEFAULT"
_ZN3cub18CUB_300001_SM_10006detail10radix_sort33DeviceRadixSortExclusiveSumKernelINS1_5radix10policy_hubIifyE10Policy1000EyEEvPT0_:
.text._ZN3cub18CUB_300001_SM_10006detail10radix_sort33DeviceRadixSortExclusiveSumKernelINS1_5radix10policy_hubIifyE10Policy1000EyEEvPT0_:
        /* <DEDUP_REMOVED lines=63> */
.L_x_358:
        /* <DEDUP_REMOVED lines=28> */
.L_x_346:
[----:B------:R-:W-:Y:S05]  /*05b0*/  WARPSYNC.ALL ;  /* 0x0000000000007948 */ /* 0x000fea0003800000 */
[----:B------:R-:W-:Y:S06]  /*05c0*/  BAR.SYNC.DEFER_BLOCKING 0x0 ;  /* 0x0000000000007b1d */ /* 0x000fec0000010000 */
[----:B------:R-:W-:Y:S05]  /*05d0*/  @P1 EXIT ;  /* 0x000000000000194d */ /* 0x000fea0003800000 */
[----:B01----:R-:W0:Y:S04]  /*05e0*/  LDS.64 R2, [R0+0x10] ;  /* 0x0000100000027984 */ /* 0x003e280000000a00 */
[----:B0-----:R-:W-:Y:S01]  /*05f0*/  STG.E.64 desc[UR4][R16.64], R2 ;  /* 0x0000000210007986 */ /* 0x001fe2000c101b04 */
[----:B------:R-:W-:Y:S05]  /*0600*/  EXIT ;  /* 0x000000000000794d */ /* 0x000fea0003800000 */
.L_x_347:
[----:B------:R-:W-:Y:S02]  /*0610*/  IMAD.MOV.U32 R24, RZ, RZ, R20 ;  /* 0x000000ffff187224 */ /* 0x000fe400078e0014 */
[----:B------:R-:W-:Y:S02]  /*0620*/  IMAD.MOV.U32 R23, RZ, RZ, 0x1 ;  /* 0x00000001ff177424 */ /* 0x000fe400078e00ff */
[----:B------:R-:W-:Y:S02]  /*0630*/  IMAD.MOV.U32 R22, RZ, RZ, RZ ;  /* 0x000000ffff167224 */ /* 0x000fe400078e00ff */
[----:B------:R-:W-:-:S07]  /*0640*/  IMAD.MOV.U32 R21, RZ, RZ, -0x1 ;  /* 0xffffffffff157424 */ /* 0x000fce00078e00ff */
[----:B------:R-:W-:Y:S05]  /*0650*/  WARPSYNC.COLLECTIVE R21, `(.L_x_348) ;  /* 0x0000000015087348 */ /* 0x000fea0003c00000 */
[----:B------:R0:W1:Y:S02]  /*0660*/  SHFL.UP P0, R25, R24, R23, R22 ;  /* 0x0400001718197389 */ /* 0x0000640000000016 */
[----:B01----:R-:W-:Y:S05]  /*0670*/  ENDCOLLECTIVE ;  /* 0x000000000000791b */ /* 0x003fea0003800000 */
.L_x_348:
[----:B------:R-:W-:Y:S02]  /*0680*/  IMAD.MOV.U32 R24, RZ, RZ, R19 ;  /* 0x000000ffff187224 */ /* 0x000fe400078e0013 */
[----:B------:R-:W-:-:S07]  /*0690*/  IMAD.MOV.U32 R27, RZ, RZ, R25 ;  /* 0x000000ffff1b7224 */ /* 0x000fce00078e0019 */
[----:B------:R-:W-:Y:S05]  /*06a0*/  WARPSYNC.COLLECTIVE R21, `(.L_x_349) ;  /* 0x0000000015087348 */ /* 0x000fea0003c00000 */
[----:B------:R0:W1:Y:S02]  /*06b0*/  SHFL.UP P0, R25, R24, R23, R22 ;  /* 0x0400001718197389 */ /* 0x0000640000000016 */
[----:B01----:R-:W-:Y:S05]  /*06c0*/  ENDCOLLECTIVE ;  /* 0x000000000000791b */ /* 0x003fea0003800000 */
.L_x_349:
        /* <DEDUP_REMOVED lines=9> */
.L_x_350:
[----:B------:R-:W-:Y:S02]  /*0760*/  IMAD.MOV.U32 R24, RZ, RZ, R26 ;  /* 0x000000ffff187224 */ /* 0x000fe400078e001a */
[----:B------:R-:W-:-:S07]  /*0770*/  IMAD.MOV.U32 R28, RZ, RZ, R25 ;  /* 0x000000ffff1c7224 */ /* 0x000fce00078e0019 */
[----:B------:R-:W-:Y:S05]  /*0780*/  WARPSYNC.COLLECTIVE R21, `(.L_x_351) ;  /* 0x0000000015087348 */ /* 0x000fea0003c00000 */
[----:B------:R0:W1:Y:S02]  /*0790*/  SHFL.UP P0, R25, R24, R23, R22 ;  /* 0x0400001718197389 */ /* 0x0000640000000016 */
[----:B01----:R-:W-:Y:S05]  /*07a0*/  ENDCOLLECTIVE ;  /* 0x000000000000791b */ /* 0x003fea0003800000 */
.L_x_351:
        /* <DEDUP_REMOVED lines=9> */
.L_x_352:
[----:B------:R-:W-:Y:S02]  /*0840*/  IMAD.MOV.U32 R24, RZ, RZ, R29 ;  /* 0x000000ffff187224 */ /* 0x000fe400078e001d */
[----:B------:R-:W-:-:S07]  /*0850*/  IMAD.MOV.U32 R27, RZ, RZ, R25 ;  /* 0x000000ffff1b7224 */ /* 0x000fce00078e0019 */
[----:B------:R-:W-:Y:S05]  /*0860*/  WARPSYNC.COLLECTIVE R21, `(.L_x_353) ;  /* 0x0000000015087348 */ /* 0x000fea0003c00000 */
[----:B------:R0:W1:Y:S02]  /*0870*/  SHFL.UP P0, R25, R24, R23, R22 ;  /* 0x0400001718197389 */ /* 0x0000640000000016 */
[----:B01----:R-:W-:Y:S05]  /*0880*/  ENDCOLLECTIVE ;  /* 0x000000000000791b */ /* 0x003fea0003800000 */
.L_x_353:
        /* <DEDUP_REMOVED lines=9> */
.L_x_354:
[----:B------:R-:W-:Y:S02]  /*0920*/  IMAD.MOV.U32 R24, RZ, RZ, R29 ;  /* 0x000000ffff187224 */ /* 0x000fe400078e001d */
[----:B------:R-:W-:-:S07]  /*0930*/  IMAD.MOV.U32 R27, RZ, RZ, R25 ;  /* 0x000000ffff1b7224 */ /* 0x000fce00078e0019 */
[----:B------:R-:W-:Y:S05]  /*0940*/  WARPSYNC.COLLECTIVE R21, `(.L_x_355) ;  /* 0x0000000015087348 */ /* 0x000fea0003c00000 */
[----:B------:R0:W1:Y:S02]  /*0950*/  SHFL.UP P0, R25, R24, R23, R22 ;  /* 0x0400001718197389 */ /* 0x0000640000000016 */
[----:B01----:R-:W-:Y:S05]  /*0960*/  ENDCOLLECTIVE ;  /* 0x000000000000791b */ /* 0x003fea0003800000 */
.L_x_355:
        /* <DEDUP_REMOVED lines=9> */
.L_x_356:
[----:B------:R-:W-:Y:S02]  /*0a00*/  IMAD.MOV.U32 R24, RZ, RZ, R26 ;  /* 0x000000ffff187224 */ /* 0x000fe400078e001a */
[----:B------:R-:W-:-:S07]  /*0a10*/  IMAD.MOV.U32 R28, RZ, RZ, R25 ;  /* 0x000000ffff1c7224 */ /* 0x000fce00078e0019 */
[----:B------:R-:W-:Y:S05]  /*0a20*/  WARPSYNC.COLLECTIVE R21, `(.L_x_357) ;  /* 0x0000000015087348 */ /* 0x000fea0003c00000 */
[----:B------:R0:W1:Y:S02]  /*0a30*/  SHFL.UP P0, R25, R24, R23, R22 ;  /* 0x0400001718197389 */ /* 0x0000640000000016 */
[----:B01----:R-:W-:Y:S05]  /*0a40*/  ENDCOLLECTIVE ;  /* 0x000000000000791b */ /* 0x003fea0003800000 */
.L_x_357:
[----:B------:R-:W-:Y:S05]  /*0a50*/  BRA `(.L_x_358) ;  /* 0xfffffff800647947 */ /* 0x000fea000383ffff */
.L_x_359:
        /* <DEDUP_REMOVED lines=10> */
.L_x_1989:


//--------------------- .text._ZN3cub18CUB_300001_SM_10006detail10radix_sort30DeviceRadixSortHistogramKernelINS1_5radix10policy_hubIifyE10Policy1000ELNS0_9SortOrderE0EiyNS1_21identity_decomposer_tEEEvPT2_PKT1_SA_iiT3_ --------------------------
	.section	.text._ZN3cub18CUB_300001_SM_10006detail10radix_sort30DeviceRadixSortHistogramKernelINS1_5radix10policy_hubIifyE10Policy1000ELNS0_9SortOrderE0EiyNS1_21identity_decomposer_tEEEvPT2_PKT1_SA_iiT3_,"ax",@progbits
	.align	128
        .global         _ZN3cub18CUB_300001_SM_10006detail10radix_sort30DeviceRadixSortHistogramKernelINS1_5radix10policy_hubIifyE10Policy1000ELNS0_9SortOrderE0EiyNS1_21identity_decomposer_tEEEvPT2_PKT1_SA_iiT3_
        .type           _ZN3cub18CUB_300001_SM_10006detail10radix_sort30DeviceRadixSortHistogramKernelINS1_5radix10policy_hubIifyE10Policy1000ELNS0_9SortOrderE0EiyNS1_21identity_decomposer_tEEEvPT2_PKT1_SA_iiT3_,@function
        .size           _ZN3cub18CUB_300001_SM_10006detail10radix_sort30DeviceRadixSortHistogramKernelINS1_5radix10policy_hubIifyE10Policy1000ELNS0_9SortOrderE0EiyNS1_21identity_decomposer_tEEEvPT2_PKT1_SA_iiT3_,(.L_x_1990 - _ZN3cub18CUB_300001_SM_10006detail10radix_sort30DeviceRadixSortHistogramKernelINS1_5radix10policy_hubIifyE10Policy1000ELNS0_9SortOrderE0EiyNS1_21identity_decomposer_tEEEvPT2_PKT1_SA_iiT3_)
        .other          _ZN3cub18CUB_300001_SM_10006detail10radix_sort30DeviceRadixSortHistogramKernelINS1_5radix10policy_hubIifyE10Policy1000ELNS0_9SortOrderE0EiyNS1_21identity_decomposer_tEEEvPT2_PKT1_SA_iiT3_,@"STO_CUDA_ENTRY STV_DEFAULT"
_ZN3cub18CUB_300001_SM_10006detail10radix_sort30DeviceRadixSortHistogramKernelINS1_5radix10policy_hubIifyE10Policy1000ELNS0_9SortOrderE0EiyNS1_21identity_decomposer_tEEEvPT2_PKT1_SA_iiT3_:
.text._ZN3cub18CUB_300001_SM_10006detail10radix_sort30DeviceRadixSortHistogramKernelINS1_5radix10policy_hubIifyE10Policy1000ELNS0_9SortOrderE0EiyNS1_21identity_decomposer_tEEEvPT2_PKT1_SA_iiT3_:
        /* <DEDUP_REMOVED lines=42> */
.L_x_443:
        /* <DEDUP_REMOVED lines=9> */
.L_x_363:
        /* <DEDUP_REMOVED lines=21> */
.L_x_362:
        /* <DEDUP_REMOVED lines=19> */
.L_x_365:
        /* <DEDUP_REMOVED lines=18> */
.L_x_364:
[----:B------:R-:W-:-:S13]  /*06d0*/  ISETP.GT.U32.AND P2, PT, R4, 0x7f, PT ;  /* 0x0000007f0400780c */ /* 0x000fda0003f44070 */
[----:B------:R-:W-:Y:S05]  /*06e0*/  @P2 BRA `(.L_x_361) ;  /* 0x0000000000e02947 */ /* 0x000fea0003800000 */
[----:B--23--:R-:W-:Y:S01]  /*06f0*/  HFMA2 R3, -RZ, RZ, 0, 0 ;  /* 0x00000000ff037431 */ /* 0x00cfe200000001ff */
[----:B------:R-:W-:Y:S06]  /*0700*/  @!P1 BRA `(.L_x_366) ;  /* 0x0000000000589947 */ /* 0x000fec0003800000 */
[----:B------:R-:W-:-:S07]  /*0710*/  IMAD.MOV.U32 R3, RZ, RZ, RZ ;  /* 0x000000ffff037224 */ /* 0x000fce00078e00ff */
.L_x_367:
        /* <DEDUP_REMOVED lines=21> */
.L_x_366:
        /* <DEDUP_REMOVED lines=14> */
.L_x_368:
        /* <DEDUP_REMOVED lines=18> */
.L_x_361:
[----:B------:R-:W-:Y:S05]  /*0a70*/  BSYNC.RECONVERGENT B0 ;  /* 0x0000000000007941 */ /* 0x000fea0003800200 */
.L_x_360:
        /* <DEDUP_REMOVED lines=16> */
.L_x_374:
        /* <DEDUP_REMOVED lines=36> */
.L_x_370:
        /* <DEDUP_REMOVED lines=67> */
.L_x_371:
        /* <DEDUP_REMOVED lines=24> */
.L_x_373:
        /* <DEDUP_REMOVED lines=73> */
.L_x_372:
[----:B------:R-:W-:Y:S05]  /*1800*/  BRA.U !UP0, `(.L_x_374) ;  /* 0xfffffff108dc7547 */ /* 0x000fea000b83ffff */
.L_x_369:
        /* <DEDUP_REMOVED lines=9> */
.L_x_394:
        /* <DEDUP_REMOVED lines=16> */
.L_x_379:
[----:B------:R-:W-:Y:S05]  /*19a0*/  BSYNC.RECONVERGENT B1 ;  /* 0x0000000000017941 */ /* 0x000fea0003800200 */
.L_x_378:
        /* <DEDUP_REMOVED lines=15> */
.L_x_381:
[----:B------:R-:W-:Y:S05]  /*1aa0*/  BSYNC.RECONVERGENT B1 ;  /* 0x0000000000017941 */ /* 0x000fea0003800200 */
.L_x_380:
[----:B------:R-:W-:Y:S04]  /*1ab0*/  BSSY.RECONVERGENT B1, `(.L_x_382) ;  /* 0x0000007000017945 */ /* 0x000fe80003800200 */
[----:B------:R-:W-:Y:S05]  /*1ac0*/  @!P0 BRA `(.L_x_383) ;  /* 0x0000000000148947 */ /* 0x000fea0003800000 */
[----:B01----:R-:W-:Y:S02]  /*1ad0*/  IMAD R17, R5, 0x100, R4 ;  /* 0x0000010005117824 */ /* 0x003fe400078e0204 */
[----:B------:R-:W-:-:S03]  /*1ae0*/  IMAD.MOV.U32 R23, RZ, RZ, RZ ;  /* 0x000000ffff177224 */ /* 0x000fc600078e00ff */
[----:B------:R-:W-:-:S05]  /*1af0*/  IADD3 R17, PT, PT, R17, 0x200, RZ ;  /* 0x0000020011117810 */ /* 0x000fca0007ffe0ff */
[----:B------:R-:W-:-:S05]  /*1b00*/  IMAD.WIDE.U32 R16, R17, 0x8, R2 ;  /* 0x0000000811107825 */ /* 0x000fca00078e0002 */
[----:B------:R2:W-:Y:S02]  /*1b10*/  REDG.E.ADD.64.STRONG.GPU desc[UR20][R16.64], R22 ;  /* 0x000000161000798e */ /* 0x0005e4000c12e514 */
.L_x_383:
[----:B------:R-:W-:Y:S05]  /*1b20*/  BSYNC.RECONVERGENT B1 ;  /* 0x0000000000017941 */ /* 0x000fea0003800200 */
.L_x_382:
[----:B------:R-:W-:Y:S04]  /*1b30*/  BSSY.RECONVERGENT B1, `(.L_x_384) ;  /* 0x0000007000017945 */ /* 0x000fe80003800200 */
[----:B------:R-:W-:Y:S05]  /*1b40*/  @!P1 BRA `(.L_x_385) ;  /* 0x0000000000149947 */ /* 0x000fea0003800000 */
[----:B012---:R-:W-:Y:S02]  /*1b50*/  IMAD R17, R5, 0x100, R4 ;  /* 0x0000010005117824 */ /* 0x007fe400078e0204 */
[----:B------:R-:W-:Y:S02]  /*1b60*/  IMAD.MOV.U32 R15, RZ, RZ, RZ ;  /* 0x000000ffff0f7224 */ /* 0x000fe400078e00ff */
[----:B------:R-:W-:-:S04]  /*1b70*/  VIADD R17, R17, 0x300 ;  /* 0x0000030011117836 */ /* 0x000fc80000000000 */
[----:B------:R-:W-:-:S05]  /*1b80*/  IMAD.WIDE.U32 R16, R17, 0x8, R2 ;  /* 0x0000000811107825 */ /* 0x000fca00078e0002 */
[----:B------:R3:W-:Y:S02]  /*1b90*/  REDG.E.ADD.64.STRONG.GPU desc[UR20][R16.64], R14 ;  /* 0x0000000e1000798e */ /* 0x0007e4000c12e514 */
.L_x_385:
[----:B------:R-:W-:Y:S05]  /*1ba0*/  BSYNC.RECONVERGENT B1 ;  /* 0x0000000000017941 */ /* 0x000fea0003800200 */
.L_x_384:
[----:B------:R-:W-:Y:S04]  /*1bb0*/  BSSY.RECONVERGENT B1, `(.L_x_386) ;  /* 0x0000007000017945 */ /* 0x000fe80003800200 */
[----:B------:R-:W-:Y:S05]  /*1bc0*/  @!P2 BRA `(.L_x_387) ;  /* 0x000000000014a947 */ /* 0x000fea0003800000 */
[----:B---3--:R-:W-:Y:S02]  /*1bd0*/  IMAD R15, R5, 0x100, R4 ;  /* 0x00000100050f7824 */ /* 0x008fe400078e0204 */
[----:B------:R-:W-:Y:S02]  /*1be0*/  HFMA2 R13, -RZ, RZ, 0, 0 ;  /* 0x00000000ff0d7431 */ /* 0x000fe400000001ff */
[----:B------:R-:W-:-:S04]  /*1bf0*/  VIADD R15, R15, 0x400 ;  /* 0x000004000f0f7836 */ /* 0x000fc80000000000 */
[----:B------:R-:W-:-:S05]  /*1c00*/  IMAD.WIDE.U32 R14, R15, 0x8, R2 ;  /* 0x000000080f0e7825 */ /* 0x000fca00078e0002 */
[----:B------:R4:W-:Y:S02]  /*1c10*/  REDG.E.ADD.64.STRONG.GPU desc[UR20][R14.64], R12 ;  /* 0x0000000c0e00798e */ /* 0x0009e4000c12e514 */
.L_x_387:
[----:B------:R-:W-:Y:S05]  /*1c20*/  BSYNC.RECONVERGENT B1 ;  /* 0x0000000000017941 */ /* 0x000fea0003800200 */
.L_x_386:
[----:B------:R-:W-:Y:S04]  /*1c30*/  BSSY.RECONVERGENT B1, `(.L_x_388) ;  /* 0x0000007000017945 */ /* 0x000fe80003800200 */
[----:B------:R-:W-:Y:S05]  /*1c40*/  @!P3 BRA `(.L_x_389) ;  /* 0x000000000014b947 */ /* 0x000fea0003800000 */
[----:B----4-:R-:W-:Y:S02]  /*1c50*/  IMAD R13, R5, 0x100, R4 ;  /* 0x00000100050d7824 */ /* 0x010fe400078e0204 */
[----:B------:R-:W-:Y:S02]  /*1c60*/  IMAD.MOV.U32 R7, RZ, RZ, RZ ;  /* 0x000000ffff077224 */ /* 0x000fe400078e00ff */
[----:B------:R-:W-:-:S04]  /*1c70*/  VIADD R13, R13, 0x500 ;  /* 0x000005000d0d7836 */ /* 0x000fc80000000000 */
[----:B------:R-:W-:-:S05]  /*1c80*/  IMAD.WIDE.U32 R12, R13, 0x8, R2 ;  /* 0x000000080d0c7825 */ /* 0x000fca00078e0002 */
[----:B------:R4:W-:Y:S02]  /*1c90*/  REDG.E.ADD.64.STRONG.GPU desc[UR20][R12.64], R6 ;  /* 0x000000060c00798e */ /* 0x0009e4000c12e514 */
.L_x_389:
[----:B------:R-:W-:Y:S05]  /*1ca0*/  BSYNC.RECONVERGENT B1 ;  /* 0x0000000000017941 */ /* 0x000fea0003800200 */
.L_x_388:
[----:B------:R-:W-:Y:S04]  /*1cb0*/  BSSY.RECONVERGENT B1, `(.L_x_390) ;  /* 0x0000007000017945 */ /* 0x000fe80003800200 */
[----:B------:R-:W-:Y:S05]  /*1cc0*/  @!P4 BRA `(.L_x_391) ;  /* 0x000000000014c947 */ /* 0x000fea0003800000 */
[----:B----4-:R-:W-:Y:S02]  /*1cd0*/  IMAD R7, R5, 0x100, R4 ;  /* 0x0000010005077824 */ /* 0x010fe400078e0204 */
[----:B------:R-:W-:Y:S02]  /*1ce0*/  IMAD.MOV.U32 R9, RZ, RZ, RZ ;  /* 0x000000ffff097224 */ /* 0x000fe400078e00ff */
[----:B------:R-:W-:-:S04]  /*1cf0*/  VIADD R7, R7, 0x600 ;  /* 0x0000060007077836 */ /* 0x000fc80000000000 */
[----:B------:R-:W-:-:S05]  /*1d00*/  IMAD.WIDE.U32 R6, R7, 0x8, R2 ;  /* 0x0000000807067825 */ /* 0x000fca00078e0002 */
[----:B------:R4:W-:Y:S02]  /*1d10*/  REDG.E.ADD.64.STRONG.GPU desc[UR20][R6.64], R8 ;  /* 0x000000080600798e */ /* 0x0009e4000c12e514 */
.L_x_391:
[----:B------:R-:W-:Y:S05]  /*1d20*/  BSYNC.RECONVERGENT B1 ;  /* 0x0000000000017941 */ /* 0x000fea0003800200 */
.L_x_390:
[----:B------:R-:W-:Y:S04]  /*1d30*/  BSSY.RECONVERGENT B1, `(.L_x_392) ;  /* 0x0000007000017945 */ /* 0x000fe80003800200 */
[----:B------:R-:W-:Y:S05]  /*1d40*/  @!P5 BRA `(.L_x_393) ;  /* 0x000000000014d947 */ /* 0x000fea0003800000 */
[----:B----4-:R-:W-:Y:S01]  /*1d50*/  LEA R7, R5, R4, 0x8 ;  /* 0x0000000405077211 */ /* 0x010fe200078e40ff */
[----:B------:R-:W-:-:S04]  /*1d60*/  IMAD.MOV.U32 R11, RZ, RZ, RZ ;  /* 0x000000ffff0b7224 */ /* 0x000fc800078e00ff */
[----:B------:R-:W-:-:S04]  /*1d70*/  VIADD R7, R7, 0x700 ;  /* 0x0000070007077836 */ /* 0x000fc80000000000 */
[----:B------:R-:W-:-:S05]  /*1d80*/  IMAD.WIDE.U32 R6, R7, 0x8, R2 ;  /* 0x0000000807067825 */ /* 0x000fca00078e0002 */
[----:B------:R4:W-:Y:S02]  /*1d90*/  REDG.E.ADD.64.STRONG.GPU desc[UR20][R6.64], R10 ;  /* 0x0000000a0600798e */ /* 0x0009e4000c12e514 */
.L_x_393:
[----:B------:R-:W-:Y:S05]  /*1da0*/  BSYNC.RECONVERGENT B1 ;  /* 0x0000000000017941 */ /* 0x000fea0003800200 */
.L_x_392:
[----:B------:R-:W-:-:S05]  /*1db0*/  VIADD R5, R5, 0x8 ;  /* 0x0000000805057836 */ /* 0x000fca0000000000 */
[----:B------:R-:W-:-:S13]  /*1dc0*/  ISETP.NE.AND P0, PT, R5, UR27, PT ;  /* 0x0000001b05007c0c */ /* 0x000fda000bf05270 */
[----:B------:R-:W-:Y:S05]  /*1dd0*/  @P0 BRA `(.L_x_394) ;  /* 0xfffffff800b00947 */ /* 0x000fea000383ffff */
[----:B------:R-:W-:-:S07]  /*1de0*/  IMAD.U32 R3, RZ, RZ, UR27 ;  /* 0x0000001bff037e24 */ /* 0x000fce000f8e00ff */
.L_x_377:
        /* <DEDUP_REMOVED lines=24> */
.L_x_398:
[----:B------:R-:W-:Y:S05]  /*1f70*/  BSYNC.RECONVERGENT B1 ;  /* 0x0000000000017941 */ /* 0x000fea0003800200 */
.L_x_397:
        /* <DEDUP_REMOVED lines=9> */
.L_x_400:
[----:B------:R-:W-:Y:S05]  /*2010*/  BSYNC.RECONVERGENT B1 ;  /* 0x0000000000017941 */ /* 0x000fea0003800200 */
.L_x_399:
        /* <DEDUP_REMOVED lines=8> */
.L_x_402:
[----:B------:R-:W-:Y:S05]  /*20a0*/  BSYNC.RECONVERGENT B1 ;  /* 0x0000000000017941 */ /* 0x000fea0003800200 */
.L_x_401:
        /* <DEDUP_REMOVED lines=9> */
.L_x_404:
[----:B------:R-:W-:Y:S05]  /*2140*/  BSYNC.RECONVERGENT B1 ;  /* 0x0000000000017941 */ /* 0x000fea0003800200 */
.L_x_403:
[----:B------:R-:W-:-:S07]  /*2150*/  VIADD R3, R3, 0x4 ;  /* 0x0000000403037836 */ /* 0x000fce0000000000 */
.L_x_396:
        /* <DEDUP_REMOVED lines=18> */
.L_x_408:
[----:B------:R-:W-:Y:S05]  /*2280*/  BSYNC.RECONVERGENT B2 ;  /* 0x0000000000027941 */ /* 0x000fea0003800200 */
.L_x_407:
        /* <DEDUP_REMOVED lines=9> */
.L_x_410:
[----:B------:R-:W-:Y:S05]  /*2320*/  BSYNC.RECONVERGENT B2 ;  /* 0x0000000000027941 */ /* 0x000fea0003800200 */
.L_x_409:
[----:B------:R-:W-:-:S07]  /*2330*/  VIADD R3, R3, 0x2 ;  /* 0x0000000203037836 */ /* 0x000fce0000000000 */
.L_x_406:
        /* <DEDUP_REMOVED lines=12> */
.L_x_405:
[----:B------:R-:W-:Y:S05]  /*2400*/  BSYNC.RECONVERGENT B1 ;  /* 0x0000000000017941 */ /* 0x000fea0003800200 */
.L_x_395:
[----:B------:R-:W-:-:S13]  /*2410*/  ISETP.GT.U32.AND P0, PT, R4, 0x7f, PT ;  /* 0x0000007f0400780c */ /* 0x000fda0003f04070 */
[----:B------:R-:W-:Y:S05]  /*2420*/  @P0 BRA `(.L_x_376) ;  /* 0x0000000800900947 */ /* 0x000fea0003800000 */
[----:B------:R-:W-:Y:S01]  /*2430*/  UISETP.GE.U32.AND UP0, UPT, UR22, 0x7, UPT ;  /* 0x000000071600788c */ /* 0x000fe2000bf06070 */
[----:B0-----:R-:W-:-:S08]  /*2440*/  IMAD.MOV.U32 R3, RZ, RZ, RZ ;  /* 0x000000ffff037224 */ /* 0x001fd000078e00ff */
[----:B------:R-:W-:Y:S05]  /*2450*/  BRA.U !UP0, `(.L_x_411) ;  /* 0x0000000508147547 */ /* 0x000fea000b800000 */
[----:B------:R-:W0:Y:S01]  /*2460*/  LDC.64 R2, c[0x0][0x380] ;  /* 0x0000e000ff027b82 */ /* 0x000e220000000a00 */
[----:B------:R-:W-:-:S07]  /*2470*/  IMAD.MOV.U32 R9, RZ, RZ, RZ ;  /* 0x000000ffff097224 */ /* 0x000fce00078e00ff */
.L_x_428:
        /* <DEDUP_REMOVED lines=18> */
.L_x_413:
[----:B------:R-:W-:Y:S05]  /*25a0*/  BSYNC.RECONVERGENT B1 ;  /* 0x0000000000017941 */ /* 0x000fea0003800200 */
.L_x_412:
[----:B------:R-:W-:Y:S04]  /*25b0*/  BSSY.RECONVERGENT B1, `(.L_x_414) ;  /* 0x0000005000017945 */ /* 0x000fe80003800200 */
[----:B------:R-:W-:Y:S05]  /*25c0*/  @!P1 BRA `(.L_x_415) ;  /* 0x00000000000c9947 */ /* 0x000fea0003800000 */
[----:B0-----:R-:W-:Y:S02]  /*25d0*/  IMAD.MOV.U32 R14, RZ, RZ, R13 ;  /* 0x000000ffff0e7224 */ /* 0x001fe400078e000d */
[----:B------:R-:W-:-:S05]  /*25e0*/  IMAD.MOV.U32 R15, RZ, RZ, RZ ;  /* 0x000000ffff0f7224 */ /* 0x000fca00078e00ff */
[----:B------:R1:W-:Y:S02]  /*25f0*/  REDG.E.ADD.64.STRONG.GPU desc[UR20][R6.64+0xc00], R14 ;  /* 0x000c000e0600798e */ /* 0x0003e4000c12e514 */
.L_x_415:
[----:B------:R-:W-:Y:S05]  /*2600*/  BSYNC.RECONVERGENT B1 ;  /* 0x0000000000017941 */ /* 0x000fea0003800200 */
.L_x_414:
        /* <DEDUP_REMOVED lines=12> */
.L_x_417:
[----:B------:R-:W-:Y:S05]  /*26d0*/  BSYNC.RECONVERGENT B1 ;  /* 0x0000000000017941 */ /* 0x000fea0003800200 */
.L_x_416:
[----:B------:R-:W-:Y:S04]  /*26e0*/  BSSY.RECONVERGENT B1, `(.L_x_418) ;  /* 0x0000005000017945 */ /* 0x000fe80003800200 */
[----:B------:R-:W-:Y:S05]  /*26f0*/  @!P1 BRA `(.L_x_419) ;  /* 0x00000000000c9947 */ /* 0x000fea0003800000 */
[----:B012---:R-:W-:Y:S02]  /*2700*/  IMAD.MOV.U32 R14, RZ, RZ, R18 ;  /* 0x000000ffff0e7224 */ /* 0x007fe400078e0012 */
[----:B------:R-:W-:-:S05]  /*2710*/  IMAD.MOV.U32 R15, RZ, RZ, RZ ;  /* 0x000000ffff0f7224 */ /* 0x000fca00078e00ff */
[----:B------:R3:W-:Y:S02]  /*2720*/  REDG.E.ADD.64.STRONG.GPU desc[UR20][R6.64+0x1c00], R14 ;  /* 0x001c000e0600798e */ /* 0x0007e4000c12e514 */
.L_x_419:
[----:B------:R-:W-:Y:S05]  /*2730*/  BSYNC.RECONVERGENT B1 ;  /* 0x0000000000017941 */ /* 0x000fea0003800200 */
.L_x_418:
[----:B------:R-:W-:Y:S04]  /*2740*/  BSSY.RECONVERGENT B1, `(.L_x_420) ;  /* 0x0000005000017945 */ /* 0x000fe80003800200 */
[----:B------:R-:W-:Y:S05]  /*2750*/  @!P2 BRA `(.L_x_421) ;  /* 0x00000000000ca947 */ /* 0x000fea0003800000 */
[----:B0123--:R-:W-:Y:S01]  /*2760*/  MOV R14, R19 ;  /* 0x00000013000e7202 */ /* 0x00ffe20000000f00 */
[----:B------:R-:W-:-:S05]  /*2770*/  IMAD.MOV.U32 R15, RZ, RZ, RZ ;  /* 0x000000ffff0f7224 */ /* 0x000fca00078e00ff */
[----:B------:R4:W-:Y:S02]  /*2780*/  REDG.E.ADD.64.STRONG.GPU desc[UR20][R6.64+0x2400], R14 ;  /* 0x0024000e0600798e */ /* 0x0009e4000c12e514 */
.L_x_421:
[----:B------:R-:W-:Y:S05]  /*2790*/  BSYNC.RECONVERGENT B1 ;  /* 0x0000000000017941 */ /* 0x000fea0003800200 */
.L_x_420:
[----:B------:R-:W-:Y:S04]  /*27a0*/  BSSY.RECONVERGENT B1, `(.L_x_422) ;  /* 0x0000004000017945 */ /* 0x000fe80003800200 */
[----:B------:R-:W-:Y:S05]  /*27b0*/  @!P3 BRA `(.L_x_423) ;  /* 0x000000000008b947 */ /* 0x000fea0003800000 */
[----:B------:R-:W-:-:S05]  /*27c0*/  IMAD.MOV.U32 R17, RZ, RZ, RZ ;  /* 0x000000ffff117224 */ /* 0x000fca00078e00ff */
[----:B------:R0:W-:Y:S02]  /*27d0*/  REDG.E.ADD.64.STRONG.GPU desc[UR20][R6.64+0x2c00], R16 ;  /* 0x002c00100600798e */ /* 0x0001e4000c12e514 */
.L_x_423:
[----:B------:R-:W-:Y:S05]  /*27e0*/  BSYNC.RECONVERGENT B1 ;  /* 0x0000000000017941 */ /* 0x000fea0003800200 */
.L_x_422:
[----:B------:R-:W-:Y:S04]  /*27f0*/  BSSY.RECONVERGENT B1, `(.L_x_424) ;  /* 0x0000004000017945 */ /* 0x000fe80003800200 */
[----:B------:R-:W-:Y:S05]  /*2800*/  @!P4 BRA `(.L_x_425) ;  /* 0x000000000008c947 */ /* 0x000fea0003800000 */
[----:B------:R-:W-:-:S05]  /*2810*/  IMAD.MOV.U32 R13, RZ, RZ, RZ ;  /* 0x000000ffff0d7224 */ /* 0x000fca00078e00ff */
[----:B------:R0:W-:Y:S02]  /*2820*/  REDG.E.ADD.64.STRONG.GPU desc[UR20][R6.64+0x3400], R12 ;  /* 0x0034000c0600798e */ /* 0x0001e4000c12e514 */
.L_x_425:
[----:B------:R-:W-:Y:S05]  /*2830*/  BSYNC.RECONVERGENT B1 ;  /* 0x0000000000017941 */ /* 0x000fea0003800200 */
.L_x_424:
[----:B------:R-:W-:Y:S04]  /*2840*/  BSSY.RECONVERGENT B1, `(.L_x_426) ;  /* 0x0000004000017945 */ /* 0x000fe80003800200 */
[----:B------:R-:W-:Y:S05]  /*2850*/  @!P5 BRA `(.L_x_427) ;  /* 0x000000000008d947 */ /* 0x000fea0003800000 */
[----:B------:R-:W-:-:S05]  /*2860*/  IMAD.MOV.U32 R11, RZ, RZ, RZ ;  /* 0x000000ffff0b7224 */ /* 0x000fca00078e00ff */
[----:B------:R0:W-:Y:S02]  /*2870*/  REDG.E.ADD.64.STRONG.GPU desc[UR20][R6.64+0x3c00], R10 ;  /* 0x003c000a0600798e */ /* 0x0001e4000c12e514 */
.L_x_427:
[----:B------:R-:W-:Y:S05]  /*2880*/  BSYNC.RECONVERGENT B1 ;  /* 0x0000000000017941 */ /* 0x000fea0003800200 */
.L_x_426:
[----:B------:R-:W-:Y:S05]  /*2890*/  @P0 BRA `(.L_x_428) ;  /* 0xfffffff800f80947 */ /* 0x000fea000383ffff */
[----:B------:R-:W-:-:S07]  /*28a0*/  IMAD.U32 R3, RZ, RZ, UR27 ;  /* 0x0000001bff037e24 */ /* 0x000fce000f8e00ff */
.L_x_411:
        /* <DEDUP_REMOVED lines=20> */
.L_x_431:
[----:B------:R-:W-:Y:S05]  /*29f0*/  BSYNC.RECONVERGENT B1 ;  /* 0x0000000000017941 */ /* 0x000fea0003800200 */
.L_x_430:
        /* <DEDUP_REMOVED lines=9> */
.L_x_433:
[----:B------:R-:W-:Y:S05]  /*2a90*/  BSYNC.RECONVERGENT B1 ;  /* 0x0000000000017941 */ /* 0x000fea0003800200 */
.L_x_432:
        /* <DEDUP_REMOVED lines=8> */
.L_x_435:
[----:B------:R-:W-:Y:S05]  /*2b20*/  BSYNC.RECONVERGENT B1 ;  /* 0x0000000000017941 */ /* 0x000fea0003800200 */
.L_x_434:
        /* <DEDUP_REMOVED lines=9> */
.L_x_437:
[----:B------:R-:W-:Y:S05]  /*2bc0*/  BSYNC.RECONVERGENT B1 ;  /* 0x0000000000017941 */ /* 0x000fea0003800200 */
.L_x_436:
[----:B------:R-:W-:-:S07]  /*2bd0*/  VIADD R3, R3, 0x4 ;  /* 0x0000000403037836 */ /* 0x000fce0000000000 */
.L_x_429:
        /* <DEDUP_REMOVED lines=17> */
.L_x_440:
[----:B------:R-:W-:Y:S05]  /*2cf0*/  BSYNC.RECONVERGENT B1 ;  /* 0x0000000000017941 */ /* 0x000fea0003800200 */
.L_x_439:
        /* <DEDUP_REMOVED lines=9> */
.L_x_442:
[----:B------:R-:W-:Y:S05]  /*2d90*/  BSYNC.RECONVERGENT B1 ;  /* 0x0000000000017941 */ /* 0x000fea0003800200 */
.L_x_441:
[----:B------:R-:W-:-:S07]  /*2da0*/  VIADD R3, R3, 0x2 ;  /* 0x0000000203037836 */ /* 0x000fce0000000000 */
.L_x_438:
        /* <DEDUP_REMOVED lines=12> */
.L_x_376:
[----:B------:R-:W-:Y:S05]  /*2e70*/  BSYNC.RECONVERGENT B0 ;  /* 0x0000000000007941 */ /* 0x000fea0003800200 */
.L_x_375:
[----:B------:R-:W-:Y:S01]  /*2e80*/  BAR.SYNC.DEFER_BLOCKING 0x0 ;  /* 0x0000000000007b1d */ /* 0x000fe20000010000 */
[----:B------:R-:W-:-:S04]  /*2e90*/  UIADD3 UR6, UP0, UPT, UR6, 0x1, URZ ;  /* 0x0000000106067890 */ /* 0x000fc8000ff1e0ff */
[----:B------:R-:W-:Y:S02]  /*2ea0*/  UIADD3.X UR7, UPT, UPT, URZ, UR7, URZ, UP0, !UPT ;  /* 0x00000007ff077290 */ /* 0x000fe400087fe4ff */
[----:B------:R-:W-:-:S04]  /*2eb0*/  UISETP.NE.U32.AND UP0, UPT, UR6, UR11, UPT ;  /* 0x0000000b0600728c */ /* 0x000fc8000bf05070 */
[----:B------:R-:W-:-:S09]  /*2ec0*/  UISETP.NE.AND.EX UP0, UPT, UR7, UR12, UPT, UP0 ;  /* 0x0000000c0700728c */ /* 0x000fd2000bf05300 */
[----:B------:R-:W-:Y:S05]  /*2ed0*/  BRA.U UP0, `(.L_x_443) ;  /* 0xffffffd100f07547 */ /* 0x000fea000b83ffff */
[----:B------:R-:W-:Y:S05]  /*2ee0*/  EXIT ;  /* 0x000000000000794d */ /* 0x000fea0003800000 */
.L_x_444:
        /* <DEDUP_REMOVED lines=9> */
.L_x_1990:


//--------------------- .text._ZN3cub18CUB_300001_SM_10006detail10radix_sort31DeviceRadixSortSingleTileKernelINS1_5radix10policy_hubIifyE10Policy1000ELNS0_9SortOrderE0EifyNS1_21identity_decomposer_tEEEvPKT1_PSA_PKT2_PSE_T3_iiT4_ --------------------------
	.section	.text._ZN3cub18CUB_300001_SM_10006detail10radix_sort31DeviceRadixSortSingleTileKernelINS1_5radix10policy_hubIifyE10Policy1000ELNS0_9SortOrderE0EifyNS1_21identity_decomposer_tEEEvPKT1_PSA_PKT2_PSE_T3_iiT4_,"ax",@progbits
	.align	128
        .global         _ZN3cub18CUB_300001_SM_10006detail10radix_sort31DeviceRadixSortSingleTileKernelINS1_5radix10policy_hubIifyE10Policy1000ELNS0_9SortOrderE0EifyNS1_21identity_decomposer_tEEEvPKT1_PSA_PKT2_PSE_T3_iiT4_
        .type           _ZN3cub18CUB_300001_SM_10006detail10radix_sort31DeviceRadixSortSingleTileKernelINS1_5radix10policy_hubIifyE10Policy1000ELNS0_9SortOrderE0EifyNS1_21identity_decomposer_tEEEvPKT1_PSA_PKT2_PSE_T3_iiT4_,@function
        .size           _ZN3cub18CUB_300001_SM_10006detail10radix_sort31DeviceRadixSortSingleTileKernelINS1_5radix10policy_hubIifyE10Policy1000ELNS0_9SortOrderE0EifyNS1_21identity_decomposer_tEEEvPKT1_PSA_PKT2_PSE_T3_iiT4_,(.L_x_1991 - _ZN3cub18CUB_300001_SM_10006detail10radix_sort31DeviceRadixSortSingleTileKernelINS1_5radix10policy_hubIifyE10Policy1000ELNS0_9SortOrderE0EifyNS1_21identity_decomposer_tEEEvPKT1_PSA_PKT2_PSE_T3_iiT4_)
        .other          _ZN3cub18CUB_300001_SM_10006detail10radix_sort31DeviceRadixSortSingleTileKernelINS1_5radix10policy_hubIifyE10Policy1000ELNS0_9SortOrderE0EifyNS1_21identity_decomposer_tEEEvPKT1_PSA_PKT2_PSE_T3_iiT4_,@"STO_CUDA_ENTRY STV_DEFAULT"
_ZN3cub18CUB_300001_SM_10006detail10radix_sort31DeviceRadixSortSingleTileKernelINS1_5radix10policy_hubIifyE10Policy1000ELNS0_9SortOrderE0EifyNS1_21identity_decomposer_tEEEvPKT1_PSA_PKT2_PSE_T3_iiT4_:
.text._ZN3cub18CUB_300001_SM_10006detail10radix_sort31DeviceRadixSortSingleTileKernelINS1_5radix10policy_hubIifyE10Policy1000ELNS0_9SortOrderE0EifyNS1_21identity_decomposer_tEEEvPKT1_PSA_PKT2_PSE_T3_iiT4_:
        /* <DEDUP_REMOVED lines=182> */
.L_x_446:
        /* <DEDUP_REMOVED lines=554> */
.L_x_445:
        /* <DEDUP_REMOVED lines=229> */
.L_x_447:
        /* <DEDUP_REMOVED lines=11> */
.L_x_1991:


//--------------------- .text._ZN3cub18CUB_300001_SM_10006detail4scan16DeviceScanKernelINS2_10policy_hubIlllmN4cuda3__47maximumIlEEE10Policy1000EN6thrust24THRUST_300001_SM_1000_NS6detail15normal_iteratorINSC_10device_ptrIlEEEESH_NS0_13ScanTileStateIlLb1EEES8_NS0_8NullTypeEmlLb0ESK_EEvT0_T1_T2_iT3_T4_T5_ --------------------------
	.section	.text._ZN3cub18CUB_300001_SM_10006detail4scan16DeviceScanKernelINS2_10policy_hubIlllmN4cuda3__47maximumIlEEE10Policy1000EN6thrust24THRUST_300001_SM_1000_NS6detail15normal_iteratorINSC_10device_ptrIlEEEESH_NS0_13ScanTileStateIlLb1EEES8_NS0_8NullTypeEmlLb0ESK_EEvT0_T1_T2_iT3_T4_T5_,"ax",@progbits
	.align	128
        .global         _ZN3cub18CUB_300001_SM_10006detail4scan16DeviceScanKernelINS2_10policy_hubIlllmN4cuda3__47maximumIlEEE10Policy1000EN6thrust24THRUST_300001_SM_1000_NS6detail15normal_iteratorINSC_10device_ptrIlEEEESH_NS0_13ScanTileStateIlLb1EEES8_NS0_8NullTypeEmlLb0ESK_EEvT0_T1_T2_iT3_T4_T5_
        .type           _ZN3cub18CUB_300001_SM_10006detail4scan16DeviceScanKernelINS2_10policy_hubIlllmN4cuda3__47maximumIlEEE10Policy1000EN6thrust24THRUST_300001_SM_1000_NS6detail15normal_iteratorINSC_10device_ptrIlEEEESH_NS0_13ScanTileStateIlLb1EEES8_NS0_8NullTypeEmlLb0ESK_EEvT0_T1_T2_iT3_T4_T5_,@function
        .size           _ZN3cub18CUB_300001_SM_10006detail4scan16DeviceScanKernelINS2_10policy_hubIlllmN4cuda3__47maximumIlEEE10Policy1000EN6thrust24THRUST_300001_SM_1000_NS6detail15normal_iteratorINSC_10device_ptrIlEEEESH_NS0_13ScanTileStateIlLb1EEES8_NS0_8NullTypeEmlLb0ESK_EEvT0_T1_T2_iT3_T4_T5_,(.L_x_1992 - _ZN3cub18CUB_300001_SM_10006detail4scan16DeviceScanKernelINS2_10policy_hubIlllmN4cuda3__47maximumIlEEE10Policy1000EN6thrust24THRUST_300001_SM_1000_NS6detail15normal_iteratorINSC_10device_ptrIlEEEESH_NS0_13ScanTileStateIlLb1EEES8_NS0_8NullTypeEmlLb0ESK_EEvT0_T1_T2_iT3_T4_T5_)
        .other          _ZN3cub18CUB_300001_SM_10006detail4scan16DeviceScanKernelINS2_10policy_hubIlllmN4cuda3__47maximumIlEEE10Policy1000EN6thrust24THRUST_300001_SM_1000_NS6detail15normal_iteratorINSC_10device_ptrIlEEEESH_NS0_13ScanTileStateIlLb1EEES8_NS0_8NullTypeEmlLb0ESK_EEvT0_T1_T2_iT3_T4_T5_,@"STO_CUDA_ENTRY STV_DEFAULT"
_ZN3cub18CUB_300001_SM_10006detail4scan16DeviceScanKernelINS2_10policy_hubIlllmN4cuda3__47maximumIlEEE10Policy1000EN6thrust24THRUST_300001_SM_1000_NS6detail15normal_iteratorINSC_10device_ptrIlEEEESH_NS0_13ScanTileStateIlLb1EEES8_NS0_8NullTypeEmlLb0ESK_EEvT0_T1_T2_iT3_T4_T5_:
.text._ZN3cub18CUB_300001_SM_10006detail4scan16DeviceScanKernelINS2_10policy_hubIlllmN4cuda3__47maximumIlEEE10Policy1000EN6thrust24THRUST_300001_SM_1000_NS6detail15normal_iteratorINSC_10device_ptrIlEEEESH_NS0_13ScanTileStateIlLb1EEES8_NS0_8NullTypeEmlLb0ESK_EEvT0_T1_T2_iT3_T4_T5_:
[----:B------:R-:W-:Y:S08]  /*0000*/  LDC R1, c[0x0][0x37c] ;  /* 0x0000df00ff017b82 */ /* 0x000ff00000000800 */
[----:B------:R-:W0:Y:S01]  /*0010*/  S2UR UR5, SR_CTAID.X ;  /* 0x00000000000579c3 */ /* 0x000e220000002500 */
[----:B------:R-:W0:Y:S01]  /*0020*/  LDCU UR13, c[0x0][0x398] ;  /* 0x00007300ff0d77ac */ /* 0x000e220008000800 */
[----:B------:R-:W1:Y:S01]  /*0030*/  LDCU.64 UR6, c[0x0][0x3a0] ;  /* 0x00007400ff0677ac */ /* 0x000e620008000a00 */
[----:B------:R-:W2:Y:S01]  /*0040*/  LDCU.64 UR10, c[0x0][0x358] ;  /* 0x00006b00ff0a77ac */ /* 0x000ea20008000a00 */
[----:B0-----:R-:W-:-:S04]  /*0050*/  UIADD3 UR12, UPT, UPT, UR5, UR13, URZ ;  /* 0x0000000d050c7290 */ /* 0x001fc8000fffe0ff */
[----:B------:R-:W-:-:S04]  /*0060*/  UIMAD.WIDE UR14, UR12, 0xa80, URZ ;  /* 0x00000a800c0e78a5 */ /* 0x000fc8000f8e02ff */
[----:B-1----:R-:W-:-:S04]  /*0070*/  UIADD3 UR6, UP0, UPT, -UR14, UR6, URZ ;  /* 0x000000060e067290 */ /* 0x002fc8000ff1e1ff */
[----:B------:R-:W-:Y:S02]  /*0080*/  UIADD3.X UR4, UPT, UPT, ~UR15, UR7, URZ, UP0, !UPT ;  /* 0x000000070f047290 */ /* 0x000fe400087fe5ff */
[----:B------:R-:W-:-:S04]  /*0090*/  UISETP.GE.U32.AND UP0, UPT, UR6, 0xa81, UPT ;  /* 0x00000a810600788c */ /* 0x000fc8000bf06070 */
[----:B------:R-:W-:-:S09]  /*00a0*/  UISETP.GE.U32.AND.EX UP0, UPT, UR4, URZ, UPT, UP0 ;  /* 0x000000ff0400728c */ /* 0x000fd2000bf06100 */
[----:B--2---:R-:W-:Y:S05]  /*00b0*/  BRA.U !UP0, `(.L_x_448) ;  /* 0x0000002d08387547 */ /* 0x004fea000b800000 */
[----:B------:R-:W0:Y:S01]  /*00c0*/  S2R R41, SR_TID.X ;  /* 0x0000000000297919 */ /* 0x000e220000002100 */
[----:B------:R-:W1:Y:S01]  /*00d0*/  LDCU.64 UR4, c[0x0][0x380] ;  /* 0x00007000ff0477ac */ /* 0x000e620008000a00 */
[C---:B0-----:R-:W-:Y:S02]  /*00e0*/  LOP3.LUT R0, R41.reuse, 0x1f, RZ, 0xc0, !PT ;  /* 0x0000001f29007812 */ /* 0x041fe400078ec0ff */
[----:B------:R-:W-:-:S05]  /*00f0*/  LOP3.LUT R3, R41, 0x3e0, RZ, 0xc0, !PT ;  /* 0x000003e029037812 */ /* 0x000fca00078ec0ff */
[----:B------:R-:W-:-:S05]  /*0100*/  IMAD R0, R3, 0xc, R0 ;  /* 0x0000000c03007824 */ /* 0x000fca00078e0200 */
[----:B------:R-:W-:-:S05]  /*0110*/  IADD3 R0, P0, PT, R0, UR14, RZ ;  /* 0x0000000e00007c10 */ /* 0x000fca000ff1e0ff */
[----:B------:R-:W-:Y:S02]  /*0120*/  IMAD.X R3, RZ, RZ, UR15, P0 ;  /* 0x0000000fff037e24 */ /* 0x000fe400080e06ff */
[----:B------:R-:W-:-:S03]  /*0130*/  IMAD.SHL.U32 R40, R0, 0x8, RZ ;  /* 0x0000000800287824 */ /* 0x000fc600078e00ff */
[----:B------:R-:W-:Y:S02]  /*0140*/  SHF.L.U64.HI R3, R0, 0x3, R3 ;  /* 0x0000000300037819 */ /* 0x000fe40000010203 */
[----:B-1----:R-:W-:-:S04]  /*0150*/  IADD3 R4, P0, PT, R40, UR4, RZ ;  /* 0x0000000428047c10 */ /* 0x002fc8000ff1e0ff */
[----:B------:R-:W-:-:S05]  /*0160*/  IADD3.X R5, PT, PT, R3, UR5, RZ, P0, !PT ;  /* 0x0000000503057c10 */ /* 0x000fca00087fe4ff */
[----:B------:R-:W2:Y:S04]  /*0170*/  LDG.E.64 R6, desc[UR10][R4.64] ;  /* 0x0000000a04067981 */ /* 0x000ea8000c1e1b00 */
[----:B------:R-:W3:Y:S04]  /*0180*/  LDG.E.64 R8, desc[UR10][R4.64+0x100] ;  /* 0x0001000a04087981 */ /* 0x000ee8000c1e1b00 */
[----:B------:R-:W4:Y:S04]  /*0190*/  LDG.E.64 R10, desc[UR10][R4.64+0x200] ;  /* 0x0002000a040a7981 */ /* 0x000f28000c1e1b00 */
[----:B------:R-:W5:Y:S04]  /*01a0*/  LDG.E.64 R12, desc[UR10][R4.64+0x300] ;  /* 0x0003000a040c7981 */ /* 0x000f68000c1e1b00 */
[----:B------:R-:W5:Y:S04]  /*01b0*/  LDG.E.64 R14, desc[UR10][R4.64+0x400] ;  /* 0x0004000a040e7981 */ /* 0x000f68000c1e1b00 */
[----:B------:R-:W5:Y:S04]  /*01c0*/  LDG.E.64 R16, desc[UR10][R4.64+0x500] ;  /* 0x0005000a04107981 */ /* 0x000f68000c1e1b00 */
[----:B------:R-:W5:Y:S04]  /*01d0*/  LDG.E.64 R18, desc[UR10][R4.64+0x600] ;  /* 0x0006000a04127981 */ /* 0x000f68000c1e1b00 */
[----:B------:R-:W5:Y:S04]  /*01e0*/  LDG.E.64 R20, desc[UR10][R4.64+0x700] ;  /* 0x0007000a04147981 */ /* 0x000f68000c1e1b00 */
[----:B------:R-:W5:Y:S04]  /*01f0*/  LDG.E.64 R24, desc[UR10][R4.64+0x800] ;  /* 0x0008000a04187981 */ /* 0x000f68000c1e1b00 */
[----:B------:R-:W5:Y:S04]  /*0200*/  LDG.E.64 R28, desc[UR10][R4.64+0x900] ;  /* 0x0009000a041c7981 */ /* 0x000f68000c1e1b00 */
[----:B------:R-:W5:Y:S04]  /*0210*/  LDG.E.64 R30, desc[UR10][R4.64+0xa00] ;  /* 0x000a000a041e7981 */ /* 0x000f68000c1e1b00 */
[----:B------:R-:W5:Y:S01]  /*0220*/  LDG.E.64 R32, desc[UR10][R4.64+0xb00] ;  /* 0x000b000a04207981 */ /* 0x000f62000c1e1b00 */
[----:B------:R-:W0:Y:S01]  /*0230*/  S2UR UR5, SR_CgaCtaId ;  /* 0x00000000000579c3 */ /* 0x000e220000008800 */
[----:B------:R-:W-:Y:S01]  /*0240*/  SHF.R.U32.HI R43, RZ, 0x5, R41 ;  /* 0x00000005ff2b7819 */ /* 0x000fe20000011629 */
[----:B------:R-:W-:Y:S01]  /*0250*/  UMOV UR4, 0x400 ;  /* 0x0000040000047882 */ /* 0x000fe20000000000 */
[----:B------:R-:W1:Y:S01]  /*0260*/  S2R R2, SR_LANEID ;  /* 0x0000000000027919 */ /* 0x000e620000000000 */
[----:B------:R-:W-:Y:S01]  /*0270*/  UISETP.NE.AND UP0, UPT, UR12, URZ, UPT ;  /* 0x000000ff0c00728c */ /* 0x000fe2000bf05270 */
[----:B------:R-:W-:Y:S01]  /*0280*/  BSSY.RECONVERGENT B0, `(.L_x_449) ;  /* 0x0000275000007945 */ /* 0x000fe20003800200 */
[----:B0-----:R-:W-:Y:S01]  /*0290*/  ULEA UR4, UR5, UR4, 0x18 ;  /* 0x0000000405047291 */ /* 0x001fe2000f8ec0ff */
[----:B-1----:R-:W-:-:S05]  /*02a0*/  IMAD R42, R43, 0x180, R2 ;  /* 0x000001802b2a7824 */ /* 0x002fca00078e0202 */
[----:B------:R-:W-:-:S05]  /*02b0*/  LEA R42, R42, UR4, 0x3 ;  /* 0x000000042a2a7c11 */ /* 0x000fca000f8e18ff */
[----:B------:R-:W-:Y:S01]  /*02c0*/  IMAD R0, R2, 0x58, R42 ;  /* 0x0000005802007824 */ /* 0x000fe200078e022a */
[----:B--2---:R0:W-:Y:S04]  /*02d0*/  STS.64 [R42], R6 ;  /* 0x000000062a007388 */ /* 0x0041e80000000a00 */
[----:B---3--:R0:W-:Y:S04]  /*02e0*/  STS.64 [R42+0x100], R8 ;  /* 0x000100082a007388 */ /* 0x0081e80000000a00 */
[----:B----4-:R0:W-:Y:S04]  /*02f0*/  STS.64 [R42+0x200], R10 ;  /* 0x0002000a2a007388 */ /* 0x0101e80000000a00 */
[----:B-----5:R0:W-:Y:S04]  /*0300*/  STS.64 [R42+0x300], R12 ;  /* 0x0003000c2a007388 */ /* 0x0201e80000000a00 */
[----:B------:R0:W-:Y:S04]  /*0310*/  STS.64 [R42+0x400], R14 ;  /* 0x0004000e2a007388 */ /* 0x0001e80000000a00 */
[----:B------:R0:W-:Y:S04]  /*0320*/  STS.64 [R42+0x500], R16 ;  /* 0x000500102a007388 */ /* 0x0001e80000000a00 */
[----:B------:R0:W-:Y:S04]  /*0330*/  STS.64 [R42+0x600], R18 ;  /* 0x000600122a007388 */ /* 0x0001e80000000a00 */
[----:B------:R0:W-:Y:S04]  /*0340*/  STS.64 [R42+0x700], R20 ;  /* 0x000700142a007388 */ /* 0x0001e80000000a00 */
[----:B------:R0:W-:Y:S04]  /*0350*/  STS.64 [R42+0x800], R24 ;  /* 0x000800182a007388 */ /* 0x0001e80000000a00 */
[----:B------:R0:W-:Y:S04]  /*0360*/  STS.64 [R42+0x900], R28 ;  /* 0x0009001c2a007388 */ /* 0x0001e80000000a00 */
[----:B------:R0:W-:Y:S04]  /*0370*/  STS.64 [R42+0xa00], R30 ;  /* 0x000a001e2a007388 */ /* 0x0001e80000000a00 */
[----:B------:R0:W-:Y:S01]  /*0380*/  STS.64 [R42+0xb00], R32 ;  /* 0x000b00202a007388 */ /* 0x0001e20000000a00 */
[----:B------:R-:W-:-:S03]  /*0390*/  NOP ;  /* 0x0000000000007918 */ /* 0x000fc60000000000 */
[----:B------:R0:W1:Y:S04]  /*03a0*/  LDS.128 R4, [R0] ;  /* 0x0000000000047984 */ /* 0x0000680000000c00 */
[----:B------:R0:W2:Y:S04]  /*03b0*/  LDS.128 R8, [R0+0x10] ;  /* 0x0000100000087984 */ /* 0x0000a80000000c00 */
[----:B------:R0:W3:Y:S04]  /*03c0*/  LDS.128 R12, [R0+0x20] ;  /* 0x00002000000c7984 */ /* 0x0000e80000000c00 */
[----:B------:R0:W4:Y:S04]  /*03d0*/  LDS.128 R16, [R0+0x30] ;  /* 0x0000300000107984 */ /* 0x0001280000000c00 */
[----:B------:R0:W0:Y:S04]  /*03e0*/  LDS.128 R20, [R0+0x40] ;  /* 0x0000400000147984 */ /* 0x0000280000000c00 */
[----:B------:R0:W0:Y:S01]  /*03f0*/  LDS.128 R24, [R0+0x50] ;  /* 0x0000500000187984 */ /* 0x0000220000000c00 */
[----:B------:R-:W-:Y:S06]  /*0400*/  BAR.SYNC.DEFER_BLOCKING 0x0 ;  /* 0x0000000000007b1d */ /* 0x000fec0000010000 */
[----:B------:R-:W-:Y:S05]  /*0410*/  BRA.U UP0, `(.L_x_450) ;  /* 0x0000000d00187547 */ /* 0x000fea000b800000 */
[-C--:B-1----:R-:W-:Y:S02]  /*0420*/  ISETP.GT.U32.AND P0, PT, R4, R6.reuse, PT ;  /* 0x000000060400720c */ /* 0x082fe40003f04070 */
[----:B------:R-:W-:Y:S02]  /*0430*/  ISETP.GE.AND P1, PT, R2, 0x1, PT ;  /* 0x000000010200780c */ /* 0x000fe40003f26270 */
[-C--:B------:R-:W-:Y:S02]  /*0440*/  ISETP.GT.AND.EX P0, PT, R5, R7.reuse, PT, P0 ;  /* 0x000000070500720c */ /* 0x080fe40003f04300 */
[----:B------:R-:W-:Y:S02]  /*0450*/  ISETP.NE.AND P2, PT, R43, 0x3, PT ;  /* 0x000000032b00780c */ /* 0x000fe40003f45270 */
[----:B------:R-:W-:Y:S02]  /*0460*/  SEL R51, R4, R6, P0 ;  /* 0x0000000604337207 */ /* 0x000fe40000000000 */
[----:B------:R-:W-:-:S02]  /*0470*/  SEL R49, R5, R7, P0 ;  /* 0x0000000705317207 */ /* 0x000fc40000000000 */
[-C--:B--2---:R-:W-:Y:S02]  /*0480*/  ISETP.GT.U32.AND P0, PT, R51, R8.reuse, PT ;  /* 0x000000083300720c */ /* 0x084fe40003f04070 */
[----:B------:R-:W-:Y:S02]  /*0490*/  ISETP.NE.AND P3, PT, R43, 0x6, PT ;  /* 0x000000062b00780c */ /* 0x000fe40003f65270 */
[-C--:B------:R-:W-:Y:S02]  /*04a0*/  ISETP.GT.AND.EX P0, PT, R49, R9.reuse, PT, P0 ;  /* 0x000000093100720c */ /* 0x080fe40003f04300 */
[----:B------:R-:W-:Y:S02]  /*04b0*/  ISETP.NE.AND P4, PT, R2, RZ, PT ;  /* 0x000000ff0200720c */ /* 0x000fe40003f85270 */
[----:B------:R-:W-:Y:S02]  /*04c0*/  SEL R51, R51, R8, P0 ;  /* 0x0000000833337207 */ /* 0x000fe40000000000 */
[----:B------:R-:W-:-:S02]  /*04d0*/  SEL R49, R49, R9, P0 ;  /* 0x0000000931317207 */ /* 0x000fc40000000000 */
[----:B------:R-:W-:-:S04]  /*04e0*/  ISETP.GT.U32.AND P0, PT, R51, R10, PT ;  /* 0x0000000a3300720c */ /* 0x000fc80003f04070 */
[----:B------:R-:W-:-:S04]  /*04f0*/  ISETP.GT.AND.EX P0, PT, R49, R11, PT, P0 ;  /* 0x0000000b3100720c */ /* 0x000fc80003f04300 */
[----:B------:R-:W-:Y:S02]  /*0500*/  SEL R51, R51, R10, P0 ;  /* 0x0000000a33337207 */ /* 0x000fe40000000000 */
[----:B------:R-:W-:Y:S02]  /*0510*/  SEL R49, R49, R11, P0 ;  /* 0x0000000b31317207 */ /* 0x000fe40000000000 */
[----:B---3--:R-:W-:-:S04]  /*0520*/  ISETP.GT.U32.AND P0, PT, R51, R12, PT ;  /* 0x0000000c3300720c */ /* 0x008fc80003f04070 */
[----:B------:R-:W-:-:S04]  /*0530*/  ISETP.GT.AND.EX P0, PT, R49, R13, PT, P0 ;  /* 0x0000000d3100720c */ /* 0x000fc80003f04300 */
[----:B------:R-:W-:Y:S02]  /*0540*/  SEL R51, R51, R12, P0 ;  /* 0x0000000c33337207 */ /* 0x000fe40000000000 */
[----:B------:R-:W-:Y:S02]  /*0550*/  SEL R49, R49, R13, P0 ;  /* 0x0000000d31317207 */ /* 0x000fe40000000000 */
[----:B------:R-:W-:-:S04]  /*0560*/  ISETP.GT.U32.AND P0, PT, R51, R14, PT ;  /* 0x0000000e3300720c */ /* 0x000fc80003f04070 */
[----:B------:R-:W-:-:S04]  /*0570*/  ISETP.GT.AND.EX P0, PT, R49, R15, PT, P0 ;  /* 0x0000000f3100720c */ /* 0x000fc80003f04300 */
[----:B------:R-:W-:Y:S02]  /*0580*/  SEL R51, R51, R14, P0 ;  /* 0x0000000e33337207 */ /* 0x000fe40000000000 */
[----:B------:R-:W-:Y:S02]  /*0590*/  SEL R49, R49, R15, P0 ;  /* 0x0000000f31317207 */ /* 0x000fe40000000000 */
[----:B----4-:R-:W-:-:S04]  /*05a0*/  ISETP.GT.U32.AND P0, PT, R51, R16, PT ;  /* 0x000000103300720c */ /* 0x010fc80003f04070 */
[----:B------:R-:W-:-:S04]  /*05b0*/  ISETP.GT.AND.EX P0, PT, R49, R17, PT, P0 ;  /* 0x000000113100720c */ /* 0x000fc80003f04300 */
[----:B------:R-:W-:Y:S02]  /*05c0*/  SEL R51, R51, R16, P0 ;  /* 0x0000001033337207 */ /* 0x000fe40000000000 */
[----:B------:R-:W-:Y:S02]  /*05d0*/  SEL R49, R49, R17, P0 ;  /* 0x0000001131317207 */ /* 0x000fe40000000000 */
[----:B------:R-:W-:-:S04]  /*05e0*/  ISETP.GT.U32.AND P0, PT, R51, R18, PT ;  /* 0x000000123300720c */ /* 0x000fc80003f04070 */
[----:B------:R-:W-:-:S04]  /*05f0*/  ISETP.GT.AND.EX P0, PT, R49, R19, PT, P0 ;  /* 0x000000133100720c */ /* 0x000fc80003f04300 */
[----:B------:R-:W-:Y:S02]  /*0600*/  SEL R51, R51, R18, P0 ;  /* 0x0000001233337207 */ /* 0x000fe40000000000 */
[----:B------:R-:W-:Y:S02]  /*0610*/  SEL R49, R49, R19, P0 ;  /* 0x0000001331317207 */ /* 0x000fe40000000000 */
[----:B0-----:R-:W-:-:S04]  /*0620*/  ISETP.GT.U32.AND P0, PT, R51, R20, PT ;  /* 0x000000143300720c */ /* 0x001fc80003f04070 */
[----:B------:R-:W-:-:S04]  /*0630*/  ISETP.GT.AND.EX P0, PT, R49, R21, PT, P0 ;  /* 0x000000153100720c */ /* 0x000fc80003f04300 */
[----:B------:R-:W-:Y:S02]  /*0640*/  SEL R51, R51, R20, P0 ;  /* 0x0000001433337207 */ /* 0x000fe40000000000 */
[----:B------:R-:W-:Y:S02]  /*0650*/  SEL R49, R49, R21, P0 ;  /* 0x0000001531317207 */ /* 0x000fe40000000000 */
[----:B------:R-:W-:-:S04]  /*0660*/  ISETP.GT.U32.AND P0, PT, R51, R22, PT ;  /* 0x000000163300720c */ /* 0x000fc80003f04070 */
        /* <DEDUP_REMOVED lines=10> */
[----:B------:R-:W-:-:S03]  /*0710*/  SEL R49, R49, R27, P0 ;  /* 0x0000001b31317207 */ /* 0x000fc60000000000 */
[----:B------:R-:W0:Y:S04]  /*0720*/  SHFL.UP PT, R28, R51, 0x1, RZ ;  /* 0x04200000331c7989 */ /* 0x000e2800000e00ff */
[----:B------:R-:W1:Y:S01]  /*0730*/  SHFL.UP PT, R30, R49, 0x1, RZ ;  /* 0x04200000311e7989 */ /* 0x000e6200000e00ff */
[----:B0-----:R-:W-:-:S04]  /*0740*/  ISETP.GT.U32.AND P0, PT, R28, R51, PT ;  /* 0x000000331c00720c */ /* 0x001fc80003f04070 */
[----:B-1----:R-:W-:-:S04]  /*0750*/  ISETP.GT.AND.EX P0, PT, R30, R49, PT, P0 ;  /* 0x000000311e00720c */ /* 0x002fc80003f04300 */
[----:B------:R-:W-:Y:S02]  /*0760*/  @P1 SEL R51, R28, R51, P0 ;  /* 0x000000331c331207 */ /* 0x000fe40000000000 */
[----:B------:R-:W-:Y:S02]  /*0770*/  @P1 SEL R49, R30, R49, P0 ;  /* 0x000000311e311207 */ /* 0x000fe40000000000 */
[----:B------:R-:W-:Y:S01]  /*0780*/  ISETP.GE.AND P1, PT, R2, 0x2, PT ;  /* 0x000000020200780c */ /* 0x000fe20003f26270 */
        /* <DEDUP_REMOVED lines=20> */
[----:B------:R-:W-:Y:S01]  /*08d0*/  ISETP.NE.AND P1, PT, R2, 0x1f, PT ;  /* 0x0000001f0200780c */ /* 0x000fe20003f25270 */
[----:B------:R-:W0:Y:S04]  /*08e0*/  SHFL.UP PT, R44, R51, 0x10, RZ ;  /* 0x06000000332c7989 */ /* 0x000e2800000e00ff */
[----:B------:R-:W1:Y:S08]  /*08f0*/  SHFL.UP PT, R28, R49, 0x10, RZ ;  /* 0x06000000311c7989 */ /* 0x000e7000000e00ff */
[----:B------:R-:W-:-:S02]  /*0900*/  @!P1 LEA R46, R43, UR4, 0x3 ;  /* 0x000000042b2e9c11 */ /* 0x000fc4000f8e18ff */
[----:B0-----:R-:W-:-:S04]  /*0910*/  ISETP.GT.U32.AND P0, PT, R44, R51, PT ;  /* 0x000000332c00720c */ /* 0x001fc80003f04070 */
[----:B-1----:R-:W-:-:S04]  /*0920*/  ISETP.GT.AND.EX P0, PT, R28, R49, PT, P0 ;  /* 0x000000311c00720c */ /* 0x002fc80003f04300 */
[----:B------:R-:W-:Y:S02]  /*0930*/  SEL R44, R44, R51, P0 ;  /* 0x000000332c2c7207 */ /* 0x000fe40000000000 */
[----:B------:R-:W-:-:S05]  /*0940*/  SEL R45, R28, R49, P0 ;  /* 0x000000311c2d7207 */ /* 0x000fca0000000000 */
[----:B------:R-:W-:Y:S01]  /*0950*/  @!P1 STS.64 [R46+0x20], R44 ;  /* 0x0000202c2e009388 */ /* 0x000fe20000000a00 */
[----:B------:R-:W-:Y:S01]  /*0960*/  BAR.SYNC.DEFER_BLOCKING 0x0 ;  /* 0x0000000000007b1d */ /* 0x000fe20000010000 */
[----:B------:R-:W-:-:S05]  /*0970*/  ISETP.GE.AND P1, PT, R2, 0x10, PT ;  /* 0x000000100200780c */ /* 0x000fca0003f26270 */
[----:B------:R-:W0:Y:S04]  /*0980*/  LDS.128 R28, [UR4+0x20] ;  /* 0x00002004ff1c7984 */ /* 0x000e280008000c00 */
[----:B------:R-:W1:Y:S04]  /*0990*/  LDS.128 R32, [UR4+0x30] ;  /* 0x00003004ff207984 */ /* 0x000e680008000c00 */
[----:B------:R-:W2:Y:S01]  /*09a0*/  LDS.128 R36, [UR4+0x40] ;  /* 0x00004004ff247984 */ /* 0x000ea20008000c00 */
[----:B0-----:R-:W-:-:S04]  /*09b0*/  ISETP.GT.U32.AND P0, PT, R28, R30, PT ;  /* 0x0000001e1c00720c */ /* 0x001fc80003f04070 */
[----:B------:R-:W-:-:S04]  /*09c0*/  ISETP.GT.AND.EX P0, PT, R29, R31, PT, P0 ;  /* 0x0000001f1d00720c */ /* 0x000fc80003f04300 */
[----:B------:R-:W-:Y:S02]  /*09d0*/  SEL R47, R28, R30, P0 ;  /* 0x0000001e1c2f7207 */ /* 0x000fe40000000000 */
[----:B------:R-:W-:Y:S02]  /*09e0*/  SEL R53, R29, R31, P0 ;  /* 0x0000001f1d357207 */ /* 0x000fe40000000000 */
[----:B-1----:R-:W-:Y:S02]  /*09f0*/  ISETP.GT.U32.AND P0, PT, R47, R32, PT ;  /* 0x000000202f00720c */ /* 0x002fe40003f04070 */
[----:B------:R-:W-:Y:S02]  /*0a00*/  SEL R30, R51, R44, !P1 ;  /* 0x0000002c331e7207 */ /* 0x000fe40004800000 */
[----:B------:R-:W-:Y:S02]  /*0a10*/  ISETP.GT.AND.EX P0, PT, R53, R33, PT, P0 ;  /* 0x000000213500720c */ /* 0x000fe40003f04300 */
[----:B------:R-:W-:-:S02]  /*0a20*/  SEL R44, R49, R45, !P1 ;  /* 0x0000002d312c7207 */ /* 0x000fc40004800000 */
[----:B------:R-:W-:Y:S01]  /*0a30*/  SEL R31, R47, R32, P0 ;  /* 0x000000202f1f7207 */ /* 0x000fe20000000000 */
[----:B------:R-:W0:Y:S01]  /*0a40*/  SHFL.UP PT, R30, R30, 0x1, RZ ;  /* 0x042000001e1e7989 */ /* 0x000e2200000e00ff */
[----:B------:R-:W-:Y:S02]  /*0a50*/  SEL R33, R53, R33, P0 ;  /* 0x0000002135217207 */ /* 0x000fe40000000000 */
[----:B------:R-:W-:Y:S02]  /*0a60*/  ISETP.GT.U32.AND P0, PT, R31, R34, PT ;  /* 0x000000221f00720c */ /* 0x000fe40003f04070 */
[----:B------:R-:W-:Y:S02]  /*0a70*/  ISETP.NE.AND P1, PT, R43, 0x2, PT ;  /* 0x000000022b00780c */ /* 0x000fe40003f25270 */
[----:B------:R-:W-:Y:S02]  /*0a80*/  ISETP.GT.AND.EX P0, PT, R33, R35, PT, P0 ;  /* 0x000000232100720c */ /* 0x000fe40003f04300 */
[----:B------:R-:W-:-:S02]  /*0a90*/  SEL R28, R47, R28, !P1 ;  /* 0x0000001c2f1c7207 */ /* 0x000fc40004800000 */
[----:B------:R-:W-:Y:S02]  /*0aa0*/  SEL R51, R31, R34, P0 ;  /* 0x000000221f337207 */ /* 0x000fe40000000000 */
[----:B------:R-:W-:Y:S02]  /*0ab0*/  SEL R35, R33, R35, P0 ;  /* 0x0000002321237207 */ /* 0x000fe40000000000 */
[----:B--2---:R-:W-:Y:S02]  /*0ac0*/  ISETP.GT.U32.AND P0, PT, R51, R36, PT ;  /* 0x000000243300720c */ /* 0x004fe40003f04070 */
[----:B------:R-:W-:Y:S02]  /*0ad0*/  SEL R32, R53, R29, !P1 ;  /* 0x0000001d35207207 */ /* 0x000fe40004800000 */
[----:B------:R-:W-:Y:S01]  /*0ae0*/  ISETP.GT.AND.EX P0, PT, R35, R37, PT, P0 ;  /* 0x000000252300720c */ /* 0x000fe20003f04300 */
[----:B------:R-:W1:Y:S01]  /*0af0*/  SHFL.UP PT, R29, R44, 0x1, RZ ;  /* 0x042000002c1d7989 */ /* 0x000e6200000e00ff */
[----:B------:R-:W-:-:S02]  /*0b00*/  SEL R28, R31, R28, !P2 ;  /* 0x0000001c1f1c7207 */ /* 0x000fc40005000000 */
[----:B------:R-:W-:Y:S02]  /*0b10*/  SEL R45, R51, R36, P0 ;  /* 0x00000024332d7207 */ /* 0x000fe40000000000 */
[----:B------:R-:W-:Y:S02]  /*0b20*/  ISETP.NE.AND P1, PT, R43, 0x4, PT ;  /* 0x000000042b00780c */ /* 0x000fe40003f25270 */
[----:B------:R-:W-:Y:S02]  /*0b30*/  SEL R37, R35, R37, P0 ;  /* 0x0000002523257207 */ /* 0x000fe40000000000 */
[----:B------:R-:W-:Y:S02]  /*0b40*/  ISETP.GT.U32.AND P0, PT, R45, R38, PT ;  /* 0x000000262d00720c */ /* 0x000fe40003f04070 */
[----:B------:R-:W-:Y:S02]  /*0b50*/  SEL R32, R33, R32, !P2 ;  /* 0x0000002021207207 */ /* 0x000fe40005000000 */
[----:B------:R-:W-:-:S02]  /*0b60*/  SEL R28, R51, R28, !P1 ;  /* 0x0000001c331c7207 */ /* 0x000fc40004800000 */
[----:B------:R-:W-:Y:S02]  /*0b70*/  ISETP.NE.AND P2, PT, R43, 0x5, PT ;  /* 0x000000052b00780c */ /* 0x000fe40003f45270 */
[----:B------:R-:W-:Y:S02]  /*0b80*/  ISETP.GT.AND.EX P0, PT, R37, R39, PT, P0 ;  /* 0x000000272500720c */ /* 0x000fe40003f04300 */
[----:B------:R-:W-:Y:S02]  /*0b90*/  SEL R31, R45, R28, !P2 ;  /* 0x0000001c2d1f7207 */ /* 0x000fe40005000000 */
[----:B------:R-:W-:Y:S02]  /*0ba0*/  SEL R32, R35, R32, !P1 ;  /* 0x0000002023207207 */ /* 0x000fe40004800000 */
[----:B------:R-:W-:Y:S02]  /*0bb0*/  SEL R28, R45, R38, P0 ;  /* 0x000000262d1c7207 */ /* 0x000fe40000000000 */
[----:B------:R-:W-:-:S02]  /*0bc0*/  SEL R33, R37, R32, !P2 ;  /* 0x0000002025217207 */ /* 0x000fc40005000000 */
[----:B------:R-:W-:Y:S02]  /*0bd0*/  SEL R38, R37, R39, P0 ;  /* 0x0000002725267207 */ /* 0x000fe40000000000 */
[----:B------:R-:W-:Y:S02]  /*0be0*/  SEL R31, R28, R31, !P3 ;  /* 0x0000001f1c1f7207 */ /* 0x000fe40005800000 */
[----:B------:R-:W-:Y:S02]  /*0bf0*/  SEL R2, R38, R33, !P3 ;  /* 0x0000002126027207 */ /* 0x000fe40005800000 */
[----:B0-----:R-:W-:Y:S02]  /*0c00*/  ISETP.GT.U32.AND P0, PT, R31, R30, PT ;  /* 0x0000001e1f00720c */ /* 0x001fe40003f04070 */
[----:B------:R-:W-:Y:S02]  /*0c10*/  ISETP.GE.U32.AND P1, PT, R41, 0x20, PT ;  /* 0x000000202900780c */ /* 0x000fe40003f26070 */
[----:B-1----:R-:W-:-:S04]  /*0c20*/  ISETP.GT.AND.EX P0, PT, R2, R29, PT, P0 ;  /* 0x0000001d0200720c */ /* 0x002fc80003f04300 */
[----:B------:R-:W-:Y:S02]  /*0c30*/  @P4 SEL R31, R31, R30, P0 ;  /* 0x0000001e1f1f4207 */ /* 0x000fe40000000000 */
[----:B------:R-:W-:Y:S02]  /*0c40*/  @P4 SEL R2, R2, R29, P0 ;  /* 0x0000001d02024207 */ /* 0x000fe40000000000 */
[----:B------:R-:W-:Y:S02]  /*0c50*/  SEL R31, R30, R31, !P1 ;  /* 0x0000001f1e1f7207 */ /* 0x000fe40004800000 */
[----:B------:R-:W-:Y:S02]  /*0c60*/  SEL R29, R29, R2, !P1 ;  /* 0x000000021d1d7207 */ /* 0x000fe40004800000 */
[----:B------:R-:W-:Y:S02]  /*0c70*/  ISETP.GT.U32.AND P0, PT, R31, R4, PT ;  /* 0x000000041f00720c */ /* 0x000fe40003f04070 */
[----:B------:R-:W-:-:S02]  /*0c80*/  ISETP.NE.AND P1, PT, R41, RZ, PT ;  /* 0x000000ff2900720c */ /* 0x000fc40003f25270 */
[----:B------:R-:W-:-:S04]  /*0c90*/  ISETP.GT.AND.EX P0, PT, R29, R5, PT, P0 ;  /* 0x000000051d00720c */ /* 0x000fc80003f04300 */
[----:B------:R-:W-:Y:S02]  /*0ca0*/  SEL R34, R31, R4, P0 ;  /* 0x000000041f227207 */ /* 0x000fe40000000000 */
[----:B------:R-:W-:Y:S02]  /*0cb0*/  SEL R33, R29, R5, P0 ;  /* 0x000000051d217207 */ /* 0x000fe40000000000 */
[----:B------:R-:W-:Y:S02]  /*0cc0*/  SEL R29, R4, R34, !P1 ;  /* 0x00000022041d7207 */ /* 0x000fe40004800000 */
[----:B------:R-:W-:Y:S02]  /*0cd0*/  SEL R31, R5, R33, !P1 ;  /* 0x00000021051f7207 */ /* 0x000fe40004800000 */
[----:B------:R-:W-:Y:S02]  /*0ce0*/  ISETP.GT.U32.AND P0, PT, R29, R6, PT ;  /* 0x000000061d00720c */ /* 0x000fe40003f04070 */
[----:B------:R-:W-:-:S02]  /*0cf0*/  ISETP.NE.AND P1, PT, R41, RZ, PT ;  /* 0x000000ff2900720c */ /* 0x000fc40003f25270 */
        /* <DEDUP_REMOVED lines=42> */
[----:B------:R-:W-:Y:S01]  /*0fa0*/  SEL R26, R24, R27, P0 ;  /* 0x0000001b181a7207 */ /* 0x000fe20000000000 */
[----:B------:R-:W-:Y:S06]  /*0fb0*/  @P1 BRA `(.L_x_451) ;  /* 0x0000001800841947 */ /* 0x000fec0003800000 */
[----:B------:R-:W0:Y:S01]  /*0fc0*/  LDS.64 R12, [UR4+0x50] ;  /* 0x00005004ff0c7984 */ /* 0x000e220008000a00 */
[----:B------:R-:W1:Y:S01]  /*0fd0*/  LDC.64 R34, c[0x0][0x390] ;  /* 0x0000e400ff227b82 */ /* 0x000e620000000a00 */
[----:B------:R-:W-:Y:S01]  /*0fe0*/  IMAD.MOV.U32 R33, RZ, RZ, R5 ;  /* 0x000000ffff217224 */ /* 0x000fe200078e0005 */
[----:B0-----:R-:W-:-:S04]  /*0ff0*/  ISETP.GT.U32.AND P0, PT, R28, R12, PT ;  /* 0x0000000c1c00720c */ /* 0x001fc80003f04070 */
[----:B------:R-:W-:-:S04]  /*1000*/  ISETP.GT.AND.EX P0, PT, R38, R13, PT, P0 ;  /* 0x0000000d2600720c */ /* 0x000fc80003f04300 */
[----:B------:R-:W-:Y:S01]  /*1010*/  SEL R14, R28, R12, P0 ;  /* 0x0000000c1c0e7207 */ /* 0x000fe20000000000 */
[----:B------:R-:W-:Y:S01]  /*1020*/  IMAD.MOV.U32 R12, RZ, RZ, 0x65 ;  /* 0x00000065ff0c7424 */ /* 0x000fe200078e00ff */
[----:B------:R-:W-:Y:S01]  /*1030*/  SEL R15, R38, R13, P0 ;  /* 0x0000000d260f7207 */ /* 0x000fe20000000000 */
[----:B------:R-:W-:-:S05]  /*1040*/  IMAD.MOV.U32 R13, RZ, RZ, 0x0 ;  /* 0x00000000ff0d7424 */ /* 0x000fca00078e00ff */
[----:B-1----:R0:W-:Y:S02]  /*1050*/  ST.E.128.STRONG.GPU desc[UR10][R34.64+0x200], R12 ;  /* 0x0002000c22007985 */ /* 0x0021e4000c10fd0a */
[----:B0-----:R-:W-:Y:S01]  /*1060*/  IMAD.MOV.U32 R34, RZ, RZ, R4 ;  /* 0x000000ffff227224 */ /* 0x001fe200078e0004 */
[----:B------:R-:W-:Y:S06]  /*1070*/  BRA `(.L_x_451) ;  /* 0x0000001800547947 */ /* 0x000fec0003800000 */
.L_x_450:
[-C--:B-1----:R-:W-:Y:S02]  /*1080*/  ISETP.GT.U32.AND P0, PT, R4, R6.reuse, PT ;  /* 0x000000060400720c */ /* 0x082fe40003f04070 */
[----:B------:R-:W-:Y:S02]  /*1090*/  ISETP.GE.AND P1, PT, R2, 0x1, PT ;  /* 0x000000010200780c */ /* 0x000fe40003f26270 */
[-C--:B------:R-:W-:Y:S02]  /*10a0*/  ISETP.GT.AND.EX P0, PT, R5, R7.reuse, PT, P0 ;  /* 0x000000070500720c */ /* 0x080fe40003f04300 */
[----:B------:R-:W-:Y:S02]  /*10b0*/  ISETP.NE.AND P2, PT, R43, 0x4, PT ;  /* 0x000000042b00780c */ /* 0x000fe40003f45270 */
[----:B0-----:R-:W-:Y:S02]  /*10c0*/  SEL R29, R4, R6, P0 ;  /* 0x00000006041d7207 */ /* 0x001fe40000000000 */
[----:B------:R-:W-:-:S02]  /*10d0*/  SEL R31, R5, R7, P0 ;  /* 0x00000007051f7207 */ /* 0x000fc40000000000 */
[-C--:B--2---:R-:W-:Y:S02]  /*10e0*/  ISETP.GT.U32.AND P0, PT, R29, R8.reuse, PT ;  /* 0x000000081d00720c */ /* 0x084fe40003f04070 */
[----:B------:R-:W-:Y:S02]  /*10f0*/  ISETP.NE.AND P3, PT, R43, 0x6, PT ;  /* 0x000000062b00780c */ /* 0x000fe40003f65270 */
[-C--:B------:R-:W-:Y:S02]  /*1100*/  ISETP.GT.AND.EX P0, PT, R31, R9.reuse, PT, P0 ;  /* 0x000000091f00720c */ /* 0x080fe40003f04300 */
[----:B------:R-:W-:Y:S02]  /*1110*/  ISETP.GE.U32.AND P4, PT, R41, 0x20, PT ;  /* 0x000000202900780c */ /* 0x000fe40003f86070 */
        /* <DEDUP_REMOVED lines=75> */
[----:B------:R-:W-:-:S05]  /*15d0*/  ISETP.NE.AND P1, PT, R43, 0x2, PT ;  /* 0x000000022b00780c */ /* 0x000fca0003f25270 */
[----:B------:R-:W0:Y:S04]  /*15e0*/  LDS.128 R28, [UR4+0x20] ;  /* 0x00002004ff1c7984 */ /* 0x000e280008000c00 */
[----:B------:R-:W1:Y:S04]  /*15f0*/  LDS.128 R32, [UR4+0x30] ;  /* 0x00003004ff207984 */ /* 0x000e680008000c00 */
[----:B------:R-:W2:Y:S01]  /*1600*/  LDS.128 R36, [UR4+0x40] ;  /* 0x00004004ff247984 */ /* 0x000ea20008000c00 */
[----:B0-----:R-:W-:-:S04]  /*1610*/  ISETP.GT.U32.AND P0, PT, R28, R30, PT ;  /* 0x0000001e1c00720c */ /* 0x001fc80003f04070 */
[----:B------:R-:W-:-:S04]  /*1620*/  ISETP.GT.AND.EX P0, PT, R29, R31, PT, P0 ;  /* 0x0000001f1d00720c */ /* 0x000fc80003f04300 */
[----:B------:R-:W-:Y:S02]  /*1630*/  SEL R51, R28, R30, P0 ;  /* 0x0000001e1c337207 */ /* 0x000fe40000000000 */
[----:B------:R-:W-:Y:S02]  /*1640*/  SEL R53, R29, R31, P0 ;  /* 0x0000001f1d357207 */ /* 0x000fe40000000000 */
[C---:B-1----:R-:W-:Y:S02]  /*1650*/  ISETP.GT.U32.AND P0, PT, R51.reuse, R32, PT ;  /* 0x000000203300720c */ /* 0x042fe40003f04070 */
[----:B------:R-:W-:Y:S02]  /*1660*/  SEL R30, R51, R28, !P1 ;  /* 0x0000001c331e7207 */ /* 0x000fe40004800000 */
[C---:B------:R-:W-:Y:S02]  /*1670*/  ISETP.GT.AND.EX P0, PT, R53.reuse, R33, PT, P0 ;  /* 0x000000213500720c */ /* 0x040fe40003f04300 */
[----:B------:R-:W-:-:S02]  /*1680*/  SEL R31, R53, R29, !P1 ;  /* 0x0000001d351f7207 */ /* 0x000fc40004800000 */
[----:B------:R-:W-:Y:S01]  /*1690*/  SEL R51, R51, R32, P0 ;  /* 0x0000002033337207 */ /* 0x000fe20000000000 */
[----:B------:R-:W-:Y:S01]  /*16a0*/  LDS.64 R28, [UR4+0x50] ;  /* 0x00005004ff1c7984 */ /* 0x000fe20008000a00 */
[----:B------:R-:W-:Y:S02]  /*16b0*/  SEL R53, R53, R33, P0 ;  /* 0x0000002135357207 */ /* 0x000fe40000000000 */
[----:B------:R-:W-:Y:S02]  /*16c0*/  ISETP.GT.U32.AND P0, PT, R51, R34, PT ;  /* 0x000000223300720c */ /* 0x000fe40003f04070 */
[----:B------:R-:W-:Y:S02]  /*16d0*/  ISETP.GE.AND P1, PT, R2, 0x10, PT ;  /* 0x000000100200780c */ /* 0x000fe40003f26270 */
[----:B------:R-:W-:Y:S02]  /*16e0*/  ISETP.GT.AND.EX P0, PT, R53, R35, PT, P0 ;  /* 0x000000233500720c */ /* 0x000fe40003f04300 */
[----:B------:R-:W-:-:S02]  /*16f0*/  SEL R33, R49, R44, !P1 ;  /* 0x0000002c31217207 */ /* 0x000fc40004800000 */
[----:B------:R-:W-:Y:S02]  /*1700*/  SEL R49, R51, R34, P0 ;  /* 0x0000002233317207 */ /* 0x000fe40000000000 */
[----:B------:R-:W-:Y:S02]  /*1710*/  SEL R35, R53, R35, P0 ;  /* 0x0000002335237207 */ /* 0x000fe40000000000 */
[----:B--2---:R-:W-:Y:S01]  /*1720*/  ISETP.GT.U32.AND P0, PT, R49, R36, PT ;  /* 0x000000243100720c */ /* 0x004fe20003f04070 */
[----:B------:R-:W0:Y:S01]  /*1730*/  SHFL.UP PT, R33, R33, 0x1, RZ ;  /* 0x0420000021217989 */ /* 0x000e2200000e00ff */
[----:B------:R-:W-:Y:S02]  /*1740*/  SEL R32, R47, R45, !P1 ;  /* 0x0000002d2f207207 */ /* 0x000fe40004800000 */
[----:B------:R-:W-:Y:S02]  /*1750*/  ISETP.GT.AND.EX P0, PT, R35, R37, PT, P0 ;  /* 0x000000252300720c */ /* 0x000fe40003f04300 */
[----:B------:R-:W-:-:S02]  /*1760*/  ISETP.NE.AND P1, PT, R43, 0x3, PT ;  /* 0x000000032b00780c */ /* 0x000fc40003f25270 */
[----:B------:R-:W1:Y:S01]  /*1770*/  SHFL.UP PT, R32, R32, 0x1, RZ ;  /* 0x0420000020207989 */ /* 0x000e6200000e00ff */
[----:B------:R-:W-:Y:S02]  /*1780*/  SEL R45, R49, R36, P0 ;  /* 0x00000024312d7207 */ /* 0x000fe40000000000 */
[----:B------:R-:W-:Y:S02]  /*1790*/  SEL R47, R35, R37, P0 ;  /* 0x00000025232f7207 */ /* 0x000fe40000000000 */
[----:B------:R-:W-:Y:S02]  /*17a0*/  SEL R30, R51, R30, !P1 ;  /* 0x0000001e331e7207 */ /* 0x000fe40004800000 */
[----:B------:R-:W-:Y:S02]  /*17b0*/  ISETP.GT.U32.AND P0, PT, R45, R38, PT ;  /* 0x000000262d00720c */ /* 0x000fe40003f04070 */
[----:B------:R-:W-:Y:S02]  /*17c0*/  SEL R34, R53, R31, !P1 ;  /* 0x0000001f35227207 */ /* 0x000fe40004800000 */
[----:B------:R-:W-:-:S02]  /*17d0*/  SEL R30, R49, R30, !P2 ;  /* 0x0000001e311e7207 */ /* 0x000fc40005000000 */
[----:B------:R-:W-:Y:S02]  /*17e0*/  ISETP.NE.AND P1, PT, R43, 0x5, PT ;  /* 0x000000052b00780c */ /* 0x000fe40003f25270 */
[----:B------:R-:W-:Y:S02]  /*17f0*/  ISETP.GT.AND.EX P0, PT, R47, R39, PT, P0 ;  /* 0x000000272f00720c */ /* 0x000fe40003f04300 */
[----:B------:R-:W-:Y:S02]  /*1800*/  SEL R34, R35, R34, !P2 ;  /* 0x0000002223227207 */ /* 0x000fe40005000000 */
[C---:B------:R-:W-:Y:S02]  /*1810*/  SEL R30, R45.reuse, R30, !P1 ;  /* 0x0000001e2d1e7207 */ /* 0x040fe40004800000 */
[----:B------:R-:W-:Y:S02]  /*1820*/  SEL R37, R45, R38, P0 ;  /* 0x000000262d257207 */ /* 0x000fe40000000000 */
[----:B------:R-:W-:-:S02]  /*1830*/  SEL R34, R47, R34, !P1 ;  /* 0x000000222f227207 */ /* 0x000fc40004800000 */
[----:B------:R-:W-:Y:S02]  /*1840*/  SEL R39, R47, R39, P0 ;  /* 0x000000272f277207 */ /* 0x000fe40000000000 */
[----:B------:R-:W-:Y:S02]  /*1850*/  ISETP.NE.AND P2, PT, R2, RZ, PT ;  /* 0x000000ff0200720c */ /* 0x000fe40003f45270 */
[----:B------:R-:W-:Y:S02]  /*1860*/  SEL R31, R37, R30, !P3 ;  /* 0x0000001e251f7207 */ /* 0x000fe40005800000 */
[----:B------:R-:W-:Y:S02]  /*1870*/  SEL R35, R39, R34, !P3 ;  /* 0x0000002227237207 */ /* 0x000fe40005800000 */
[----:B------:R-:W-:Y:S02]  /*1880*/  ISETP.GT.U32.AND P3, PT, R41, 0x1f, PT ;  /* 0x0000001f2900780c */ /* 0x000fe40003f64070 */
[----:B0-----:R-:W-:-:S02]  /*1890*/  ISETP.GT.U32.AND P1, PT, R31, R33, PT ;  /* 0x000000211f00720c */ /* 0x001fc40003f24070 */
[----:B------:R-:W-:Y:S02]  /*18a0*/  ISETP.GT.U32.AND P0, PT, R37, R28, PT ;  /* 0x0000001c2500720c */ /* 0x000fe40003f04070 */
[-C--:B-1----:R-:W-:Y:S02]  /*18b0*/  ISETP.GT.AND.EX P1, PT, R35, R32.reuse, PT, P1 ;  /* 0x000000202300720c */ /* 0x082fe40003f24310 */
[----:B------:R-:W-:Y:S02]  /*18c0*/  ISETP.GT.AND.EX P0, PT, R39, R29, PT, P0 ;  /* 0x0000001d2700720c */ /* 0x000fe40003f04300 */
[----:B------:R-:W-:Y:S02]  /*18d0*/  @P2 SEL R31, R31, R33, P1 ;  /* 0x000000211f1f2207 */ /* 0x000fe40000800000 */
[----:B------:R-:W-:Y:S02]  /*18e0*/  @P2 SEL R35, R35, R32, P1 ;  /* 0x0000002023232207 */ /* 0x000fe40000800000 */
[----:B------:R-:W-:-:S02]  /*18f0*/  SEL R38, R37, R28, P0 ;  /* 0x0000001c25267207 */ /* 0x000fc40000000000 */
[----:B------:R-:W-:Y:S02]  /*1900*/  SEL R37, R39, R29, P0 ;  /* 0x0000001d27257207 */ /* 0x000fe40000000000 */
[----:B------:R-:W-:Y:S02]  /*1910*/  SEL R33, R33, R31, !P4 ;  /* 0x0000001f21217207 */ /* 0x000fe40006000000 */
[----:B------:R-:W-:Y:S01]  /*1920*/  SEL R32, R32, R35, !P4 ;  /* 0x0000002320207207 */ /* 0x000fe20006000000 */
[----:B------:R-:W-:Y:S06]  /*1930*/  @P3 BRA `(.L_x_452) ;  /* 0x0000000c00343947 */ /* 0x000fec0003800000 */
[----:B------:R-:W0:Y:S01]  /*1940*/  LDC.64 R44, c[0x0][0x390] ;  /* 0x0000e400ff2c7b82 */ /* 0x000e220000000a00 */
[----:B------:R-:W-:Y:S01]  /*1950*/  ISETP.NE.AND P2, PT, R41, RZ, PT ;  /* 0x000000ff2900720c */ /* 0x000fe20003f45270 */
[----:B------:R-:W-:Y:S01]  /*1960*/  IMAD.U32 R47, RZ, RZ, UR12 ;  /* 0x0000000cff2f7e24 */ /* 0x000fe2000f8e00ff */
[----:B------:R-:W-:-:S05]  /*1970*/  LOP3.LUT R39, RZ, R41, RZ, 0x33, !PT ;  /* 0x00000029ff277212 */ /* 0x000fca00078e33ff */
[----:B------:R-:W1:Y:S01]  /*1980*/  LDC R34, c[0x0][0x370] ;  /* 0x0000dc00ff227b82 */ /* 0x000e620000000800 */
[----:B------:R-:W-:-:S05]  /*1990*/  VIADD R39, R39, UR12 ;  /* 0x0000000c27277c36 */ /* 0x000fca0008000000 */
[----:B------:R-:W-:Y:S02]  /*19a0*/  @!P2 IMAD.MOV.U32 R30, RZ, RZ, R38 ;  /* 0x000000ffff1ea224 */ /* 0x000fe400078e0026 */
[----:B------:R-:W-:Y:S02]  /*19b0*/  @!P2 IMAD.MOV.U32 R31, RZ, RZ, R37 ;  /* 0x000000ffff1fa224 */ /* 0x000fe400078e0025 */
[----:B------:R-:W-:Y:S02]  /*19c0*/  @!P2 IMAD.MOV.U32 R28, RZ, RZ, 0x64 ;  /* 0x00000064ff1ca424 */ /* 0x000fe400078e00ff */
[----:B------:R-:W-:Y:S01]  /*19d0*/  @!P2 IMAD.MOV.U32 R29, RZ, RZ, 0x0 ;  /* 0x00000000ff1da424 */ /* 0x000fe200078e00ff */
[----:B------:R2:W-:Y:S01]  /*19e0*/  @!P2 STS.64 [UR4+0x18], R30 ;  /* 0x0000181eff00a988 */ /* 0x0005e20008000a04 */
[----:B0-----:R-:W-:-:S05]  /*19f0*/  IMAD.WIDE R46, R47, 0x10, R44 ;  /* 0x000000102f2e7825 */ /* 0x001fca00078e022c */
[----:B------:R2:W-:Y:S01]  /*1a00*/  @!P2 ST.E.128.STRONG.GPU desc[UR10][R46.64+0x200], R28 ;  /* 0x0002001c2e00a985 */ /* 0x0005e2000c10fd0a */
[----:B-1----:R-:W-:-:S13]  /*1a10*/  ISETP.GT.U32.AND P1, PT, R34, 0x1f3, PT ;  /* 0x000001f32200780c */ /* 0x002fda0003f24070 */
[----:B------:R-:W-:Y:S05]  /*1a20*/  @P1 BRA `(.L_x_453) ;  /* 0x0000000000081947 */ /* 0x000fea0003800000 */
[----:B------:R0:W-:Y:S06]  /*1a30*/  MEMBAR.SC.CTA ;  /* 0x0000000000007992 */ /* 0x0001ec0000000000 */
[----:B0-----:R-:W-:Y:S05]  /*1a40*/  BRA `(.L_x_454) ;  /* 0x0000000000087947 */ /* 0x001fea0003800000 */
.L_x_453:
[----:B------:R-:W-:Y:S05]  /*1a50*/  NANOSLEEP 0x50a ;  /* 0x0000050a0000795d */ /* 0x000fea0003800000 */
[----:B------:R-:W-:Y:S01]  /*1a60*/  NOP ;  /* 0x0000000000007918 */ /* 0x000fe20000000000 */
.L_x_454:
[----:B------:R-:W-:-:S05]  /*1a70*/  IMAD.WIDE R44, R39, 0x10, R44 ;  /* 0x00000010272c7825 */ /* 0x000fca00078e022c */
[----:B--2---:R-:W2:Y:S01]  /*1a80*/  LD.E.128.STRONG.GPU R28, desc[UR10][R44.64+0x200] ;  /* 0x0002000a2c1c7980 */ /* 0x004ea2000c10fd00 */
[----:B------:R-:W-:Y:S01]  /*1a90*/  UMOV UR5, 0xffffffff ;  /* 0xffffffff00057882 */ /* 0x000fe20000000000 */
[----:B--2---:R-:W-:-:S04]  /*1aa0*/  ISETP.NE.U32.AND P0, PT, R28, 0x63, PT ;  /* 0x000000631c00780c */ /* 0x004fc80003f05070 */
[----:B------:R-:W-:Y:S01]  /*1ab0*/  ISETP.NE.AND.EX P0, PT, R29, RZ, PT, P0 ;  /* 0x000000ff1d00720c */ /* 0x000fe20003f05300 */
[----:B------:R-:W-:-:S12]  /*1ac0*/  BRA.DIV UR5, `(.L_x_455) ;  /* 0x0000004605087947 */ /* 0x000fd8000b800000 */
[----:B------:R-:W-:-:S13]  /*1ad0*/  VOTE.ANY P0, !P0 ;  /* 0x0000000000ff7806 */ /* 0x000fda0004000100 */
.L_x_498:
[----:B------:R-:W-:Y:S05]  /*1ae0*/  @!P0 BRA `(.L_x_456) ;  /* 0x0000000000348947 */ /* 0x000fea0003800000 */
.L_x_460:
[----:B------:R-:W-:Y:S05]  /*1af0*/  YIELD ;  /* 0x0000000000007946 */ /* 0x000fea0003800000 */
[----:B------:R-:W-:Y:S05]  /*1b00*/  @P1 BRA `(.L_x_457) ;  /* 0x0000000000081947 */ /* 0x000fea0003800000 */
[----:B------:R0:W-:Y:S06]  /*1b10*/  MEMBAR.SC.CTA ;  /* 0x0000000000007992 */ /* 0x0001ec0000000000 */
[----:B0-----:R-:W-:Y:S05]  /*1b20*/  BRA `(.L_x_458) ;  /* 0x0000000000087947 */ /* 0x001fea0003800000 */
.L_x_457:
[----:B------:R-:W-:Y:S05]  /*1b30*/  NANOSLEEP 0x278 ;  /* 0x000002780000795d */ /* 0x000fea0003800000 */
[----:B------:R-:W-:Y:S01]  /*1b40*/  NOP ;  /* 0x0000000000007918 */ /* 0x000fe20000000000 */
.L_x_458:
[----:B------:R-:W2:Y:S01]  /*1b50*/  LD.E.128.STRONG.GPU R28, desc[UR10][R44.64+0x200] ;  /* 0x0002000a2c1c7980 */ /* 0x000ea2000c10fd00 */
[----:B------:R-:W-:Y:S01]  /*1b60*/  UMOV UR5, 0xffffffff ;  /* 0xffffffff00057882 */ /* 0x000fe20000000000 */
[----:B--2---:R-:W-:-:S04]  /*1b70*/  ISETP.NE.U32.AND P0, PT, R28, 0x63, PT ;  /* 0x000000631c00780c */ /* 0x004fc80003f05070 */
[----:B------:R-:W-:Y:S01]  /*1b80*/  ISETP.NE.AND.EX P0, PT, R29, RZ, PT, P0 ;  /* 0x000000ff1d00720c */ /* 0x000fe20003f05300 */
[----:B------:R-:W-:-:S12]  /*1b90*/  BRA.DIV UR5, `(.L_x_459) ;  /* 0x0000004205f47947 */ /* 0x000fd8000b800000 */
[----:B------:R-:W-:-:S13]  /*1ba0*/  VOTE.ANY P0, !P0 ;  /* 0x0000000000ff7806 */ /* 0x000fda0004000100 */
.L_x_501:
[----:B------:R-:W-:Y:S05]  /*1bb0*/  @P0 BRA `(.L_x_460) ;  /* 0xfffffffc00cc0947 */ /* 0x000fea000383ffff */
.L_x_456:
[----:B------:R-:W-:Y:S01]  /*1bc0*/  UMOV UR5, 0xffffffff ;  /* 0xffffffff00057882 */ /* 0x000fe20000000000 */
[----:B------:R-:W-:Y:S01]  /*1bd0*/  ISETP.NE.U32.AND P3, PT, R28, 0x65, PT ;  /* 0x000000651c00780c */ /* 0x000fe20003f65070 */
[----:B------:R-:W-:Y:S02]  /*1be0*/  IMAD.MOV.U32 R44, RZ, RZ, R30 ;  /* 0x000000ffff2c7224 */ /* 0x000fe400078e001e */
[----:B------:R-:W-:Y:S01]  /*1bf0*/  IMAD.MOV.U32 R45, RZ, RZ, R31 ;  /* 0x000000ffff2d7224 */ /* 0x000fe200078e001f */
[----:B------:R-:W-:Y:S01]  /*1c00*/  ISETP.NE.AND.EX P3, PT, R29, RZ, PT, P3 ;  /* 0x000000ff1d00720c */ /* 0x000fe20003f65330 */
[----:B------:R-:W-:-:S12]  /*1c10*/  BRA.DIV UR5, `(.L_x_461) ;  /* 0x0000004205f47947 */ /* 0x000fd8000b800000 */
[----:B------:R-:W0:Y:S01]  /*1c20*/  S2R R43, SR_GEMASK ;  /* 0x00000000002b7919 */ /* 0x000e220000003c00 */
[----:B------:R-:W-:Y:S01]  /*1c30*/  VOTE.ANY R34, PT, !P3 ;  /* 0x0000000000227806 */ /* 0x000fe200058e0100 */
[----:B------:R-:W-:Y:S01]  /*1c40*/  VIADD R35, R2, 0x2 ;  /* 0x0000000202237836 */ /* 0x000fe20000000000 */
[----:B------:R-:W1:Y:S02]  /*1c50*/  LDCU.64 UR6, c[0x0][0x390] ;  /* 0x00007200ff0677ac */ /* 0x000e640008000a00 */
[----:B-1----:R-:W-:-:S04]  /*1c60*/  UIADD3 UR5, UP0, UPT, UR6, 0x200, URZ ;  /* 0x0000020006057890 */ /* 0x002fc8000ff1e0ff */
[----:B------:R-:W-:Y:S02]  /*1c70*/  UIADD3.X UR6, UPT, UPT, URZ, UR7, URZ, UP0, !UPT ;  /* 0x00000007ff067290 */ /* 0x000fe400087fe4ff */
[----:B------:R-:W-:Y:S01]  /*1c80*/  IMAD.U32 R48, RZ, RZ, UR5 ;  /* 0x00000005ff307e24 */ /* 0x000fe2000f8e00ff */
[----:B0-----:R-:W-:-:S05]  /*1c90*/  LOP3.LUT R34, R34, 0x80000000, R43, 0xec, !PT ;  /* 0x8000000022227812 */ /* 0x001fca00078eec2b */
[----:B------:R-:W-:-:S05]  /*1ca0*/  VIADD R31, R34, 0xffffffff ;  /* 0xffffffff221f7836 */ /* 0x000fca0000000000 */
[----:B------:R-:W-:-:S04]  /*1cb0*/  LOP3.LUT R31, R34, R31, RZ, 0xc, !PT ;  /* 0x0000001f221f7212 */ /* 0x000fc800078e0cff */
[----:B------:R0:W1:Y:S02]  /*1cc0*/  POPC R30, R31 ;  /* 0x0000001f001e7309 */ /* 0x0000640000000000 */
[C---:B0-----:R-:W-:Y:S01]  /*1cd0*/  VIADD R31, R2.reuse, 0x4 ;  /* 0x00000004021f7836 */ /* 0x041fe20000000000 */
[----:B-1----:R-:W0:Y:S01]  /*1ce0*/  SHFL.DOWN PT, R49, R44, 0x1, R30 ;  /* 0x082000002c317989 */ /* 0x002e2200000e001e */
[----:B------:R-:W-:-:S03]  /*1cf0*/  ISETP.GE.AND P3, PT, R2, R30, PT ;  /* 0x0000001e0200720c */ /* 0x000fc60003f66270 */
[----:B------:R-:W1:Y:S01]  /*1d00*/  SHFL.DOWN PT, R36, R45, 0x1, R30 ;  /* 0x082000002d247989 */ /* 0x000e6200000e001e */
[----:B0-----:R-:W-:-:S04]  /*1d10*/  ISETP.GT.U32.AND P0, PT, R49, R44, PT ;  /* 0x0000002c3100720c */ /* 0x001fc80003f04070 */
[----:B-1----:R-:W-:-:S05]  /*1d20*/  ISETP.GT.AND.EX P0, PT, R36, R45, PT, P0 ;  /* 0x0000002d2400720c */ /* 0x002fca0003f04300 */
[----:B------:R-:W-:Y:S02]  /*1d30*/  @!P3 SEL R44, R49, R44, P0 ;  /* 0x0000002c312cb207 */ /* 0x000fe40000000000 */
[----:B------:R-:W-:Y:S02]  /*1d40*/  @!P3 SEL R45, R36, R45, P0 ;  /* 0x0000002d242db207 */ /* 0x000fe40000000000 */
[----:B------:R-:W-:Y:S01]  /*1d50*/  ISETP.GT.AND P3, PT, R35, R30, PT ;  /* 0x0000001e2300720c */ /* 0x000fe20003f64270 */
[----:B------:R-:W0:Y:S04]  /*1d60*/  SHFL.DOWN PT, R49, R44, 0x2, R30 ;  /* 0x084000002c317989 */ /* 0x000e2800000e001e */
[----:B------:R-:W1:Y:S01]  /*1d70*/  SHFL.DOWN PT, R36, R45, 0x2, R30 ;  /* 0x084000002d247989 */ /* 0x000e6200000e001e */
[----:B0-----:R-:W-:-:S04]  /*1d80*/  ISETP.GT.U32.AND P0, PT, R49, R44, PT ;  /* 0x0000002c3100720c */ /* 0x001fc80003f04070 */
[----:B-1----:R-:W-:-:S04]  /*1d90*/  ISETP.GT.AND.EX P0, PT, R36, R45, PT, P0 ;  /* 0x0000002d2400720c */ /* 0x002fc80003f04300 */
[----:B------:R-:W-:Y:S02]  /*1da0*/  @!P3 SEL R44, R49, R44, P0 ;  /* 0x0000002c312cb207 */ /* 0x000fe40000000000 */
[----:B------:R-:W-:Y:S02]  /*1db0*/  @!P3 SEL R45, R36, R45, P0 ;  /* 0x0000002d242db207 */ /* 0x000fe40000000000 */
[----:B------:R-:W-:Y:S01]  /*1dc0*/  ISETP.GT.AND P3, PT, R31, R30, PT ;  /* 0x0000001e1f00720c */ /* 0x000fe20003f64270 */
[----:B------:R-:W0:Y:S01]  /*1dd0*/  SHFL.DOWN PT, R49, R44, 0x4, R30 ;  /* 0x088000002c317989 */ /* 0x000e2200000e001e */
[----:B------:R-:W-:-:S03]  /*1de0*/  VIADD R31, R2, 0x8 ;  /* 0x00000008021f7836 */ /* 0x000fc60000000000 */
        /* <DEDUP_REMOVED lines=8> */
[----:B------:R-:W1:Y:S02]  /*1e70*/  SHFL.DOWN PT, R36, R45, 0x8, R30 ;  /* 0x090000002d247989 */ /* 0x000e6400000e001e */
[----:B------:R-:W-:Y:S02]  /*1e80*/  ISETP.GT.AND P4, PT, R31, R30, PT ;  /* 0x0000001e1f00720c */ /* 0x000fe40003f84270 */
[----:B0-----:R-:W-:-:S04]  /*1e90*/  ISETP.GT.U32.AND P0, PT, R49, R44, PT ;  /* 0x0000002c3100720c */ /* 0x001fc80003f04070 */
[----:B-1----:R-:W-:-:S04]  /*1ea0*/  ISETP.GT.AND.EX P0, PT, R36, R45, PT, P0 ;  /* 0x0000002d2400720c */ /* 0x002fc80003f04300 */
[----:B------:R-:W-:Y:S02]  /*1eb0*/  @!P3 SEL R44, R49, R44, P0 ;  /* 0x0000002c312cb207 */ /* 0x000fe40000000000 */
[----:B------:R-:W-:Y:S02]  /*1ec0*/  @!P3 SEL R45, R36, R45, P0 ;  /* 0x0000002d242db207 */ /* 0x000fe40000000000 */
[----:B------:R-:W-:Y:S01]  /*1ed0*/  ISETP.NE.U32.AND P0, PT, R28, 0x65, PT ;  /* 0x000000651c00780c */ /* 0x000fe20003f05070 */
[----:B------:R-:W0:Y:S03]  /*1ee0*/  SHFL.DOWN PT, R49, R44, 0x10, R30 ;  /* 0x0a0000002c317989 */ /* 0x000e2600000e001e */
[----:B------:R-:W-:Y:S01]  /*1ef0*/  ISETP.NE.AND.EX P0, PT, R29, RZ, PT, P0 ;  /* 0x000000ff1d00720c */ /* 0x000fe20003f05300 */
[----:B------:R-:W1:-:S12]  /*1f00*/  SHFL.DOWN PT, R36, R45, 0x10, R30 ;  /* 0x0a0000002d247989 */ /* 0x000e5800000e001e */
[----:B------:R-:W-:Y:S02]  /*1f10*/  VOTE.ALL P0, P0 ;  /* 0x0000000000ff7806 */ /* 0x000fe40000000000 */
[----:B0-----:R-:W-:-:S04]  /*1f20*/  ISETP.GT.U32.AND P3, PT, R49, R44, PT ;  /* 0x0000002c3100720c */ /* 0x001fc80003f64070 */
[----:B-1----:R-:W-:-:S04]  /*1f30*/  ISETP.GT.AND.EX P3, PT, R36, R45, PT, P3 ;  /* 0x0000002d2400720c */ /* 0x002fc80003f64330 */
[----:B------:R-:W-:Y:S01]  /*1f40*/  @!P4 SEL R44, R49, R44, P3 ;  /* 0x0000002c312cc207 */ /* 0x000fe20001800000 */
[----:B------:R-:W-:Y:S01]  /*1f50*/  IMAD.U32 R49, RZ, RZ, UR6 ;  /* 0x00000006ff317e24 */ /* 0x000fe2000f8e00ff */
[----:B------:R-:W-:-:S07]  /*1f60*/  @!P4 SEL R45, R36, R45, P3 ;  /* 0x0000002d242dc207 */ /* 0x000fce0001800000 */
.L_x_515:
[----:B------:R-:W-:Y:S05]  /*1f70*/  @!P0 BRA `(.L_x_462) ;  /* 0x0000000400448947 */ /* 0x000fea0003800000 */
.L_x_470:
[----:B------:R-:W-:-:S05]  /*1f80*/  IMAD.WIDE R50, R39, 0x10, R48 ;  /* 0x0000001027327825 */ /* 0x000fca00078e0230 */
[----:B------:R-:W2:Y:S01]  /*1f90*/  LD.E.128.STRONG.GPU R28, desc[UR10][R50.64+-0x200] ;  /* 0xfffe000a321c7980 */ /* 0x000ea2000c10fd00 */
[----:B------:R-:W-:Y:S05]  /*1fa0*/  YIELD ;  /* 0x0000000000007946 */ /* 0x000fea0003800000 */
[----:B------:R-:W-:Y:S01]  /*1fb0*/  UMOV UR5, 0xffffffff ;  /* 0xffffffff00057882 */ /* 0x000fe20000000000 */
[----:B--2---:R-:W-:-:S04]  /*1fc0*/  ISETP.NE.U32.AND P0, PT, R28, 0x63, PT ;  /* 0x000000631c00780c */ /* 0x004fc80003f05070 */
[----:B------:R-:W-:Y:S01]  /*1fd0*/  ISETP.NE.AND.EX P0, PT, R29, RZ, PT, P0 ;  /* 0x000000ff1d00720c */ /* 0x000fe20003f05300 */
[----:B------:R-:W-:-:S12]  /*1fe0*/  BRA.DIV UR5, `(.L_x_463) ;  /* 0x00000046059c7947 */ /* 0x000fd8000b800000 */
[----:B------:R-:W-:-:S13]  /*1ff0*/  VOTE.ANY P0, !P0 ;  /* 0x0000000000ff7806 */ /* 0x000fda0004000100 */
.L_x_518:
[----:B------:R-:W-:Y:S05]  /*2000*/  @!P0 BRA `(.L_x_464) ;  /* 0x0000000000348947 */ /* 0x000fea0003800000 */
.L_x_468:
[----:B------:R-:W-:Y:S05]  /*2010*/  YIELD ;  /* 0x0000000000007946 */ /* 0x000fea0003800000 */
[----:B------:R-:W-:Y:S05]  /*2020*/  @P1 BRA `(.L_x_465) ;  /* 0x0000000000081947 */ /* 0x000fea0003800000 */
[----:B------:R0:W-:Y:S06]  /*2030*/  MEMBAR.SC.CTA ;  /* 0x0000000000007992 */ /* 0x0001ec0000000000 */
[----:B0-----:R-:W-:Y:S05]  /*2040*/  BRA `(.L_x_466) ;  /* 0x0000000000087947 */ /* 0x001fea0003800000 */
.L_x_465:
[----:B------:R-:W-:Y:S05]  /*2050*/  NANOSLEEP 0x278 ;  /* 0x000002780000795d */ /* 0x000fea0003800000 */
[----:B------:R-:W-:Y:S01]  /*2060*/  NOP ;  /* 0x0000000000007918 */ /* 0x000fe20000000000 */
.L_x_466:
[----:B------:R-:W2:Y:S01]  /*2070*/  LD.E.128.STRONG.GPU R28, desc[UR10][R50.64+-0x200] ;  /* 0xfffe000a321c7980 */ /* 0x000ea2000c10fd00 */
[----:B------:R-:W-:Y:S01]  /*2080*/  UMOV UR5, 0xffffffff ;  /* 0xffffffff00057882 */ /* 0x000fe20000000000 */
[----:B--2---:R-:W-:-:S04]  /*2090*/  ISETP.NE.U32.AND P0, PT, R28, 0x63, PT ;  /* 0x000000631c00780c */ /* 0x004fc80003f05070 */
[----:B------:R-:W-:Y:S01]  /*20a0*/  ISETP.NE.AND.EX P0, PT, R29, RZ, PT, P0 ;  /* 0x000000ff1d00720c */ /* 0x000fe20003f05300 */
[----:B------:R-:W-:-:S12]  /*20b0*/  BRA.DIV UR5, `(.L_x_467) ;  /* 0x0000004605887947 */ /* 0x000fd8000b800000 */
[----:B------:R-:W-:-:S13]  /*20c0*/  VOTE.ANY P0, !P0 ;  /* 0x0000000000ff7806 */ /* 0x000fda0004000100 */
.L_x_521:
[----:B------:R-:W-:Y:S05]  /*20d0*/  @P0 BRA `(.L_x_468) ;  /* 0xfffffffc00cc0947 */ /* 0x000fea000383ffff */
.L_x_464:
[----:B------:R-:W-:Y:S01]  /*20e0*/  UMOV UR5, 0xffffffff ;  /* 0xffffffff00057882 */ /* 0x000fe20000000000 */
[----:B------:R-:W-:Y:S01]  /*20f0*/  ISETP.NE.U32.AND P0, PT, R28, 0x65, PT ;  /* 0x000000651c00780c */ /* 0x000fe20003f05070 */
[----:B------:R-:W-:Y:S02]  /*2100*/  IMAD.MOV.U32 R51, RZ, RZ, R30 ;  /* 0x000000ffff337224 */ /* 0x000fe400078e001e */
[----:B------:R-:W-:Y:S01]  /*2110*/  IMAD.MOV.U32 R50, RZ, RZ, R31 ;  /* 0x000000ffff327224 */ /* 0x000fe200078e001f */
[----:B------:R-:W-:Y:S01]  /*2120*/  ISETP.NE.AND.EX P0, PT, R29, RZ, PT, P0 ;  /* 0x000000ff1d00720c */ /* 0x000fe20003f05300 */
[----:B------:R-:W-:-:S12]  /*2130*/  BRA.DIV UR5, `(.L_x_469) ;  /* 0x0000004605887947 */ /* 0x000fd8000b800000 */
[----:B------:R-:W-:Y:S01]  /*2140*/  VOTE.ANY R34, PT, !P0 ;  /* 0x0000000000227806 */ /* 0x000fe200040e0100 */
[----:B------:R-:W-:Y:S02]  /*2150*/  VIADD R35, R2, 0x2 ;  /* 0x0000000202237836 */ /* 0x000fe40000000000 */
[----:B------:R-:W-:Y:S01]  /*2160*/  VIADD R39, R39, 0xffffffe0 ;  /* 0xffffffe027277836 */ /* 0x000fe20000000000 */
[----:B------:R-:W-:-:S05]  /*2170*/  LOP3.LUT R34, R34, 0x80000000, R43, 0xec, !PT ;  /* 0x8000000022227812 */ /* 0x000fca00078eec2b */
        /* <DEDUP_REMOVED lines=42> */
[----:B------:R-:W-:Y:S02]  /*2420*/  @!P4 SEL R51, R52, R51, P3 ;  /* 0x000000333433c207 */ /* 0x000fe40001800000 */
[----:B------:R-:W-:Y:S02]  /*2430*/  @!P4 SEL R50, R36, R50, P3 ;  /* 0x000000322432c207 */ /* 0x000fe40001800000 */
[----:B------:R-:W-:-:S04]  /*2440*/  ISETP.GT.U32.AND P3, PT, R51, R44, PT ;  /* 0x0000002c3300720c */ /* 0x000fc80003f64070 */
[----:B------:R-:W-:-:S04]  /*2450*/  ISETP.GT.AND.EX P3, PT, R50, R45, PT, P3 ;  /* 0x0000002d3200720c */ /* 0x000fc80003f64330 */
[----:B------:R-:W-:Y:S02]  /*2460*/  SEL R44, R51, R44, P3 ;  /* 0x0000002c332c7207 */ /* 0x000fe40001800000 */
[----:B------:R-:W-:-:S07]  /*2470*/  SEL R45, R50, R45, P3 ;  /* 0x0000002d322d7207 */ /* 0x000fce0001800000 */
.L_x_535:
[----:B------:R-:W-:Y:S05]  /*2480*/  @P0 BRA `(.L_x_470) ;  /* 0xfffffff800bc0947 */ /* 0x000fea000383ffff */
.L_x_462:
[----:B------:R-:W-:Y:S01]  /*2490*/  ISETP.NE.AND P1, PT, R2, RZ, PT ;  /* 0x000000ff0200720c */ /* 0x000fe20003f25270 */
[----:B------:R-:W-:-:S12]  /*24a0*/  BSSY.RECONVERGENT B1, `(.L_x_471) ;  /* 0x0000011000017945 */ /* 0x000fd80003800200 */
[----:B------:R-:W0:Y:S01]  /*24b0*/  @!P1 S2R R29, SR_CgaCtaId ;  /* 0x00000000001d9919 */ /* 0x000e220000008800 */
[----:B------:R-:W-:-:S04]  /*24c0*/  @!P1 MOV R2, 0x400 ;  /* 0x0000040000029802 */ /* 0x000fc80000000f00 */
[----:B0-----:R-:W-:Y:S01]  /*24d0*/  @!P1 LEA R39, R29, R2, 0x18 ;  /* 0x000000021d279211 */ /* 0x001fe200078ec0ff */
[----:B------:R-:W-:Y:S06]  /*24e0*/  @P2 BRA `(.L_x_472) ;  /* 0x0000000000302947 */ /* 0x000fec0003800000 */
[----:B------:R-:W0:Y:S01]  /*24f0*/  S2UR UR6, SR_CgaCtaId ;  /* 0x00000000000679c3 */ /* 0x000e220000008800 */
[----:B------:R-:W-:Y:S01]  /*2500*/  ISETP.GT.U32.AND P0, PT, R44, R38, PT ;  /* 0x000000262c00720c */ /* 0x000fe20003f04070 */
[----:B------:R-:W-:Y:S01]  /*2510*/  UMOV UR5, 0x400 ;  /* 0x0000040000057882 */ /* 0x000fe20000000000 */
[----:B------:R-:W-:Y:S02]  /*2520*/  IMAD.MOV.U32 R28, RZ, RZ, 0x65 ;  /* 0x00000065ff1c7424 */ /* 0x000fe400078e00ff */
[----:B------:R-:W-:Y:S01]  /*2530*/  ISETP.GT.AND.EX P0, PT, R45, R37, PT, P0 ;  /* 0x000000252d00720c */ /* 0x000fe20003f04300 */
[----:B------:R-:W-:-:S03]  /*2540*/  IMAD.MOV.U32 R29, RZ, RZ, 0x0 ;  /* 0x00000000ff1d7424 */ /* 0x000fc600078e00ff */
[----:B------:R-:W-:Y:S02]  /*2550*/  SEL R30, R44, R38, P0 ;  /* 0x000000262c1e7207 */ /* 0x000fe40000000000 */
[----:B------:R-:W-:-:S05]  /*2560*/  SEL R31, R45, R37, P0 ;  /* 0x000000252d1f7207 */ /* 0x000fca0000000000 */
[----:B------:R1:W-:Y:S01]  /*2570*/  ST.E.128.STRONG.GPU desc[UR10][R46.64+0x200], R28 ;  /* 0x0002001c2e007985 */ /* 0x0003e2000c10fd0a */
[----:B0-----:R-:W-:-:S09]  /*2580*/  ULEA UR5, UR6, UR5, 0x18 ;  /* 0x0000000506057291 */ /* 0x001fd2000f8ec0ff */
[----:B------:R1:W-:Y:S04]  /*2590*/  STS.64 [UR5+0x10], R30 ;  /* 0x0000101eff007988 */ /* 0x0003e80008000a05 */
[----:B------:R1:W-:Y:S02]  /*25a0*/  STS.64 [UR5+0x8], R44 ;  /* 0x0000082cff007988 */ /* 0x0003e40008000a05 */
.L_x_472:
[----:B------:R-:W-:Y:S05]  /*25b0*/  BSYNC.RECONVERGENT B1 ;  /* 0x0000000000017941 */ /* 0x000fea0003800200 */
.L_x_471:
[----:B------:R0:W-:Y:S01]  /*25c0*/  @!P1 STS.64 [R39+0x60], R44 ;  /* 0x0000602c27009388 */ /* 0x0001e20000000a00 */
[----:B-1----:R-:W-:Y:S02]  /*25d0*/  IMAD.MOV.U32 R31, RZ, RZ, R33 ;  /* 0x000000ffff1f7224 */ /* 0x002fe400078e0021 */
[----:B------:R-:W-:Y:S02]  /*25e0*/  IMAD.MOV.U32 R35, RZ, RZ, R32 ;  /* 0x000000ffff237224 */ /* 0x000fe400078e0020 */
[----:B------:R-:W-:Y:S02]  /*25f0*/  @!P1 IMAD.MOV.U32 R31, RZ, RZ, R44 ;  /* 0x000000ffff1f9224 */ /* 0x000fe400078e002c */
[----:B------:R-:W-:-:S07]  /*2600*/  @!P1 IMAD.MOV.U32 R35, RZ, RZ, R45 ;  /* 0x000000ffff239224 */ /* 0x000fce00078e002d */
.L_x_452:
[----:B------:R-:W-:Y:S05]  /*2610*/  WARPSYNC.ALL ;  /* 0x0000000000007948 */ /* 0x000fea0003800000 */
[----:B------:R-:W1:Y:S08]  /*2620*/  S2UR UR6, SR_CgaCtaId ;  /* 0x00000000000679c3 */ /* 0x000e700000008800 */
[----:B------:R-:W-:Y:S01]  /*2630*/  BAR.SYNC.DEFER_BLOCKING 0x0 ;  /* 0x0000000000007b1d */ /* 0x000fe20000010000 */
[----:B------:R-:W-:Y:S01]  /*2640*/  ISETP.NE.AND P1, PT, R41, RZ, PT ;  /* 0x000000ff2900720c */ /* 0x000fe20003f25270 */
[----:B------:R-:W-:-:S04]  /*2650*/  IMAD.MOV.U32 R33, RZ, RZ, R35 ;  /* 0x000000ffff217224 */ /* 0x000fc800078e0023 */
[----:B------:R-:W-:Y:S02]  /*2660*/  UMOV UR5, 0x400 ;  /* 0x0000040000057882 */ /* 0x000fe40000000000 */
[----:B-1----:R-:W-:-:S09]  /*2670*/  ULEA UR5, UR6, UR5, 0x18 ;  /* 0x0000000506057291 */ /* 0x002fd2000f8ec0ff */
[----:B------:R-:W1:Y:S02]  /*2680*/  LDS.64 R28, [UR5+0x60] ;  /* 0x00006005ff1c7984 */ /* 0x000e640008000a00 */
[----:B-1----:R-:W-:-:S04]  /*2690*/  ISETP.GT.U32.AND P0, PT, R28, R31, PT ;  /* 0x0000001f1c00720c */ /* 0x002fc80003f04070 */
[----:B------:R-:W-:-:S04]  /*26a0*/  ISETP.GT.AND.EX P0, PT, R29, R33, PT, P0 ;  /* 0x000000211d00720c */ /* 0x000fc80003f04300 */
[----:B------:R-:W-:Y:S02]  /*26b0*/  @P1 SEL R31, R28, R31, P0 ;  /* 0x0000001f1c1f1207 */ /* 0x000fe40000000000 */
[----:B------:R-:W-:Y:S02]  /*26c0*/  @P1 SEL R33, R29, R33, P0 ;  /* 0x000000211d211207 */ /* 0x000fe40000000000 */
        /* <DEDUP_REMOVED lines=47> */
[----:B------:R-:W-:-:S07]  /*29c0*/  SEL R26, R24, R27, P0 ;  /* 0x0000001b181a7207 */ /* 0x000fce0000000000 */
.L_x_451:
[----:B------:R-:W-:Y:S05]  /*29d0*/  BSYNC.RECONVERGENT B0 ;  /* 0x0000000000007941 */ /* 0x000fea0003800200 */
.L_x_449:
[----:B------:R-:W-:Y:S01]  /*29e0*/  BAR.SYNC.DEFER_BLOCKING 0x0 ;  /* 0x0000000000007b1d */ /* 0x000fe20000010000 */
[----:B------:R-:W-:Y:S02]  /*29f0*/  IMAD.MOV.U32 R13, RZ, RZ, R33 ;  /* 0x000000ffff0d7224 */ /* 0x000fe400078e0021 */
[----:B------:R-:W-:Y:S02]  /*2a00*/  IMAD.MOV.U32 R4, RZ, RZ, R6 ;  /* 0x000000ffff047224 */ /* 0x000fe400078e0006 */
[----:B------:R-:W-:Y:S01]  /*2a10*/  IMAD.MOV.U32 R15, RZ, RZ, R7 ;  /* 0x000000ffff0f7224 */ /* 0x000fe200078e0007 */
[----:B------:R-:W1:Y:S01]  /*2a20*/  LDCU.64 UR6, c[0x0][0x388] ;  /* 0x00007100ff0677ac */ /* 0x000e620008000a00 */
[----:B------:R-:W-:Y:S02]  /*2a30*/  IMAD.MOV.U32 R6, RZ, RZ, R8 ;  /* 0x000000ffff067224 */ /* 0x000fe400078e0008 */
[----:B------:R-:W-:Y:S02]  /*2a40*/  IMAD.MOV.U32 R33, RZ, RZ, R32 ;  /* 0x000000ffff217224 */ /* 0x000fe400078e0020 */
[----:B------:R-:W-:-:S02]  /*2a50*/  IMAD.MOV.U32 R12, RZ, RZ, R34 ;  /* 0x000000ffff0c7224 */ /* 0x000fc400078e0022 */
[----:B------:R-:W-:Y:S02]  /*2a60*/  IMAD.MOV.U32 R5, RZ, RZ, R9 ;  /* 0x000000ffff057224 */ /* 0x000fe400078e0009 */
[----:B------:R-:W-:Y:S02]  /*2a70*/  IMAD.MOV.U32 R7, RZ, RZ, R11 ;  /* 0x000000ffff077224 */ /* 0x000fe400078e000b */
[----:B------:R-:W-:Y:S02]  /*2a80*/  IMAD.MOV.U32 R8, RZ, RZ, R10 ;  /* 0x000000ffff087224 */ /* 0x000fe400078e000a */
[----:B------:R-:W-:Y:S02]  /*2a90*/  IMAD.MOV.U32 R32, RZ, RZ, R16 ;  /* 0x000000ffff207224 */ /* 0x000fe400078e0010 */
[----:B------:R-:W-:Y:S02]  /*2aa0*/  IMAD.MOV.U32 R9, RZ, RZ, R30 ;  /* 0x000000ffff097224 */ /* 0x000fe400078e001e */
[----:B------:R-:W-:Y:S01]  /*2ab0*/  IMAD.MOV.U32 R10, RZ, RZ, R29 ;  /* 0x000000ffff0a7224 */ /* 0x000fe200078e001d */
[----:B------:R-:W-:Y:S01]  /*2ac0*/  STS.128 [R0+0x10], R4 ;  /* 0x0000100400007388 */ /* 0x000fe20000000c00 */
[----:B------:R-:W-:Y:S01]  /*2ad0*/  IMAD.MOV.U32 R11, RZ, RZ, R31 ;  /* 0x000000ffff0b7224 */ /* 0x000fe200078e001f */
[----:B-1----:R-:W-:Y:S01]  /*2ae0*/  IADD3 R40, P0, PT, R40, UR6, RZ ;  /* 0x0000000628287c10 */ /* 0x002fe2000ff1e0ff */
[----:B------:R-:W-:-:S02]  /*2af0*/  IMAD.MOV.U32 R34, RZ, RZ, R17 ;  /* 0x000000ffff227224 */ /* 0x000fc400078e0011 */
[----:B------:R-:W-:Y:S01]  /*2b00*/  IMAD.MOV.U32 R35, RZ, RZ, R19 ;  /* 0x000000ffff237224 */ /* 0x000fe200078e0013 */
[----:B------:R-:W-:Y:S01]  /*2b10*/  STS.128 [R0+0x20], R8 ;  /* 0x0000200800007388 */ /* 0x000fe20000000c00 */
[----:B------:R-:W-:Y:S01]  /*2b20*/  IMAD.MOV.U32 R16, RZ, RZ, R18 ;  /* 0x000000ffff107224 */ /* 0x000fe200078e0012 */
[----:B------:R-:W-:Y:S01]  /*2b30*/  IADD3.X R41, PT, PT, R3, UR7, RZ, P0, !PT ;  /* 0x0000000703297c10 */ /* 0x000fe200087fe4ff */
[----:B------:R-:W-:Y:S01]  /*2b40*/  IMAD.MOV.U32 R14, RZ, RZ, R2 ;  /* 0x000000ffff0e7224 */ /* 0x000fe200078e0002 */
[----:B------:R-:W-:Y:S01]  /*2b50*/  STS.128 [R0+0x30], R32 ;  /* 0x0000302000007388 */ /* 0x000fe20000000c00 */
[----:B------:R-:W-:Y:S02]  /*2b60*/  IMAD.MOV.U32 R17, RZ, RZ, R21 ;  /* 0x000000ffff117224 */ /* 0x000fe400078e0015 */
[----:B------:R-:W-:Y:S01]  /*2b70*/  IMAD.MOV.U32 R18, RZ, RZ, R20 ;  /* 0x000000ffff127224 */ /* 0x000fe200078e0014 */
[----:B------:R-:W-:Y:S01]  /*2b80*/  STS.128 [R0], R12 ;  /* 0x0000000c00007388 */ /* 0x000fe20000000c00 */
[----:B------:R-:W-:-:S02]  /*2b90*/  IMAD.MOV.U32 R19, RZ, RZ, R22 ;  /* 0x000000ffff137224 */ /* 0x000fc400078e0016 */
[----:B------:R-:W-:Y:S02]  /*2ba0*/  IMAD.MOV.U32 R28, RZ, RZ, R23 ;  /* 0x000000ffff1c7224 */ /* 0x000fe400078e0017 */
[----:B------:R-:W-:Y:S01]  /*2bb0*/  IMAD.MOV.U32 R29, RZ, RZ, R24 ;  /* 0x000000ffff1d7224 */ /* 0x000fe200078e0018 */
[----:B------:R-:W-:Y:S01]  /*2bc0*/  STS.128 [R0+0x40], R16 ;  /* 0x0000401000007388 */ /* 0x000fe20000000c00 */
[----:B------:R-:W-:Y:S02]  /*2bd0*/  IMAD.MOV.U32 R30, RZ, RZ, R25 ;  /* 0x000000ffff1e7224 */ /* 0x000fe400078e0019 */
[----:B------:R-:W-:-:S05]  /*2be0*/  IMAD.MOV.U32 R31, RZ, RZ, R26 ;  /* 0x000000ffff1f7224 */ /* 0x000fca00078e001a */
[----:B------:R-:W-:Y:S01]  /*2bf0*/  STS.128 [R0+0x50], R28 ;  /* 0x0000501c00007388 */ /* 0x000fe20000000c00 */
[----:B------:R-:W-:-:S03]  /*2c00*/  NOP ;  /* 0x0000000000007918 */ /* 0x000fc60000000000 */
[----:B------:R-:W1:Y:S04]  /*2c10*/  LDS.64 R4, [R42] ;  /* 0x000000002a047984 */ /* 0x000e680000000a00 */
[----:B------:R-:W2:Y:S04]  /*2c20*/  LDS.64 R6, [R42+0x100] ;  /* 0x000100002a067984 */ /* 0x000ea80000000a00 */
[----:B------:R-:W3:Y:S04]  /*2c30*/  LDS.64 R8, [R42+0x200] ;  /* 0x000200002a087984 */ /* 0x000ee80000000a00 */
[----:B------:R-:W4:Y:S04]  /*2c40*/  LDS.64 R10, [R42+0x300] ;  /* 0x000300002a0a7984 */ /* 0x000f280000000a00 */
[----:B------:R-:W5:Y:S04]  /*2c50*/  LDS.64 R12, [R42+0x400] ;  /* 0x000400002a0c7984 */ /* 0x000f680000000a00 */
[----:B------:R-:W0:Y:S04]  /*2c60*/  LDS.64 R14, [R42+0x500] ;  /* 0x000500002a0e7984 */ /* 0x000e280000000a00 */
[----:B------:R-:W0:Y:S04]  /*2c70*/  LDS.64 R16, [R42+0x600] ;  /* 0x000600002a107984 */ /* 0x000e280000000a00 */
[----:B------:R-:W0:Y:S04]  /*2c80*/  LDS.64 R18, [R42+0x700] ;  /* 0x000700002a127984 */ /* 0x000e280000000a00 */
[----:B------:R-:W0:Y:S04]  /*2c90*/  LDS.64 R20, [R42+0x800] ;  /* 0x000800002a147984 */ /* 0x000e280000000a00 */
[----:B------:R-:W0:Y:S04]  /*2ca0*/  LDS.64 R22, [R42+0x900] ;  /* 0x000900002a167984 */ /* 0x000e280000000a00 */
[----:B------:R-:W0:Y:S04]  /*2cb0*/  LDS.64 R24, [R42+0xa00] ;  /* 0x000a00002a187984 */ /* 0x000e280000000a00 */
[----:B------:R-:W0:Y:S04]  /*2cc0*/  LDS.64 R26, [R42+0xb00] ;  /* 0x000b00002a1a7984 */ /* 0x000e280000000a00 */
[----:B-1----:R-:W-:Y:S04]  /*2cd0*/  STG.E.64 desc[UR10][R40.64], R4 ;  /* 0x0000000428007986 */ /* 0x002fe8000c101b0a */
[----:B--2---:R-:W-:Y:S04]  /*2ce0*/  STG.E.64 desc[UR10][R40.64+0x100], R6 ;  /* 0x0001000628007986 */ /* 0x004fe8000c101b0a */
[----:B---3--:R-:W-:Y:S04]  /*2cf0*/  STG.E.64 desc[UR10][R40.64+0x200], R8 ;  /* 0x0002000828007986 */ /* 0x008fe8000c101b0a */
[----:B----4-:R-:W-:Y:S04]  /*2d00*/  STG.E.64 desc[UR10][R40.64+0x300], R10 ;  /* 0x0003000a28007986 */ /* 0x010fe8000c101b0a */
[----:B-----5:R-:W-:Y:S04]  /*2d10*/  STG.E.64 desc[UR10][R40.64+0x400], R12 ;  /* 0x0004000c28007986 */ /* 0x020fe8000c101b0a */
[----:B0-----:R-:W-:Y:S04]  /*2d20*/  STG.E.64 desc[UR10][R40.64+0x500], R14 ;  /* 0x0005000e28007986 */ /* 0x001fe8000c101b0a */
[----:B------:R-:W-:Y:S04]  /*2d30*/  STG.E.64 desc[UR10][R40.64+0x600], R16 ;  /* 0x0006001028007986 */ /* 0x000fe8000c101b0a */
[----:B------:R-:W-:Y:S04]  /*2d40*/  STG.E.64 desc[UR10][R40.64+0x700], R18 ;  /* 0x0007001228007986 */ /* 0x000fe8000c101b0a */
[----:B------:R-:W-:Y:S04]  /*2d50*/  STG.E.64 desc[UR10][R40.64+0x800], R20 ;  /* 0x0008001428007986 */ /* 0x000fe8000c101b0a */
[----:B------:R-:W-:Y:S04]  /*2d60*/  STG.E.64 desc[UR10][R40.64+0x900], R22 ;  /* 0x0009001628007986 */ /* 0x000fe8000c101b0a */
[----:B------:R-:W-:Y:S04]  /*2d70*/  STG.E.64 desc[UR10][R40.64+0xa00], R24 ;  /* 0x000a001828007986 */ /* 0x000fe8000c101b0a */
[----:B------:R-:W-:Y:S01]  /*2d80*/  STG.E.64 desc[UR10][R40.64+0xb00], R26 ;  /* 0x000b001a28007986 */ /* 0x000fe2000c101b0a */
[----:B------:R-:W-:Y:S05]  /*2d90*/  EXIT ;  /* 0x000000000000794d */ /* 0x000fea0003800000 */
.L_x_448:
[----:B------:R-:W-:-:S04]  /*2da0*/  ISETP.NE.U32.AND P0, PT, RZ, UR6, PT ;  /* 0x00000006ff007c0c */ /* 0x000fc8000bf05070 */
[----:B------:R-:W-:-:S13]  /*2db0*/  ISETP.NE.AND.EX P0, PT, RZ, UR4, PT, P0 ;  /* 0x00000004ff007c0c */ /* 0x000fda000bf05300 */
[----:B------:R-:W-:Y:S05]  /*2dc0*/  @!P0 EXIT ;  /* 0x000000000000894d */ /* 0x000fea0003800000 */
[----:B------:R-:W0:Y:S02]  /*2dd0*/  LDCU.64 UR4, c[0x0][0x380] ;  /* 0x00007000ff0477ac */ /* 0x000e240008000a00 */
[----:B0-----:R-:W-:-:S06]  /*2de0*/  UIMAD.WIDE UR4, UR12, 0x5400, UR4 ;  /* 0x000054000c0478a5 */ /* 0x001fcc000f8e0204 */
[----:B------:R-:W-:Y:S02]  /*2df0*/  IMAD.U32 R4, RZ, RZ, UR4 ;  /* 0x00000004ff047e24 */ /* 0x000fe4000f8e00ff */
[----:B------:R-:W-:-:S06]  /*2e00*/  IMAD.U32 R5, RZ, RZ, UR5 ;  /* 0x00000005ff057e24 */ /* 0x000fcc000f8e00ff */
[----:B------:R-:W2:Y:S01]  /*2e10*/  LDG.E.64 R4, desc[UR10][R4.64] ;  /* 0x0000000a04047981 */ /* 0x000ea2000c1e1b00 */
[----:B------:R-:W0:Y:S02]  /*2e20*/  S2R R0, SR_TID.X ;  /* 0x0000000000007919 */ /* 0x000e240000002100 */
[C---:B0-----:R-:W-:Y:S02]  /*2e30*/  LOP3.LUT R2, R0.reuse, 0x1f, RZ, 0xc0, !PT ;  /* 0x0000001f00027812 */ /* 0x041fe400078ec0ff */
[----:B------:R-:W-:-:S05]  /*2e40*/  LOP3.LUT R3, R0, 0x3e0, RZ, 0xc0, !PT ;  /* 0x000003e000037812 */ /* 0x000fca00078ec0ff */
[----:B------:R-:W-:-:S04]  /*2e50*/  IMAD R16, R3, 0xc, R2 ;  /* 0x0000000c03107824 */ /* 0x000fc800078e0202 */
[C---:B------:R-:W-:Y:S01]  /*2e60*/  VIADD R2, R16.reuse, 0x20 ;  /* 0x0000002010027836 */ /* 0x040fe20000000000 */
[C---:B------:R-:W-:Y:S01]  /*2e70*/  ISETP.GE.U32.AND P3, PT, R16.reuse, UR6, PT ;  /* 0x0000000610007c0c */ /* 0x040fe2000bf66070 */
[C---:B------:R-:W-:Y:S02]  /*2e80*/  VIADD R6, R16.reuse, 0x60 ;  /* 0x0000006010067836 */ /* 0x040fe40000000000 */
[----:B------:R-:W-:Y:S01]  /*2e90*/  VIADD R3, R16, 0x40 ;  /* 0x0000004010037836 */ /* 0x000fe20000000000 */
[----:B------:R-:W-:Y:S01]  /*2ea0*/  ISETP.GE.U32.AND P2, PT, R2, UR6, PT ;  /* 0x0000000602007c0c */ /* 0x000fe2000bf46070 */
[----:B------:R-:W-:Y:S01]  /*2eb0*/  VIADD R2, R16, 0x80 ;  /* 0x0000008010027836 */ /* 0x000fe20000000000 */
[----:B------:R-:W-:Y:S02]  /*2ec0*/  ISETP.GE.U32.AND P5, PT, R6, UR6, PT ;  /* 0x0000000606007c0c */ /* 0x000fe4000bfa6070 */
[----:B------:R-:W-:Y:S02]  /*2ed0*/  LEA R6, P4, R16, UR4, 0x3 ;  /* 0x0000000410067c11 */ /* 0x000fe4000f8818ff */
[----:B------:R-:W-:Y:S01]  /*2ee0*/  ISETP.GE.U32.AND P1, PT, R2, UR6, PT ;  /* 0x0000000602007c0c */ /* 0x000fe2000bf26070 */
[----:B------:R-:W-:Y:S01]  /*2ef0*/  VIADD R2, R16, 0xc0 ;  /* 0x000000c010027836 */ /* 0x000fe20000000000 */
[----:B------:R-:W-:Y:S01]  /*2f00*/  ISETP.GE.U32.AND P6, PT, R3, UR6, PT ;  /* 0x0000000603007c0c */ /* 0x000fe2000bfc6070 */
[----:B------:R-:W-:-:S02]  /*2f10*/  IMAD.X R7, RZ, RZ, UR5, P4 ;  /* 0x00000005ff077e24 */ /* 0x000fc4000a0e06ff */
[----:B------:R-:W-:Y:S01]  /*2f20*/  VIADD R3, R16, 0xa0 ;  /* 0x000000a010037836 */ /* 0x000fe20000000000 */
[----:B------:R-:W-:Y:S01]  /*2f30*/  ISETP.GE.U32.AND P4, PT, R2, UR6, PT ;  /* 0x0000000602007c0c */ /* 0x000fe2000bf86070 */
[----:B------:R-:W-:-:S03]  /*2f40*/  VIADD R2, R16, 0xe0 ;  /* 0x000000e010027836 */ /* 0x000fc60000000000 */
[----:B------:R-:W-:Y:S01]  /*2f50*/  ISETP.GE.U32.AND P0, PT, R3, UR6, PT ;  /* 0x0000000603007c0c */ /* 0x000fe2000bf06070 */
[----:B------:R-:W-:Y:S02]  /*2f60*/  VIADD R3, R16, 0x100 ;  /* 0x0000010010037836 */ /* 0x000fe40000000000 */
[----:B--2---:R-:W-:Y:S02]  /*2f70*/  IMAD.MOV.U32 R28, RZ, RZ, R4 ;  /* 0x000000ffff1c7224 */ /* 0x004fe400078e0004 */
[----:B------:R-:W-:Y:S02]  /*2f80*/  IMAD.MOV.U32 R29, RZ, RZ, R5 ;  /* 0x000000ffff1d7224 */ /* 0x000fe400078e0005 */
[--C-:B------:R-:W-:Y:S01]  /*2f90*/  IMAD.MOV.U32 R8, RZ, RZ, R28.reuse ;  /* 0x000000ffff087224 */ /* 0x100fe200078e001c */
[----:B------:R-:W2:Y:S01]  /*2fa0*/  @!P3 LDG.E.64 R4, desc[UR10][R6.64] ;  /* 0x0000000a0604b981 */ /* 0x000ea2000c1e1b00 */
[----:B------:R-:W-:Y:S01]  /*2fb0*/  IMAD.MOV.U32 R9, RZ, RZ, R29 ;  /* 0x000000ffff097224 */ /* 0x000fe200078e001d */
[----:B------:R-:W-:Y:S01]  /*2fc0*/  ISETP.GE.U32.AND P3, PT, R2, UR6, PT ;  /* 0x0000000602007c0c */ /* 0x000fe2000bf66070 */
[----:B------:R-:W-:-:S02]  /*2fd0*/  IMAD.MOV.U32 R10, RZ, RZ, R28 ;  /* 0x000000ffff0a7224 */ /* 0x000fc400078e001c */
[--C-:B------:R-:W-:Y:S02]  /*2fe0*/  IMAD.MOV.U32 R11, RZ, RZ, R29.reuse ;  /* 0x000000ffff0b7224 */ /* 0x100fe400078e001d */
[----:B------:R-:W-:Y:S01]  /*2ff0*/  VIADD R2, R16, 0x120 ;  /* 0x0000012010027836 */ /* 0x000fe20000000000 */
[----:B------:R-:W3:Y:S01]  /*3000*/  @!P2 LDG.E.64 R8, desc[UR10][R6.64+0x100] ;  /* 0x0001000a0608a981 */ /* 0x000ee2000c1e1b00 */
[--C-:B------:R-:W-:Y:S01]  /*3010*/  IMAD.MOV.U32 R12, RZ, RZ, R28.reuse ;  /* 0x000000ffff0c7224 */ /* 0x100fe200078e001c */
[----:B------:R-:W-:Y:S01]  /*3020*/  ISETP.GE.U32.AND P2, PT, R3, UR6, PT ;  /* 0x0000000603007c0c */ /* 0x000fe2000bf46070 */
[--C-:B------:R-:W-:Y:S01]  /*3030*/  IMAD.MOV.U32 R13, RZ, RZ, R29.reuse ;  /* 0x000000ffff0d7224 */ /* 0x100fe200078e001d */
[----:B------:R-:W4:Y:S01]  /*3040*/  @!P6 LDG.E.64 R10, desc[UR10][R6.64+0x200] ;  /* 0x0002000a060ae981 */ /* 0x000f22000c1e1b00 */
[----:B------:R-:W-:Y:S01]  /*3050*/  IMAD.MOV.U32 R14, RZ, RZ, R28 ;  /* 0x000000ffff0e7224 */ /* 0x000fe200078e001c */
[----:B------:R-:W-:Y:S01]  /*3060*/  ISETP.GE.U32.AND P6, PT, R2, UR6, PT ;  /* 0x0000000602007c0c */ /* 0x000fe2000bfc6070 */
[----:B------:R-:W-:-:S02]  /*3070*/  IMAD.MOV.U32 R15, RZ, RZ, R29 ;  /* 0x000000ffff0f7224 */ /* 0x000fc400078e001d */
[C---:B------:R-:W-:Y:S01]  /*3080*/  VIADD R3, R16.reuse, 0x140 ;  /* 0x0000014010037836 */ /* 0x040fe20000000000 */
[----:B------:R-:W5:Y:S01]  /*3090*/  @!P5 LDG.E.64 R12, desc[UR10][R6.64+0x300] ;  /* 0x0003000a060cd981 */ /* 0x000f62000c1e1b00 */
[----:B------:R-:W-:-:S03]  /*30a0*/  VIADD R2, R16, 0x160 ;  /* 0x0000016010027836 */ /* 0x000fc60000000000 */
[----:B------:R-:W5:Y:S01]  /*30b0*/  @!P1 LDG.E.64 R14, desc[UR10][R6.64+0x400] ;  /* 0x0004000a060e9981 */ /* 0x000f62000c1e1b00 */
[----:B------:R-:W-:Y:S02]  /*30c0*/  ISETP.GE.U32.AND P5, PT, R3, UR6, PT ;  /* 0x0000000603007c0c */ /* 0x000fe4000bfa6070 */
[----:B------:R-:W-:Y:S01]  /*30d0*/  ISETP.GE.U32.AND P1, PT, R2, UR6, PT ;  /* 0x0000000602007c0c */ /* 0x000fe2000bf26070 */
[--C-:B------:R-:W-:Y:S02]  /*30e0*/  IMAD.MOV.U32 R16, RZ, RZ, R28.reuse ;  /* 0x000000ffff107224 */ /* 0x100fe400078e001c */
[--C-:B------:R-:W-:Y:S02]  /*30f0*/  IMAD.MOV.U32 R17, RZ, RZ, R29.reuse ;  /* 0x000000ffff117224 */ /* 0x100fe400078e001d */
[----:B------:R-:W-:Y:S02]  /*3100*/  IMAD.MOV.U32 R18, RZ, RZ, R28 ;  /* 0x000000ffff127224 */ /* 0x000fe400078e001c */
[----:B------:R-:W-:-:S02]  /*3110*/  IMAD.MOV.U32 R19, RZ, RZ, R29 ;  /* 0x000000ffff137224 */ /* 0x000fc400078e001d */
[--C-:B------:R-:W-:Y:S01]  /*3120*/  IMAD.MOV.U32 R20, RZ, RZ, R28.reuse ;  /* 0x000000ffff147224 */ /* 0x100fe200078e001c */
[----:B------:R-:W5:Y:S01]  /*3130*/  @!P0 LDG.E.64 R16, desc[UR10][R6.64+0x500] ;  /* 0x0005000a06108981 */ /* 0x000f62000c1e1b00 */
[--C-:B------:R-:W-:Y:S02]  /*3140*/  IMAD.MOV.U32 R21, RZ, RZ, R29.reuse ;  /* 0x000000ffff157224 */ /* 0x100fe400078e001d */
[--C-:B------:R-:W-:Y:S01]  /*3150*/  IMAD.MOV.U32 R24, RZ, RZ, R28.reuse ;  /* 0x000000ffff187224 */ /* 0x100fe200078e001c */
[----:B------:R-:W5:Y:S01]  /*3160*/  @!P4 LDG.E.64 R18, desc[UR10][R6.64+0x600] ;  /* 0x0006000a0612c981 */ /* 0x000f62000c1e1b00 */
[--C-:B------:R-:W-:Y:S02]  /*3170*/  IMAD.MOV.U32 R25, RZ, RZ, R29.reuse ;  /* 0x000000ffff197224 */ /* 0x100fe400078e001d */
[----:B------:R-:W-:Y:S01]  /*3180*/  IMAD.MOV.U32 R30, RZ, RZ, R28 ;  /* 0x000000ffff1e7224 */ /* 0x000fe200078e001c */
[----:B------:R-:W5:Y:S01]  /*3190*/  @!P3 LDG.E.64 R20, desc[UR10][R6.64+0x700] ;  /* 0x0007000a0614b981 */ /* 0x000f62000c1e1b00 */
[----:B------:R-:W-:-:S02]  /*31a0*/  IMAD.MOV.U32 R31, RZ, RZ, R29 ;  /* 0x000000ffff1f7224 */ /* 0x000fc400078e001d */
[----:B------:R-:W-:Y:S01]  /*31b0*/  IMAD.MOV.U32 R32, RZ, RZ, R28 ;  /* 0x000000ffff207224 */ /* 0x000fe200078e001c */
[----:B------:R-:W5:Y:S01]  /*31c0*/  @!P2 LDG.E.64 R24, desc[UR10][R6.64+0x800] ;  /* 0x0008000a0618a981 */ /* 0x000f62000c1e1b00 */
[----:B------:R-:W-:-:S03]  /*31d0*/  IMAD.MOV.U32 R33, RZ, RZ, R29 ;  /* 0x000000ffff217224 */ /* 0x000fc600078e001d */
[----:B------:R-:W5:Y:S04]  /*31e0*/  @!P6 LDG.E.64 R30, desc[UR10][R6.64+0x900] ;  /* 0x0009000a061ee981 */ /* 0x000f68000c1e1b00 */
[----:B------:R-:W5:Y:S04]  /*31f0*/  @!P5 LDG.E.64 R32, desc[UR10][R6.64+0xa00] ;  /* 0x000a000a0620d981 */ /* 0x000f68000c1e1b00 */
[----:B------:R-:W5:Y:S01]  /*3200*/  @!P1 LDG.E.64 R28, desc[UR10][R6.64+0xb00] ;  /* 0x000b000a061c9981 */ /* 0x000f62000c1e1b00 */
[----:B------:R-:W0:Y:S01]  /*3210*/  S2R R2, SR_LANEID ;  /* 0x0000000000027919 */ /* 0x000e220000000000 */
[----:B------:R-:W1:Y:S01]  /*3220*/  S2UR UR5, SR_CgaCtaId ;  /* 0x00000000000579c3 */ /* 0x000e620000008800 */
[----:B------:R-:W-:Y:S01]  /*3230*/  SHF.R.U32.HI R41, RZ, 0x5, R0 ;  /* 0x00000005ff297819 */ /* 0x000fe20000011600 */
[----:B------:R-:W-:-:S02]  /*3240*/  UMOV UR4, 0x400 ;  /* 0x0000040000047882 */ /* 0x000fc40000000000 */
[----:B-1----:R-:W-:Y:S02]  /*3250*/  ULEA UR4, UR5, UR4, 0x18 ;  /* 0x0000000405047291 */ /* 0x002fe4000f8ec0ff */
[----:B0-----:R-:W-:-:S05]  /*3260*/  IMAD R3, R41, 0x180, R2 ;  /* 0x0000018029037824 */ /* 0x001fca00078e0202 */
[----:B------:R-:W-:-:S05]  /*3270*/  LEA R3, R3, UR4, 0x3 ;  /* 0x0000000403037c11 */ /* 0x000fca000f8e18ff */
[----:B------:R-:W-:Y:S01]  /*3280*/  IMAD R34, R2, 0x58, R3 ;  /* 0x0000005802227824 */ /* 0x000fe200078e0203 */
[----:B------:R-:W-:Y:S01]  /*3290*/  UISETP.NE.AND UP0, UPT, UR12, URZ, UPT ;  /* 0x000000ff0c00728c */ /* 0x000fe2000bf05270 */
        /* <DEDUP_REMOVED lines=30> */
[----:B------:R-:W-:Y:S02]  /*3480*/  ISETP.NE.AND P2, PT, R41, 0x5, PT ;  /* 0x000000052900780c */ /* 0x000fe40003f45270 */
        /* <DEDUP_REMOVED lines=75> */
[----:B------:R-:W-:-:S04]  /*3940*/  ISETP.GE.AND P1, PT, R2, 0x10, PT ;  /* 0x000000100200780c */ /* 0x000fc80003f26270 */
[----:B------:R-:W-:Y:S02]  /*3950*/  SEL R40, R40, R44, !P1 ;  /* 0x0000002c28287207 */ /* 0x000fe40004800000 */
[----:B------:R-:W-:Y:S02]  /*3960*/  SEL R42, R42, R45, !P1 ;  /* 0x0000002d2a2a7207 */ /* 0x000fe40004800000 */
[----:B------:R-:W-:Y:S01]  /*3970*/  ISETP.NE.AND P1, PT, R41, 0x2, PT ;  /* 0x000000022900780c */ /* 0x000fe20003f25270 */
        /* <DEDUP_REMOVED lines=9> */
[----:B------:R-:W-:Y:S01]  /*3a10*/  ISETP.GT.AND.EX P0, PT, R51, R33, PT, P0 ;  /* 0x000000213300720c */ /* 0x000fe20003f04300 */
[----:B------:R-:W0:Y:S03]  /*3a20*/  SHFL.UP PT, R28, R40, 0x1, RZ ;  /* 0x04200000281c7989 */ /* 0x000e2600000e00ff */
[----:B------:R-:W-:-:S02]  /*3a30*/  SEL R47, R49, R32, P0 ;  /* 0x00000020312f7207 */ /* 0x000fc40000000000 */
[----:B------:R-:W-:Y:S02]  /*3a40*/  SEL R33, R51, R33, P0 ;  /* 0x0000002133217207 */ /* 0x000fe40000000000 */
[-C--:B------:R-:W-:Y:S02]  /*3a50*/  ISETP.GT.U32.AND P0, PT, R47, R34.reuse, PT ;  /* 0x000000222f00720c */ /* 0x080fe40003f04070 */
[----:B------:R-:W-:Y:S02]  /*3a60*/  SEL R32, R51, R29, !P1 ;  /* 0x0000001d33207207 */ /* 0x000fe40004800000 */
[----:B------:R-:W-:Y:S01]  /*3a70*/  ISETP.GT.AND.EX P0, PT, R33, R35, PT, P0 ;  /* 0x000000232100720c */ /* 0x000fe20003f04300 */
[----:B------:R-:W1:Y:S01]  /*3a80*/  SHFL.UP PT, R29, R42, 0x1, RZ ;  /* 0x042000002a1d7989 */ /* 0x000e6200000e00ff */
[----:B------:R-:W-:Y:S02]  /*3a90*/  ISETP.NE.AND P1, PT, R41, 0x6, PT ;  /* 0x000000062900780c */ /* 0x000fe40003f25270 */
[----:B------:R-:W-:-:S02]  /*3aa0*/  SEL R31, R47, R34, P0 ;  /* 0x000000222f1f7207 */ /* 0x000fc40000000000 */
[----:B------:R-:W-:Y:S02]  /*3ab0*/  SEL R43, R33, R35, P0 ;  /* 0x00000023212b7207 */ /* 0x000fe40000000000 */
[----:B--2---:R-:W-:Y:S02]  /*3ac0*/  ISETP.GT.U32.AND P0, PT, R31, R36, PT ;  /* 0x000000241f00720c */ /* 0x004fe40003f04070 */
[----:B------:R-:W-:Y:S02]  /*3ad0*/  SEL R30, R47, R30, !P3 ;  /* 0x0000001e2f1e7207 */ /* 0x000fe40005800000 */
[----:B------:R-:W-:Y:S02]  /*3ae0*/  ISETP.GT.AND.EX P0, PT, R43, R37, PT, P0 ;  /* 0x000000252b00720c */ /* 0x000fe40003f04300 */
[----:B------:R-:W-:Y:S02]  /*3af0*/  SEL R32, R33, R32, !P3 ;  /* 0x0000002021207207 */ /* 0x000fe40005800000 */
[----:B------:R-:W-:-:S02]  /*3b00*/  SEL R35, R31, R36, P0 ;  /* 0x000000241f237207 */ /* 0x000fc40000000000 */
[----:B------:R-:W-:Y:S02]  /*3b10*/  SEL R37, R43, R37, P0 ;  /* 0x000000252b257207 */ /* 0x000fe40000000000 */
[----:B------:R-:W-:Y:S02]  /*3b20*/  ISETP.GT.U32.AND P0, PT, R35, R38, PT ;  /* 0x000000262300720c */ /* 0x000fe40003f04070 */
[----:B------:R-:W-:Y:S02]  /*3b30*/  SEL R30, R31, R30, !P4 ;  /* 0x0000001e1f1e7207 */ /* 0x000fe40006000000 */
[----:B------:R-:W-:Y:S02]  /*3b40*/  ISETP.GT.AND.EX P0, PT, R37, R39, PT, P0 ;  /* 0x000000272500720c */ /* 0x000fe40003f04300 */
[----:B------:R-:W-:Y:S02]  /*3b50*/  SEL R32, R43, R32, !P4 ;  /* 0x000000202b207207 */ /* 0x000fe40006000000 */
[----:B------:R-:W-:-:S02]  /*3b60*/  SEL R31, R35, R30, !P2 ;  /* 0x0000001e231f7207 */ /* 0x000fc40005000000 */
[----:B------:R-:W-:Y:S02]  /*3b70*/  ISETP.NE.AND P3, PT, R2, RZ, PT ;  /* 0x000000ff0200720c */ /* 0x000fe40003f65270 */
[----:B------:R-:W-:Y:S02]  /*3b80*/  @!P1 SEL R31, R35, R38, P0 ;  /* 0x00000026231f9207 */ /* 0x000fe40000000000 */
[C---:B------:R-:W-:Y:S02]  /*3b90*/  SEL R2, R37.reuse, R32, !P2 ;  /* 0x0000002025027207 */ /* 0x040fe40005000000 */
[----:B------:R-:W-:Y:S02]  /*3ba0*/  @!P1 SEL R2, R37, R39, P0 ;  /* 0x0000002725029207 */ /* 0x000fe40000000000 */
[----:B0-----:R-:W-:Y:S02]  /*3bb0*/  ISETP.GT.U32.AND P0, PT, R31, R28, PT ;  /* 0x0000001c1f00720c */ /* 0x001fe40003f04070 */
[----:B------:R-:W-:-:S02]  /*3bc0*/  ISETP.GE.U32.AND P1, PT, R0, 0x20, PT ;  /* 0x000000200000780c */ /* 0x000fc40003f26070 */
        /* <DEDUP_REMOVED lines=56> */
[----:B------:R-:W-:Y:S06]  /*3f50*/  BRA `(.L_x_474) ;  /* 0x0000001800707947 */ /* 0x000fec0003800000 */
.L_x_473:
[-C--:B-1----:R-:W-:Y:S02]  /*3f60*/  ISETP.GT.U32.AND P0, PT, R4, R6.reuse, PT ;  /* 0x000000060400720c */ /* 0x082fe40003f04070 */
[----:B------:R-:W-:Y:S02]  /*3f70*/  ISETP.GE.AND P1, PT, R2, 0x1, PT ;  /* 0x000000010200780c */ /* 0x000fe40003f26270 */
[-C--:B------:R-:W-:Y:S02]  /*3f80*/  ISETP.GT.AND.EX P0, PT, R5, R7.reuse, PT, P0 ;  /* 0x000000070500720c */ /* 0x080fe40003f04300 */
[----:B------:R-:W-:Y:S02]  /*3f90*/  ISETP.NE.AND P2, PT, R41, 0x3, PT ;  /* 0x000000032900780c */ /* 0x000fe40003f45270 */
[----:B0-----:R-:W-:Y:S02]  /*3fa0*/  SEL R29, R4, R6, P0 ;  /* 0x00000006041d7207 */ /* 0x001fe40000000000 */
[----:B------:R-:W-:-:S02]  /*3fb0*/  SEL R31, R5, R7, P0 ;  /* 0x00000007051f7207 */ /* 0x000fc40000000000 */
[-C--:B--2---:R-:W-:Y:S02]  /*3fc0*/  ISETP.GT.U32.AND P0, PT, R29, R8.reuse, PT ;  /* 0x000000081d00720c */ /* 0x084fe40003f04070 */
[C---:B------:R-:W-:Y:S02]  /*3fd0*/  ISETP.GT.U32.AND P3, PT, R0.reuse, 0x1f, PT ;  /* 0x0000001f0000780c */ /* 0x040fe40003f64070 */
        /* <DEDUP_REMOVED lines=75> */
[----:B------:R0:W-:Y:S01]  /*4490*/  @!P1 STS.64 [R49+0x20], R42 ;  /* 0x0000202a31009388 */ /* 0x0001e20000000a00 */
[----:B------:R-:W-:Y:S01]  /*44a0*/  BAR.SYNC.DEFER_BLOCKING 0x0 ;  /* 0x0000000000007b1d */ /* 0x000fe20000010000 */
[----:B------:R-:W-:-:S04]  /*44b0*/  ISETP.GE.AND P1, PT, R2, 0x10, PT ;  /* 0x000000100200780c */ /* 0x000fc80003f26270 */
[----:B------:R-:W-:Y:S02]  /*44c0*/  SEL R47, R47, R42, !P1 ;  /* 0x0000002a2f2f7207 */ /* 0x000fe40004800000 */
[----:B0-----:R-:W-:Y:S02]  /*44d0*/  SEL R42, R45, R43, !P1 ;  /* 0x0000002b2d2a7207 */ /* 0x001fe40004800000 */
        /* <DEDUP_REMOVED lines=8> */
[----:B-1----:R-:W-:Y:S01]  /*4560*/  ISETP.GT.U32.AND P0, PT, R53, R32, PT ;  /* 0x000000203500720c */ /* 0x002fe20003f04070 */
[----:B------:R-:W-:Y:S03]  /*4570*/  LDS.64 R30, [UR4+0x50] ;  /* 0x00005004ff1e7984 */ /* 0x000fe60008000a00 */
[----:B------:R-:W-:-:S04]  /*4580*/  ISETP.GT.AND.EX P0, PT, R40, R33, PT, P0 ;  /* 0x000000212800720c */ /* 0x000fc80003f04300 */
[----:B------:R-:W-:Y:S02]  /*4590*/  SEL R49, R53, R32, P0 ;  /* 0x0000002035317207 */ /* 0x000fe40000000000 */
[C---:B------:R-:W-:Y:S02]  /*45a0*/  SEL R51, R40.reuse, R33, P0 ;  /* 0x0000002128337207 */ /* 0x040fe40000000000 */
[----:B------:R-:W-:Y:S02]  /*45b0*/  ISETP.GT.U32.AND P0, PT, R49, R34, PT ;  /* 0x000000223100720c */ /* 0x000fe40003f04070 */
[----:B------:R-:W-:Y:S02]  /*45c0*/  SEL R32, R53, R28, !P1 ;  /* 0x0000001c35207207 */ /* 0x000fe40004800000 */
[----:B------:R-:W-:Y:S01]  /*45d0*/  ISETP.GT.AND.EX P0, PT, R51, R35, PT, P0 ;  /* 0x000000233300720c */ /* 0x000fe20003f04300 */
[----:B------:R-:W-:Y:S01]  /*45e0*/  SHFL.UP PT, R28, R42, 0x1, RZ ;  /* 0x042000002a1c7989 */ /* 0x000fe200000e00ff */
[----:B------:R-:W-:-:S02]  /*45f0*/  SEL R40, R40, R29, !P1 ;  /* 0x0000001d28287207 */ /* 0x000fc40004800000 */
[----:B------:R-:W-:Y:S02]  /*4600*/  SEL R33, R49, R34, P0 ;  /* 0x0000002231217207 */ /* 0x000fe40000000000 */
[----:B------:R-:W-:Y:S01]  /*4610*/  SEL R35, R51, R35, P0 ;  /* 0x0000002333237207 */ /* 0x000fe20000000000 */
[----:B------:R-:W0:Y:S01]  /*4620*/  SHFL.UP PT, R34, R47, 0x1, RZ ;  /* 0x042000002f227989 */ /* 0x000e2200000e00ff */
[----:B--2---:R-:W-:Y:S02]  /*4630*/  ISETP.GT.U32.AND P0, PT, R33, R36, PT ;  /* 0x000000242100720c */ /* 0x004fe40003f04070 */
[----:B------:R-:W-:Y:S02]  /*4640*/  SEL R32, R49, R32, !P2 ;  /* 0x0000002031207207 */ /* 0x000fe40005000000 */
[----:B------:R-:W-:Y:S02]  /*4650*/  ISETP.GT.AND.EX P0, PT, R35, R37, PT, P0 ;  /* 0x000000252300720c */ /* 0x000fe40003f04300 */
[----:B------:R-:W-:-:S02]  /*4660*/  ISETP.NE.AND P1, PT, R41, 0x4, PT ;  /* 0x000000042900780c */ /* 0x000fc40003f25270 */
[----:B------:R-:W-:Y:S02]  /*4670*/  SEL R29, R33, R36, P0 ;  /* 0x00000024211d7207 */ /* 0x000fe40000000000 */
[----:B------:R-:W-:Y:S02]  /*4680*/  SEL R37, R35, R37, P0 ;  /* 0x0000002523257207 */ /* 0x000fe40000000000 */
[----:B------:R-:W-:Y:S02]  /*4690*/  ISETP.GT.U32.AND P0, PT, R29, R38, PT ;  /* 0x000000261d00720c */ /* 0x000fe40003f04070 */
[----:B------:R-:W-:Y:S02]  /*46a0*/  SEL R36, R51, R40, !P2 ;  /* 0x0000002833247207 */ /* 0x000fe40005000000 */
[----:B------:R-:W-:Y:S02]  /*46b0*/  SEL R32, R33, R32, !P1 ;  /* 0x0000002021207207 */ /* 0x000fe40004800000 */
[----:B------:R-:W-:-:S02]  /*46c0*/  ISETP.NE.AND P2, PT, R41, 0x5, PT ;  /* 0x000000052900780c */ /* 0x000fc40003f45270 */
[----:B------:R-:W-:Y:S02]  /*46d0*/  ISETP.GT.AND.EX P0, PT, R37, R39, PT, P0 ;  /* 0x000000272500720c */ /* 0x000fe40003f04300 */
[----:B------:R-:W-:Y:S02]  /*46e0*/  SEL R36, R35, R36, !P1 ;  /* 0x0000002423247207 */ /* 0x000fe40004800000 */
[----:B------:R-:W-:Y:S02]  /*46f0*/  ISETP.NE.AND P1, PT, R41, 0x6, PT ;  /* 0x000000062900780c */ /* 0x000fe40003f25270 */
[C---:B------:R-:W-:Y:S02]  /*4700*/  SEL R32, R29.reuse, R32, !P2 ;  /* 0x000000201d207207 */ /* 0x040fe40005000000 */
[----:B------:R-:W-:Y:S02]  /*4710*/  SEL R33, R29, R38, P0 ;  /* 0x000000261d217207 */ /* 0x000fe40000000000 */
[----:B------:R-:W-:-:S02]  /*4720*/  SEL R36, R37, R36, !P2 ;  /* 0x0000002425247207 */ /* 0x000fc40005000000 */
[----:B------:R-:W-:Y:S02]  /*4730*/  SEL R39, R37, R39, P0 ;  /* 0x0000002725277207 */ /* 0x000fe40000000000 */
[----:B------:R-:W-:Y:S02]  /*4740*/  ISETP.NE.AND P2, PT, R2, RZ, PT ;  /* 0x000000ff0200720c */ /* 0x000fe40003f45270 */
[----:B------:R-:W-:Y:S02]  /*4750*/  SEL R29, R33, R32, !P1 ;  /* 0x00000020211d7207 */ /* 0x000fe40004800000 */
[----:B------:R-:W-:Y:S02]  /*4760*/  SEL R35, R39, R36, !P1 ;  /* 0x0000002427237207 */ /* 0x000fe40004800000 */
[----:B0-----:R-:W-:Y:S02]  /*4770*/  ISETP.GT.U32.AND P1, PT, R29, R34, PT ;  /* 0x000000221d00720c */ /* 0x001fe40003f24070 */
[----:B------:R-:W-:-:S02]  /*4780*/  ISETP.GT.U32.AND P0, PT, R33, R30, PT ;  /* 0x0000001e2100720c */ /* 0x000fc40003f04070 */
[----:B------:R-:W-:Y:S02]  /*4790*/  ISETP.GT.AND.EX P1, PT, R35, R28, PT, P1 ;  /* 0x0000001c2300720c */ /* 0x000fe40003f24310 */
[-C--:B------:R-:W-:Y:S02]  /*47a0*/  ISETP.GT.AND.EX P0, PT, R39, R31.reuse, PT, P0 ;  /* 0x0000001f2700720c */ /* 0x080fe40003f04300 */
[----:B------:R-:W-:Y:S02]  /*47b0*/  @P2 SEL R29, R29, R34, P1 ;  /* 0x000000221d1d2207 */ /* 0x000fe40000800000 */
[----:B------:R-:W-:Y:S02]  /*47c0*/  @P2 SEL R35, R35, R28, P1 ;  /* 0x0000001c23232207 */ /* 0x000fe40000800000 */
[----:B------:R-:W-:Y:S02]  /*47d0*/  SEL R32, R33, R30, P0 ;  /* 0x0000001e21207207 */ /* 0x000fe40000000000 */
[----:B------:R-:W-:-:S02]  /*47e0*/  SEL R33, R39, R31, P0 ;  /* 0x0000001f27217207 */ /* 0x000fc40000000000 */
[----:B------:R-:W-:Y:S02]  /*47f0*/  SEL R38, R34, R29, !P4 ;  /* 0x0000001d22267207 */ /* 0x000fe40006000000 */
[----:B------:R-:W-:Y:S01]  /*4800*/  SEL R37, R28, R35, !P4 ;  /* 0x000000231c257207 */ /* 0x000fe20006000000 */
[----:B------:R-:W-:Y:S06]  /*4810*/  @P3 BRA `(.L_x_475) ;  /* 0x0000000c004c3947 */ /* 0x000fec0003800000 */
[----:B------:R-:W0:Y:S01]  /*4820*/  LDC.64 R34, c[0x0][0x390] ;  /* 0x0000e400ff227b82 */ /* 0x000e220000000a00 */
[----:B------:R-:W-:Y:S01]  /*4830*/  ISETP.NE.AND P2, PT, R0, RZ, PT ;  /* 0x000000ff0000720c */ /* 0x000fe20003f45270 */
[----:B------:R-:W-:-:S06]  /*4840*/  IMAD.U32 R41, RZ, RZ, UR12 ;  /* 0x0000000cff297e24 */ /* 0x000fcc000f8e00ff */
[----:B------:R-:W1:Y:S06]  /*4850*/  LDC R36, c[0x0][0x370] ;  /* 0x0000dc00ff247b82 */ /* 0x000e6c0000000800 */
[----:B------:R-:W-:Y:S02]  /*4860*/  @!P2 IMAD.MOV.U32 R30, RZ, RZ, R32 ;  /* 0x000000ffff1ea224 */ /* 0x000fe400078e0020 */
[----:B------:R-:W-:Y:S02]  /*4870*/  @!P2 IMAD.MOV.U32 R31, RZ, RZ, R33 ;  /* 0x000000ffff1fa224 */ /* 0x000fe400078e0021 */
[----:B------:R-:W-:-:S02]  /*4880*/  @!P2 IMAD.MOV.U32 R28, RZ, RZ, 0x64 ;  /* 0x00000064ff1ca424 */ /* 0x000fc400078e00ff */
        /* <DEDUP_REMOVED lines=8> */
.L_x_476:
[----:B------:R-:W-:Y:S05]  /*4910*/  NANOSLEEP 0x50a ;  /* 0x0000050a0000795d */ /* 0x000fea0003800000 */
[----:B------:R-:W-:Y:S01]  /*4920*/  NOP ;  /* 0x0000000000007918 */ /* 0x000fe20000000000 */
.L_x_477:
[----:B--2---:R-:W0:Y:S01]  /*4930*/  S2R R28, SR_CTAID.X ;  /* 0x00000000001c7919 */ /* 0x004e220000002500 */
[----:B------:R-:W-:-:S04]  /*4940*/  LOP3.LUT R43, RZ, R0, RZ, 0x33, !PT ;  /* 0x00000000ff2b7212 */ /* 0x000fc800078e33ff */
[----:B0-----:R-:W-:-:S05]  /*4950*/  IADD3 R43, PT, PT, R43, UR13, R28 ;  /* 0x0000000d2b2b7c10 */ /* 0x001fca000fffe01c */
[----:B------:R-:W-:-:S05]  /*4960*/  IMAD.WIDE R42, R43, 0x10, R34 ;  /* 0x000000102b2a7825 */ /* 0x000fca00078e0222 */
[----:B------:R-:W2:Y:S01]  /*4970*/  LD.E.128.STRONG.GPU R28, desc[UR10][R42.64+0x200] ;  /* 0x0002000a2a1c7980 */ /* 0x000ea2000c10fd00 */
[----:B------:R-:W-:Y:S01]  /*4980*/  UMOV UR5, 0xffffffff ;  /* 0xffffffff00057882 */ /* 0x000fe20000000000 */
[----:B--2---:R-:W-:-:S04]  /*4990*/  ISETP.NE.U32.AND P0, PT, R28, 0x63, PT ;  /* 0x000000631c00780c */ /* 0x004fc80003f05070 */
[----:B------:R-:W-:Y:S01]  /*49a0*/  ISETP.NE.AND.EX P0, PT, R29, RZ, PT, P0 ;  /* 0x000000ff1d00720c */ /* 0x000fe20003f05300 */
[----:B------:R-:W-:-:S12]  /*49b0*/  BRA.DIV UR5, `(.L_x_478) ;  /* 0x0000002605007947 */ /* 0x000fd8000b800000 */
[----:B------:R-:W-:-:S13]  /*49c0*/  VOTE.ANY P0, !P0 ;  /* 0x0000000000ff7806 */ /* 0x000fda0004000100 */
.L_x_538:
[----:B------:R-:W-:Y:S05]  /*49d0*/  @!P0 BRA `(.L_x_479) ;  /* 0x0000000000348947 */ /* 0x000fea0003800000 */
.L_x_483:
[----:B------:R-:W-:Y:S05]  /*49e0*/  YIELD ;  /* 0x0000000000007946 */ /* 0x000fea0003800000 */
[----:B------:R-:W-:Y:S05]  /*49f0*/  @P1 BRA `(.L_x_480) ;  /* 0x0000000000081947 */ /* 0x000fea0003800000 */
[----:B------:R0:W-:Y:S06]  /*4a00*/  MEMBAR.SC.CTA ;  /* 0x0000000000007992 */ /* 0x0001ec0000000000 */
[----:B0-----:R-:W-:Y:S05]  /*4a10*/  BRA `(.L_x_481) ;  /* 0x0000000000087947 */ /* 0x001fea0003800000 */
.L_x_480:
[----:B------:R-:W-:Y:S05]  /*4a20*/  NANOSLEEP 0x278 ;  /* 0x000002780000795d */ /* 0x000fea0003800000 */
[----:B------:R-:W-:Y:S01]  /*4a30*/  NOP ;  /* 0x0000000000007918 */ /* 0x000fe20000000000 */
.L_x_481:
[----:B------:R-:W2:Y:S01]  /*4a40*/  LD.E.128.STRONG.GPU R28, desc[UR10][R42.64+0x200] ;  /* 0x0002000a2a1c7980 */ /* 0x000ea2000c10fd00 */
[----:B------:R-:W-:Y:S01]  /*4a50*/  UMOV UR5, 0xffffffff ;  /* 0xffffffff00057882 */ /* 0x000fe20000000000 */
[----:B--2---:R-:W-:-:S04]  /*4a60*/  ISETP.NE.U32.AND P0, PT, R28, 0x63, PT ;  /* 0x000000631c00780c */ /* 0x004fc80003f05070 */
[----:B------:R-:W-:Y:S01]  /*4a70*/  ISETP.NE.AND.EX P0, PT, R29, RZ, PT, P0 ;  /* 0x000000ff1d00720c */ /* 0x000fe20003f05300 */
[----:B------:R-:W-:-:S12]  /*4a80*/  BRA.DIV UR5, `(.L_x_482) ;  /* 0x0000002205ec7947 */ /* 0x000fd8000b800000 */
[----:B------:R-:W-:-:S13]  /*4a90*/  VOTE.ANY P0, !P0 ;  /* 0x0000000000ff7806 */ /* 0x000fda0004000100 */
.L_x_541:
[----:B------:R-:W-:Y:S05]  /*4aa0*/  @P0 BRA `(.L_x_483) ;  /* 0xfffffffc00cc0947 */ /* 0x000fea000383ffff */
.L_x_479:
[----:B------:R-:W0:Y:S01]  /*4ab0*/  S2UR UR5, SR_CTAID.X ;  /* 0x00000000000579c3 */ /* 0x000e220000002500 */
[----:B------:R-:W-:Y:S01]  /*4ac0*/  LOP3.LUT R44, RZ, R0, RZ, 0x33, !PT ;  /* 0x00000000ff2c7212 */ /* 0x000fe200078e33ff */
[----:B------:R-:W-:Y:S01]  /*4ad0*/  IMAD.MOV.U32 R46, RZ, RZ, R30 ;  /* 0x000000ffff2e7224 */ /* 0x000fe200078e001e */
[----:B------:R-:W-:Y:S01]  /*4ae0*/  ISETP.NE.U32.AND P3, PT, R28, 0x65, PT ;  /* 0x000000651c00780c */ /* 0x000fe20003f65070 */
[----:B------:R-:W-:-:S03]  /*4af0*/  IMAD.MOV.U32 R45, RZ, RZ, R31 ;  /* 0x000000ffff2d7224 */ /* 0x000fc600078e001f */
[----:B------:R-:W-:Y:S01]  /*4b00*/  ISETP.NE.AND.EX P3, PT, R29, RZ, PT, P3 ;  /* 0x000000ff1d00720c */ /* 0x000fe20003f65330 */
[----:B------:R-:W0:Y:S02]  /*4b10*/  LDC R35, c[0x0][0x398] ;  /* 0x0000e600ff237b82 */ /* 0x000e240000000800 */
[----:B0-----:R-:W-:Y:S01]  /*4b20*/  IADD3 R44, PT, PT, R44, UR5, R35 ;  /* 0x000000052c2c7c10 */ /* 0x001fe2000fffe023 */
[----:B------:R-:W-:-:S03]  /*4b30*/  UMOV UR5, 0xffffffff ;  /* 0xffffffff00057882 */ /* 0x000fc60000000000 */
[----:B------:R-:W-:Y:S06]  /*4b40*/  BRA.DIV UR5, `(.L_x_484) ;  /* 0x0000002205dc7947 */ /* 0x000fec000b800000 */
        /* <DEDUP_REMOVED lines=53> */
.L_x_555:
[----:B------:R-:W-:Y:S05]  /*4ea0*/  @!P0 BRA `(.L_x_485) ;  /* 0x0000000400448947 */ /* 0x000fea0003800000 */
.L_x_493:
        /* <DEDUP_REMOVED lines=8> */
.L_x_558:
[----:B------:R-:W-:Y:S05]  /*4f30*/  @!P0 BRA `(.L_x_487) ;  /* 0x0000000000348947 */ /* 0x000fea0003800000 */
.L_x_491:
[----:B------:R-:W-:Y:S05]  /*4f40*/  YIELD ;  /* 0x0000000000007946 */ /* 0x000fea0003800000 */
[----:B------:R-:W-:Y:S05]  /*4f50*/  @P1 BRA `(.L_x_488) ;  /* 0x0000000000081947 */ /* 0x000fea0003800000 */
[----:B------:R0:W-:Y:S06]  /*4f60*/  MEMBAR.SC.CTA ;  /* 0x0000000000007992 */ /* 0x0001ec0000000000 */
[----:B0-----:R-:W-:Y:S05]  /*4f70*/  BRA `(.L_x_489) ;  /* 0x0000000000087947 */ /* 0x001fea0003800000 */
.L_x_488:
[----:B------:R-:W-:Y:S05]  /*4f80*/  NANOSLEEP 0x278 ;  /* 0x000002780000795d */ /* 0x000fea0003800000 */
[----:B------:R-:W-:Y:S01]  /*4f90*/  NOP ;  /* 0x0000000000007918 */ /* 0x000fe20000000000 */
.L_x_489:
[----:B------:R-:W2:Y:S01]  /*4fa0*/  LD.E.128.STRONG.GPU R28, desc[UR10][R48.64+-0x200] ;  /* 0xfffe000a301c7980 */ /* 0x000ea2000c10fd00 */
[----:B------:R-:W-:Y:S01]  /*4fb0*/  UMOV UR5, 0xffffffff ;  /* 0xffffffff00057882 */ /* 0x000fe20000000000 */
[----:B--2---:R-:W-:-:S04]  /*4fc0*/  ISETP.NE.U32.AND P0, PT, R28, 0x63, PT ;  /* 0x000000631c00780c */ /* 0x004fc80003f05070 */
[----:B------:R-:W-:Y:S01]  /*4fd0*/  ISETP.NE.AND.EX P0, PT, R29, RZ, PT, P0 ;  /* 0x000000ff1d00720c */ /* 0x000fe20003f05300 */
[----:B------:R-:W-:-:S12]  /*4fe0*/  BRA.DIV UR5, `(.L_x_490) ;  /* 0x0000002605707947 */ /* 0x000fd8000b800000 */
[----:B------:R-:W-:-:S13]  /*4ff0*/  VOTE.ANY P0, !P0 ;  /* 0x0000000000ff7806 */ /* 0x000fda0004000100 */
.L_x_561:
[----:B------:R-:W-:Y:S05]  /*5000*/  @P0 BRA `(.L_x_491) ;  /* 0xfffffffc00cc0947 */ /* 0x000fea000383ffff */
.L_x_487:
        /* <DEDUP_REMOVED lines=58> */
.L_x_575:
[----:B------:R-:W-:Y:S05]  /*53b0*/  @P0 BRA `(.L_x_493) ;  /* 0xfffffff800bc0947 */ /* 0x000fea000383ffff */
.L_x_485:
[----:B------:R-:W-:Y:S01]  /*53c0*/  ISETP.NE.AND P1, PT, R2, RZ, PT ;  /* 0x000000ff0200720c */ /* 0x000fe20003f25270 */
[----:B------:R-:W-:Y:S01]  /*53d0*/  BSSY.RECONVERGENT B0, `(.L_x_494) ;  /* 0x0000012000007945 */ /* 0x000fe20003800200 */
[----:B------:R-:W-:-:S11]  /*53e0*/  IMAD.MOV.U32 R47, RZ, RZ, R45 ;  /* 0x000000ffff2f7224 */ /* 0x000fd600078e002d */
        /* <DEDUP_REMOVED lines=16> */
.L_x_495:
[----:B------:R-:W-:Y:S05]  /*54f0*/  BSYNC.RECONVERGENT B0 ;  /* 0x0000000000007941 */ /* 0x000fea0003800200 */
.L_x_494:
[----:B------:R0:W-:Y:S01]  /*5500*/  @!P1 STS.64 [R39+0x60], R46 ;  /* 0x0000602e27009388 */ /* 0x0001e20000000a00 */
[----:B-1----:R-:W-:Y:S02]  /*5510*/  IMAD.MOV.U32 R29, RZ, RZ, R38 ;  /* 0x000000ffff1d7224 */ /* 0x002fe400078e0026 */
[----:B------:R-:W-:Y:S02]  /*5520*/  IMAD.MOV.U32 R35, RZ, RZ, R37 ;  /* 0x000000ffff237224 */ /* 0x000fe400078e0025 */
[----:B------:R-:W-:Y:S02]  /*5530*/  @!P1 IMAD.MOV.U32 R29, RZ, RZ, R46 ;  /* 0x000000ffff1d9224 */ /* 0x000fe400078e002e */
[----:B------:R-:W-:-:S07]  /*5540*/  @!P1 IMAD.MOV.U32 R35, RZ, RZ, R47 ;  /* 0x000000ffff239224 */ /* 0x000fce00078e002f */
.L_x_475:
[----:B------:R-:W-:Y:S05]  /*5550*/  WARPSYNC.ALL ;  /* 0x0000000000007948 */ /* 0x000fea0003800000 */
[----:B------:R-:W-:Y:S02]  /*5560*/  IMAD.MOV.U32 R31, RZ, RZ, R29 ;  /* 0x000000ffff1f7224 */ /* 0x000fe400078e001d */
[----:B------:R-:W-:Y:S01]  /*5570*/  IMAD.MOV.U32 R33, RZ, RZ, R35 ;  /* 0x000000ffff217224 */ /* 0x000fe200078e0023 */
[----:B------:R-:W1:Y:S08]  /*5580*/  S2UR UR5, SR_CgaCtaId ;  /* 0x00000000000579c3 */ /* 0x000e700000008800 */
[----:B------:R-:W-:Y:S01]  /*5590*/  BAR.SYNC.DEFER_BLOCKING 0x0 ;  /* 0x0000000000007b1d */ /* 0x000fe20000010000 */
[----:B------:R-:W-:-:S05]  /*55a0*/  ISETP.NE.AND P1, PT, R0, RZ, PT ;  /* 0x000000ff0000720c */ /* 0x000fca0003f25270 */
        /* <DEDUP_REMOVED lines=25> */
[----:B0-----:R-:W-:Y:S02]  /*5740*/  SEL R39, R10, R12, P0 ;  /* 0x0000000c0a277207 */ /* 0x001fe40000000000 */
        /* <DEDUP_REMOVED lines=29> */
.L_x_474:
[----:B------:R-:W0:Y:S01]  /*5920*/  S2R R12, SR_LANEID ;  /* 0x00000000000c7919 */ /* 0x000e220000000000 */
[----:B------:R-:W-:Y:S01]  /*5930*/  BAR.SYNC.DEFER_BLOCKING 0x0 ;  /* 0x0000000000007b1d */ /* 0x000fe20000010000 */
[----:B------:R-:W-:Y:S01]  /*5940*/  ISETP.NE.AND P0, PT, R0, RZ, PT ;  /* 0x000000ff0000720c */ /* 0x000fe20003f05270 */
[----:B------:R-:W-:-:S04]  /*5950*/  IMAD.U32 R30, RZ, RZ, UR6 ;  /* 0x00000006ff1e7e24 */ /* 0x000fc8000f8e00ff */
[----:B------:R-:W1:Y:S01]  /*5960*/  LDCU.64 UR8, c[0x0][0x388] ;  /* 0x00007100ff0877ac */ /* 0x000e620008000a00 */
[----:B------:R-:W2:Y:S01]  /*5970*/  S2R R28, SR_TID.X ;  /* 0x00000000001c7919 */ /* 0x000ea20000002100 */
[----:B0-----:R-:W-:-:S05]  /*5980*/  IMAD R43, R12, 0x58, R3 ;  /* 0x000000580c2b7824 */ /* 0x001fca00078e0203 */
[----:B------:R0:W-:Y:S04]  /*5990*/  STS.128 [R43], R4 ;  /* 0x000000042b007388 */ /* 0x0001e80000000c00 */
[----:B------:R-:W-:Y:S01]  /*59a0*/  STS.128 [R43+0x10], R8 ;  /* 0x000010082b007388 */ /* 0x000fe20000000c00 */
[----:B0-----:R-:W-:Y:S02]  /*59b0*/  IMAD.MOV.U32 R4, RZ, RZ, R39 ;  /* 0x000000ffff047224 */ /* 0x001fe400078e0027 */
[----:B------:R-:W-:Y:S02]  /*59c0*/  IMAD.MOV.U32 R5, RZ, RZ, R41 ;  /* 0x000000ffff057224 */ /* 0x000fe400078e0029 */
[----:B------:R-:W-:Y:S02]  /*59d0*/  IMAD.MOV.U32 R6, RZ, RZ, R35 ;  /* 0x000000ffff067224 */ /* 0x000fe400078e0023 */
[----:B------:R-:W-:-:S05]  /*59e0*/  IMAD.MOV.U32 R7, RZ, RZ, R37 ;  /* 0x000000ffff077224 */ /* 0x000fca00078e0025 */
[----:B------:R0:W-:Y:S02]  /*59f0*/  STS.128 [R43+0x20], R4 ;  /* 0x000020042b007388 */ /* 0x0001e40000000c00 */
[----:B0-----:R-:W-:Y:S02]  /*5a00*/  IMAD.MOV.U32 R4, RZ, RZ, R31 ;  /* 0x000000ffff047224 */ /* 0x001fe400078e001f */
[----:B------:R-:W-:Y:S02]  /*5a10*/  IMAD.MOV.U32 R5, RZ, RZ, R33 ;  /* 0x000000ffff057224 */ /* 0x000fe400078e0021 */
[----:B------:R-:W-:Y:S01]  /*5a20*/  IMAD.MOV.U32 R6, RZ, RZ, R29 ;  /* 0x000000ffff067224 */ /* 0x000fe200078e001d */
[C---:B--2---:R-:W-:Y:S01]  /*5a30*/  LOP3.LUT R29, R28.reuse, 0x1f, RZ, 0xc0, !PT ;  /* 0x0000001f1c1d7812 */ /* 0x044fe200078ec0ff */
[----:B------:R-:W-:Y:S01]  /*5a40*/  IMAD.MOV.U32 R7, RZ, RZ, R19 ;  /* 0x000000ffff077224 */ /* 0x000fe200078e0013 */
[----:B------:R-:W-:-:S04]  /*5a50*/  LOP3.LUT R28, R28, 0x3e0, RZ, 0xc0, !PT ;  /* 0x000003e01c1c7812 */ /* 0x000fc800078ec0ff */
[----:B------:R0:W-:Y:S01]  /*5a60*/  STS.128 [R43+0x30], R4 ;  /* 0x000030042b007388 */ /* 0x0001e20000000c00 */
[----:B------:R-:W-:Y:S02]  /*5a70*/  IMAD R35, R28, 0xc, R29 ;  /* 0x0000000c1c237824 */ /* 0x000fe400078e021d */
[----:B0-----:R-:W-:Y:S02]  /*5a80*/  IMAD.MOV.U32 R4, RZ, RZ, R17 ;  /* 0x000000ffff047224 */ /* 0x001fe400078e0011 */
[----:B------:R-:W-:Y:S02]  /*5a90*/  IMAD.MOV.U32 R5, RZ, RZ, R21 ;  /* 0x000000ffff057224 */ /* 0x000fe400078e0015 */
[----:B------:R-:W-:Y:S02]  /*5aa0*/  IMAD.MOV.U32 R6, RZ, RZ, R15 ;  /* 0x000000ffff067224 */ /* 0x000fe400078e000f */
[----:B------:R-:W-:-:S05]  /*5ab0*/  IMAD.MOV.U32 R7, RZ, RZ, R23 ;  /* 0x000000ffff077224 */ /* 0x000fca00078e0017 */
[----:B------:R0:W-:Y:S02]  /*5ac0*/  STS.128 [R43+0x40], R4 ;  /* 0x000040042b007388 */ /* 0x0001e40000000c00 */
[----:B0-----:R-:W-:Y:S02]  /*5ad0*/  IMAD.MOV.U32 R4, RZ, RZ, R13 ;  /* 0x000000ffff047224 */ /* 0x001fe400078e000d */
[----:B------:R-:W-:Y:S02]  /*5ae0*/  IMAD.MOV.U32 R5, RZ, RZ, R25 ;  /* 0x000000ffff057224 */ /* 0x000fe400078e0019 */
[----:B------:R-:W-:Y:S02]  /*5af0*/  IMAD.MOV.U32 R6, RZ, RZ, R2 ;  /* 0x000000ffff067224 */ /* 0x000fe400078e0002 */
[----:B------:R-:W-:Y:S01]  /*5b00*/  IMAD.MOV.U32 R7, RZ, RZ, R27 ;  /* 0x000000ffff077224 */ /* 0x000fe200078e001b */
[----:B------:R-:W0:Y:S04]  /*5b10*/  S2R R2, SR_TID.X ;  /* 0x0000000000027919 */ /* 0x000e280000002100 */
[----:B------:R-:W-:Y:S01]  /*5b20*/  STS.128 [R43+0x50], R4 ;  /* 0x000050042b007388 */ /* 0x000fe20000000c00 */
[----:B------:R-:W-:-:S03]  /*5b30*/  NOP ;  /* 0x0000000000007918 */ /* 0x000fc60000000000 */
[----:B------:R-:W-:Y:S04]  /*5b40*/  LDS.64 R22, [R3] ;  /* 0x0000000003167984 */ /* 0x000fe80000000a00 */
[----:B------:R-:W-:Y:S04]  /*5b50*/  LDS.64 R24, [R3+0x100] ;  /* 0x0001000003187984 */ /* 0x000fe80000000a00 */
[----:B------:R-:W-:Y:S04]  /*5b60*/  LDS.64 R18, [R3+0x200] ;  /* 0x0002000003127984 */ /* 0x000fe80000000a00 */
[----:B------:R-:W-:Y:S04]  /*5b70*/  LDS.64 R20, [R3+0x300] ;  /* 0x0003000003147984 */ /* 0x000fe80000000a00 */
[----:B------:R-:W-:Y:S04]  /*5b80*/  LDS.64 R16, [R3+0x400] ;  /* 0x0004000003107984 */ /* 0x000fe80000000a00 */
[----:B------:R-:W-:Y:S01]  /*5b90*/  LDS.64 R14, [R3+0x500] ;  /* 0x00050000030e7984 */ /* 0x000fe20000000a00 */
[----:B0-----:R-:W-:-:S02]  /*5ba0*/  LOP3.LUT R29, R2, 0x3e0, RZ, 0xc0, !PT ;  /* 0x000003e0021d7812 */ /* 0x001fc400078ec0ff */
[----:B------:R-:W-:Y:S01]  /*5bb0*/  LOP3.LUT R2, R2, 0x1f, RZ, 0xc0, !PT ;  /* 0x0000001f02027812 */ /* 0x000fe200078ec0ff */
[----:B------:R-:W-:Y:S04]  /*5bc0*/  LDS.64 R12, [R3+0x600] ;  /* 0x00060000030c7984 */ /* 0x000fe80000000a00 */
[----:B------:R-:W-:Y:S01]  /*5bd0*/  LDS.64 R10, [R3+0x700] ;  /* 0x00070000030a7984 */ /* 0x000fe20000000a00 */
[----:B------:R-:W-:-:S03]  /*5be0*/  IMAD R29, R29, 0xc, R2 ;  /* 0x0000000c1d1d7824 */ /* 0x000fc600078e0202 */
[----:B------:R-:W-:Y:S01]  /*5bf0*/  LDS.64 R8, [R3+0x800] ;  /* 0x0008000003087984 */ /* 0x000fe20000000a00 */
[C---:B------:R-:W-:Y:S02]  /*5c00*/  VIADD R31, R29.reuse, 0x20 ;  /* 0x000000201d1f7836 */ /* 0x040fe40000000000 */
[C---:B------:R-:W-:Y:S01]  /*5c10*/  VIADD R33, R29.reuse, 0x40 ;  /* 0x000000401d217836 */ /* 0x040fe20000000000 */
[----:B------:R-:W-:Y:S01]  /*5c20*/  LDS.64 R6, [R3+0x900] ;  /* 0x0009000003067984 */ /* 0x000fe20000000a00 */
[----:B------:R-:W-:-:S03]  /*5c30*/  VIADD R37, R29, 0xc0 ;  /* 0x000000c01d257836 */ /* 0x000fc60000000000 */
[----:B------:R-:W-:Y:S04]  /*5c40*/  LDS.64 R4, [R3+0xa00] ;  /* 0x000a000003047984 */ /* 0x000fe80000000a00 */
[----:B------:R0:W-:Y:S04]  /*5c50*/  LDS.64 R26, [R3+0xb00] ;  /* 0x000b0000031a7984 */ /* 0x0001e80000000a00 */
[----:B------:R-:W-:Y:S01]  /*5c60*/  @!P0 STS [UR4+0x5400], R30 ;  /* 0x0054001eff008988 */ /* 0x000fe20008000804 */
[----:B------:R-:W-:Y:S01]  /*5c70*/  BAR.SYNC.DEFER_BLOCKING 0x0 ;  /* 0x0000000000007b1d */ /* 0x000fe20000010000 */
[----:B------:R-:W-:-:S05]  /*5c80*/  IADD3 R28, P0, PT, R35, UR14, RZ ;  /* 0x0000000e231c7c10 */ /* 0x000fca000ff1e0ff */
[----:B0-----:R-:W-:Y:S01]  /*5c90*/  IMAD.X R3, RZ, RZ, UR15, P0 ;  /* 0x0000000fff037e24 */ /* 0x001fe200080e06ff */
[----:B-1----:R-:W-:-:S04]  /*5ca0*/  LEA R2, P0, R28, UR8, 0x3 ;  /* 0x000000081c027c11 */ /* 0x002fc8000f8018ff */
[----:B------:R-:W-:Y:S01]  /*5cb0*/  LEA.HI.X R3, R28, UR9, R3, 0x3, P0 ;  /* 0x000000091c037c11 */ /* 0x000fe200080f1c03 */
[----:B------:R-:W0:Y:S02]  /*5cc0*/  LDS R0, [UR4+0x5400] ;  /* 0x00540004ff007984 */ /* 0x000e240008000800 */
[-C--:B0-----:R-:W-:Y:S01]  /*5cd0*/  ISETP.GE.AND P3, PT, R35, R0.reuse, PT ;  /* 0x000000002300720c */ /* 0x081fe20003f66270 */
[----:B------:R-:W-:Y:S01]  /*5ce0*/  VIADD R35, R29, 0xa0 ;  /* 0x000000a01d237836 */ /* 0x000fe20000000000 */
[-C--:B------:R-:W-:Y:S01]  /*5cf0*/  ISETP.GE.AND P2, PT, R31, R0.reuse, PT ;  /* 0x000000001f00720c */ /* 0x080fe20003f46270 */
[----:B------:R-:W-:Y:S01]  /*5d00*/  VIADD R31, R29, 0x60 ;  /* 0x000000601d1f7836 */ /* 0x000fe20000000000 */
[-C--:B------:R-:W-:Y:S01]  /*5d10*/  ISETP.GE.AND P6, PT, R33, R0.reuse, PT ;  /* 0x000000002100720c */ /* 0x080fe20003fc6270 */
[----:B------:R-:W-:Y:S01]  /*5d20*/  VIADD R33, R29, 0x80 ;  /* 0x000000801d217836 */ /* 0x000fe20000000000 */
[-C--:B------:R-:W-:Y:S02]  /*5d30*/  ISETP.GE.AND P0, PT, R35, R0.reuse, PT ;  /* 0x000000002300720c */ /* 0x080fe40003f06270 */
[-C--:B------:R-:W-:Y:S01]  /*5d40*/  ISETP.GE.AND P5, PT, R31, R0.reuse, PT ;  /* 0x000000001f00720c */ /* 0x080fe20003fa6270 */
[----:B------:R-:W-:Y:S01]  /*5d50*/  VIADD R31, R29, 0xe0 ;  /* 0x000000e01d1f7836 */ /* 0x000fe20000000000 */
[-C--:B------:R-:W-:Y:S01]  /*5d60*/  ISETP.GE.AND P1, PT, R33, R0.reuse, PT ;  /* 0x000000002100720c */ /* 0x080fe20003f26270 */
[----:B------:R-:W-:Y:S01]  /*5d70*/  VIADD R33, R29, 0x100 ;  /* 0x000001001d217836 */ /* 0x000fe20000000000 */
[-C--:B------:R-:W-:Y:S01]  /*5d80*/  ISETP.GE.AND P4, PT, R37, R0.reuse, PT ;  /* 0x000000002500720c */ /* 0x080fe20003f86270 */
[----:B------:R0:W-:Y:S01]  /*5d90*/  @!P3 STG.E.64 desc[UR10][R2.64], R22 ;  /* 0x000000160200b986 */ /* 0x0001e2000c101b0a */
[----:B------:R-:W-:Y:S01]  /*5da0*/  ISETP.GE.AND P3, PT, R31, R0, PT ;  /* 0x000000001f00720c */ /* 0x000fe20003f66270 */
[----:B------:R-:W-:-:S02]  /*5db0*/  VIADD R31, R29, 0x120 ;  /* 0x000001201d1f7836 */ /* 0x000fc40000000000 */
[----:B------:R0:W-:Y:S01]  /*5dc0*/  @!P2 STG.E.64 desc[UR10][R2.64+0x100], R24 ;  /* 0x000100180200a986 */ /* 0x0001e2000c101b0a */
[-C--:B------:R-:W-:Y:S01]  /*5dd0*/  ISETP.GE.AND P2, PT, R33, R0.reuse, PT ;  /* 0x000000002100720c */ /* 0x080fe20003f46270 */
[C---:B------:R-:W-:Y:S02]  /*5de0*/  VIADD R33, R29.reuse, 0x140 ;  /* 0x000001401d217836 */ /* 0x040fe40000000000 */
[----:B------:R-:W-:Y:S01]  /*5df0*/  VIADD R29, R29, 0x160 ;  /* 0x000001601d1d7836 */ /* 0x000fe20000000000 */
[----:B------:R0:W-:Y:S01]  /*5e00*/  @!P6 STG.E.64 desc[UR10][R2.64+0x200], R18 ;  /* 0x000200120200e986 */ /* 0x0001e2000c101b0a */
[----:B------:R-:W-:-:S03]  /*5e10*/  ISETP.GE.AND P6, PT, R31, R0, PT ;  /* 0x000000001f00720c */ /* 0x000fc60003fc6270 */
[----:B------:R0:W-:Y:S01]  /*5e20*/  @!P5 STG.E.64 desc[UR10][R2.64+0x300], R20 ;  /* 0x000300140200d986 */ /* 0x0001e2000c101b0a */
[----:B------:R-:W-:-:S03]  /*5e30*/  ISETP.GE.AND P5, PT, R33, R0, PT ;  /* 0x000000002100720c */ /* 0x000fc60003fa6270 */
[----:B------:R0:W-:Y:S01]  /*5e40*/  @!P1 STG.E.64 desc[UR10][R2.64+0x400], R16 ;  /* 0x0004001002009986 */ /* 0x0001e2000c101b0a */
[----:B------:R-:W-:-:S03]  /*5e50*/  ISETP.GE.AND P1, PT, R29, R0, PT ;  /* 0x000000001d00720c */ /* 0x000fc60003f26270 */
[----:B------:R0:W-:Y:S04]  /*5e60*/  @!P0 STG.E.64 desc[UR10][R2.64+0x500], R14 ;  /* 0x0005000e02008986 */ /* 0x0001e8000c101b0a */
[----:B------:R0:W-:Y:S04]  /*5e70*/  @!P4 STG.E.64 desc[UR10][R2.64+0x600], R12 ;  /* 0x0006000c0200c986 */ /* 0x0001e8000c101b0a */
[----:B------:R0:W-:Y:S04]  /*5e80*/  @!P3 STG.E.64 desc[UR10][R2.64+0x700], R10 ;  /* 0x0007000a0200b986 */ /* 0x0001e8000c101b0a */
[----:B------:R0:W-:Y:S04]  /*5e90*/  @!P2 STG.E.64 desc[UR10][R2.64+0x800], R8 ;  /* 0x000800080200a986 */ /* 0x0001e8000c101b0a */
[----:B------:R0:W-:Y:S04]  /*5ea0*/  @!P6 STG.E.64 desc[UR10][R2.64+0x900], R6 ;  /* 0x000900060200e986 */ /* 0x0001e8000c101b0a */
[----:B------:R0:W-:Y:S01]  /*5eb0*/  @!P5 STG.E.64 desc[UR10][R2.64+0xa00], R4 ;  /* 0x000a00040200d986 */ /* 0x0001e2000c101b0a */
[----:B------:R-:W-:Y:S05]  /*5ec0*/  @P1 EXIT ;  /* 0x000000000000194d */ /* 0x000fea0003800000 */
[----:B------:R-:W-:Y:S01]  /*5ed0*/  STG.E.64 desc[UR10][R2.64+0xb00], R26 ;  /* 0x000b001a02007986 */ /* 0x000fe2000c101b0a */
[----:B------:R-:W-:Y:S05]  /*5ee0*/  EXIT ;  /* 0x000000000000794d */ /* 0x000fea0003800000 */
.L_x_455:
[----:B------:R-:W-:Y:S01]  /*5ef0*/  BSSY B1, `(.L_x_496) ;  /* 0x0000006000017945 */ /* 0x000fe20003800000 */
[----:B------:R-:W-:Y:S01]  /*5f00*/  PLOP3.LUT P0, PT, P0, PT, PT, 0x8, 0x80 ;  /* 0x000000000080781c */ /* 0x000fe2000070e170 */
[----:B------:R-:W-:-:S12]  /*5f10*/  IMAD.MOV.U32 R34, RZ, RZ, -0x1 ;  /* 0xffffffffff227424 */ /* 0x000fd800078e00ff */
[----:B------:R-:W-:Y:S05]  /*5f20*/  WARPSYNC.COLLECTIVE R34, `(.L_x_497) ;  /* 0x0000000022087348 */ /* 0x000fea0003c00000 */
[----:B------:R-:W-:Y:S01]  /*5f30*/  VOTE.ANY P0, P0 ;  /* 0x0000000000ff7806 */ /* 0x000fe20000000100 */
[----:B------:R-:W-:-:S12]  /*5f40*/  ENDCOLLECTIVE ;  /* 0x000000000000791b */ /* 0x000fd80003800000 */
.L_x_497:
[----:B------:R-:W-:Y:S05]  /*5f50*/  BSYNC B1 ;  /* 0x0000000000017941 */ /* 0x000fea0003800000 */
.L_x_496:
[----:B------:R-:W-:Y:S05]  /*5f60*/  BRA `(.L_x_498) ;  /* 0xffffffb800dc7947 */ /* 0x000fea000383ffff */
.L_x_459:
[----:B------:R-:W-:Y:S01]  /*5f70*/  BSSY B1, `(.L_x_499) ;  /* 0x0000006000017945 */ /* 0x000fe20003800000 */
[----:B------:R-:W-:Y:S01]  /*5f80*/  PLOP3.LUT P0, PT, P0, PT, PT, 0x8, 0x80 ;  /* 0x000000000080781c */ /* 0x000fe2000070e170 */
[----:B------:R-:W-:-:S12]  /*5f90*/  IMAD.MOV.U32 R34, RZ, RZ, -0x1 ;  /* 0xffffffffff227424 */ /* 0x000fd800078e00ff */
[----:B------:R-:W-:Y:S05]  /*5fa0*/  WARPSYNC.COLLECTIVE R34, `(.L_x_500) ;  /* 0x0000000022087348 */ /* 0x000fea0003c00000 */
[----:B------:R-:W-:Y:S01]  /*5fb0*/  VOTE.ANY P0, P0 ;  /* 0x0000000000ff7806 */ /* 0x000fe20000000100 */
[----:B------:R-:W-:-:S12]  /*5fc0*/  ENDCOLLECTIVE ;  /* 0x000000000000791b */ /* 0x000fd80003800000 */
.L_x_500:
[----:B------:R-:W-:Y:S05]  /*5fd0*/  BSYNC B1 ;  /* 0x0000000000017941 */ /* 0x000fea0003800000 */
.L_x_499:
[----:B------:R-:W-:Y:S05]  /*5fe0*/  BRA `(.L_x_501) ;  /* 0xffffffb800f07947 */ /* 0x000fea000383ffff */
.L_x_461:
[----:B------:R-:W0:Y:S01]  /*5ff0*/  S2R R43, SR_GEMASK ;  /* 0x00000000002b7919 */ /* 0x000e220000003c00 */
[----:B------:R-:W-:Y:S01]  /*6000*/  ISETP.NE.U32.AND P0, PT, R28, 0x65, PT ;  /* 0x000000651c00780c */ /* 0x000fe20003f05070 */
[----:B------:R-:W-:Y:S01]  /*6010*/  BSSY B1, `(.L_x_502) ;  /* 0x0000007000017945 */ /* 0x000fe20003800000 */
[----:B------:R-:W-:Y:S01]  /*6020*/  PLOP3.LUT P3, PT, P3, PT, PT, 0x8, 0x80 ;  /* 0x000000000080781c */ /* 0x000fe20001f6e170 */
[----:B------:R-:W-:Y:S01]  /*6030*/  IMAD.MOV.U32 R34, RZ, RZ, -0x1 ;  /* 0xffffffffff227424 */ /* 0x000fe200078e00ff */
[----:B------:R-:W-:-:S13]  /*6040*/  ISETP.NE.AND.EX P0, PT, R29, RZ, PT, P0 ;  /* 0x000000ff1d00720c */ /* 0x000fda0003f05300 */
[----:B0-----:R-:W-:Y:S05]  /*6050*/  WARPSYNC.COLLECTIVE R34, `(.L_x_503) ;  /* 0x0000000022087348 */ /* 0x001fea0003c00000 */
[----:B------:R-:W-:Y:S01]  /*6060*/  VOTE.ANY R34, PT, P3 ;  /* 0x0000000000227806 */ /* 0x000fe200018e0100 */
[----:B0-----:R-:W-:Y:S06]  /*6070*/  ENDCOLLECTIVE ;  /* 0x000000000000791b */ /* 0x001fec0003800000 */
.L_x_503:
[----:B------:R-:W-:Y:S05]  /*6080*/  BSYNC B1 ;  /* 0x0000000000017941 */ /* 0x000fea0003800000 */
.L_x_502:
[----:B------:R-:W-:Y:S01]  /*6090*/  LOP3.LUT R34, R34, 0x80000000, R43, 0xec, !PT ;  /* 0x8000000022227812 */ /* 0x000fe200078eec2b */
[----:B------:R-:W-:Y:S02]  /*60a0*/  IMAD.MOV.U32 R35, RZ, RZ, R44 ;  /* 0x000000ffff237224 */ /* 0x000fe400078e002c */
[----:B------:R-:W-:Y:S02]  /*60b0*/  IMAD.MOV.U32 R31, RZ, RZ, 0x1 ;  /* 0x00000001ff1f7424 */ /* 0x000fe400078e00ff */
[----:B------:R-:W-:-:S05]  /*60c0*/  VIADD R29, R34, 0xffffffff ;  /* 0xffffffff221d7836 */ /* 0x000fca0000000000 */
[----:B------:R-:W-:Y:S01]  /*60d0*/  LOP3.LUT R29, R34, R29, RZ, 0xc, !PT ;  /* 0x0000001d221d7212 */ /* 0x000fe200078e0cff */
[----:B------:R-:W-:-:S03]  /*60e0*/  IMAD.MOV.U32 R34, RZ, RZ, -0x1 ;  /* 0xffffffffff227424 */ /* 0x000fc600078e00ff */
[----:B------:R0:W1:Y:S02]  /*60f0*/  POPC R30, R29 ;  /* 0x0000001d001e7309 */ /* 0x0000640000000000 */
[----:B0-----:R-:W-:-:S07]  /*6100*/  VIADD R29, R2, 0x2 ;  /* 0x00000002021d7836 */ /* 0x001fce0000000000 */
[----:B-1----:R-:W-:Y:S05]  /*6110*/  WARPSYNC.COLLECTIVE R34, `(.L_x_504) ;  /* 0x0000000022087348 */ /* 0x002fea0003c00000 */
[----:B-1----:R0:W1:Y:S02]  /*6120*/  SHFL.DOWN P3, R36, R35, R31, R30 ;  /* 0x0800001f23247389 */ /* 0x002064000006001e */
[----:B01----:R-:W-:Y:S05]  /*6130*/  ENDCOLLECTIVE ;  /* 0x000000000000791b */ /* 0x003fea0003800000 */
.L_x_504:
[----:B------:R-:W-:Y:S01]  /*6140*/  ISETP.GE.AND P4, PT, R2, R30, PT ;  /* 0x0000001e0200720c */ /* 0x000fe20003f86270 */
[----:B------:R-:W-:Y:S02]  /*6150*/  IMAD.MOV.U32 R35, RZ, RZ, R45 ;  /* 0x000000ffff237224 */ /* 0x000fe400078e002d */
[----:B------:R-:W-:-:S10]  /*6160*/  IMAD.MOV.U32 R49, RZ, RZ, R36 ;  /* 0x000000ffff317224 */ /* 0x000fd400078e0024 */
[----:B------:R-:W-:Y:S05]  /*6170*/  WARPSYNC.COLLECTIVE R34, `(.L_x_505) ;  /* 0x0000000022087348 */ /* 0x000fea0003c00000 */
[----:B------:R0:W1:Y:S02]  /*6180*/  SHFL.DOWN P3, R36, R35, R31, R30 ;  /* 0x0800001f23247389 */ /* 0x000064000006001e */
[----:B01----:R-:W-:Y:S05]  /*6190*/  ENDCOLLECTIVE ;  /* 0x000000000000791b */ /* 0x003fea0003800000 */
.L_x_505:
[----:B------:R-:W-:Y:S01]  /*61a0*/  IMAD.MOV.U32 R31, RZ, RZ, 0x2 ;  /* 0x00000002ff1f7424 */ /* 0x000fe200078e00ff */
[----:B------:R-:W-:-:S04]  /*61b0*/  ISETP.GT.U32.AND P3, PT, R49, R44, PT ;  /* 0x0000002c3100720c */ /* 0x000fc80003f64070 */
[----:B------:R-:W-:-:S04]  /*61c0*/  ISETP.GT.AND.EX P3, PT, R36, R45, PT, P3 ;  /* 0x0000002d2400720c */ /* 0x000fc80003f64330 */
[----:B------:R-:W-:Y:S02]  /*61d0*/  @!P4 SEL R44, R49, R44, P3 ;  /* 0x0000002c312cc207 */ /* 0x000fe40001800000 */
[----:B------:R-:W-:Y:S02]  /*61e0*/  @!P4 SEL R45, R36, R45, P3 ;  /* 0x0000002d242dc207 */ /* 0x000fe40001800000 */
[----:B------:R-:W-:Y:S01]  /*61f0*/  ISETP.GT.AND P4, PT, R29, R30, PT ;  /* 0x0000001e1d00720c */ /* 0x000fe20003f84270 */
[----:B------:R-:W-:Y:S02]  /*6200*/  IMAD.MOV.U32 R35, RZ, RZ, R44 ;  /* 0x000000ffff237224 */ /* 0x000fe400078e002c */
[----:B------:R-:W-:-:S10]  /*6210*/  VIADD R29, R2, 0x4 ;  /* 0x00000004021d7836 */ /* 0x000fd40000000000 */
[----:B------:R-:W-:Y:S05]  /*6220*/  WARPSYNC.COLLECTIVE R34, `(.L_x_506) ;  /* 0x0000000022087348 */ /* 0x000fea0003c00000 */
[----:B------:R0:W1:Y:S02]  /*6230*/  SHFL.DOWN P3, R36, R35, R31, R30 ;  /* 0x0800001f23247389 */ /* 0x000064000006001e */
[----:B01----:R-:W-:Y:S05]  /*6240*/  ENDCOLLECTIVE ;  /* 0x000000000000791b */ /* 0x003fea0003800000 */
.L_x_506:
[----:B------:R-:W-:Y:S02]  /*6250*/  IMAD.MOV.U32 R35, RZ, RZ, R45 ;  /* 0x000000ffff237224 */ /* 0x000fe400078e002d */
[----:B------:R-:W-:-:S07]  /*6260*/  IMAD.MOV.U32 R49, RZ, RZ, R36 ;  /* 0x000000ffff317224 */ /* 0x000fce00078e0024 */
[----:B------:R-:W-:Y:S05]  /*6270*/  WARPSYNC.COLLECTIVE R34, `(.L_x_507) ;  /* 0x0000000022087348 */ /* 0x000fea0003c00000 */
[----:B------:R0:W1:Y:S02]  /*6280*/  SHFL.DOWN P3, R36, R35, R31, R30 ;  /* 0x0800001f23247389 */ /* 0x000064000006001e */
[----:B01----:R-:W-:Y:S05]  /*6290*/  ENDCOLLECTIVE ;  /* 0x000000000000791b */ /* 0x003fea0003800000 */
.L_x_507:
        /* <DEDUP_REMOVED lines=11> */
.L_x_508:
[----:B------:R-:W-:Y:S02]  /*6350*/  IMAD.MOV.U32 R35, RZ, RZ, R45 ;  /* 0x000000ffff237224 */ /* 0x000fe400078e002d */
[----:B------:R-:W-:-:S07]  /*6360*/  IMAD.MOV.U32 R49, RZ, RZ, R36 ;  /* 0x000000ffff317224 */ /* 0x000fce00078e0024 */
[----:B------:R-:W-:Y:S05]  /*6370*/  WARPSYNC.COLLECTIVE R34, `(.L_x_509) ;  /* 0x0000000022087348 */ /* 0x000fea0003c00000 */
[----:B------:R0:W1:Y:S02]  /*6380*/  SHFL.DOWN P3, R36, R35, R31, R30 ;  /* 0x0800001f23247389 */ /* 0x000064000006001e */
[----:B01----:R-:W-:Y:S05]  /*6390*/  ENDCOLLECTIVE ;  /* 0x000000000000791b */ /* 0x003fea0003800000 */
.L_x_509:
        /* <DEDUP_REMOVED lines=11> */
.L_x_510:
[----:B------:R-:W-:Y:S02]  /*6450*/  IMAD.MOV.U32 R35, RZ, RZ, R45 ;  /* 0x000000ffff237224 */ /* 0x000fe400078e002d */
[----:B------:R-:W-:-:S07]  /*6460*/  IMAD.MOV.U32 R49, RZ, RZ, R36 ;  /* 0x000000ffff317224 */ /* 0x000fce00078e0024 */
[----:B------:R-:W-:Y:S05]  /*6470*/  WARPSYNC.COLLECTIVE R34, `(.L_x_511) ;  /* 0x0000000022087348 */ /* 0x000fea0003c00000 */
[----:B------:R0:W1:Y:S02]  /*6480*/  SHFL.DOWN P3, R36, R35, R31, R30 ;  /* 0x0800001f23247389 */ /* 0x000064000006001e */
[----:B01----:R-:W-:Y:S05]  /*6490*/  ENDCOLLECTIVE ;  /* 0x000000000000791b */ /* 0x003fea0003800000 */
.L_x_511:
[----:B------:R-:W-:Y:S01]  /*64a0*/  IMAD.MOV.U32 R31, RZ, RZ, 0x10 ;  /* 0x00000010ff1f7424 */ /* 0x000fe200078e00ff */
[----:B------:R-:W-:-:S04]  /*64b0*/  ISETP.GT.U32.AND P3, PT, R49, R44, PT ;  /* 0x0000002c3100720c */ /* 0x000fc80003f64070 */
[----:B------:R-:W-:-:S04]  /*64c0*/  ISETP.GT.AND.EX P3, PT, R36, R45, PT, P3 ;  /* 0x0000002d2400720c */ /* 0x000fc80003f64330 */
[----:B------:R-:W-:Y:S02]  /*64d0*/  @!P4 SEL R44, R49, R44, P3 ;  /* 0x0000002c312cc207 */ /* 0x000fe40001800000 */
[----:B------:R-:W-:Y:S02]  /*64e0*/  @!P4 SEL R45, R36, R45, P3 ;  /* 0x0000002d242dc207 */ /* 0x000fe40001800000 */
[----:B------:R-:W-:Y:S01]  /*64f0*/  ISETP.GT.AND P4, PT, R29, R30, PT ;  /* 0x0000001e1d00720c */ /* 0x000fe20003f84270 */
[----:B------:R-:W-:-:S12]  /*6500*/  IMAD.MOV.U32 R35, RZ, RZ, R44 ;  /* 0x000000ffff237224 */ /* 0x000fd800078e002c */
[----:B------:R-:W-:Y:S05]  /*6510*/  WARPSYNC.COLLECTIVE R34, `(.L_x_512) ;  /* 0x0000000022087348 */ /* 0x000fea0003c00000 */
[----:B------:R0:W1:Y:S02]  /*6520*/  SHFL.DOWN P3, R36, R35, R31, R30 ;  /* 0x0800001f23247389 */ /* 0x000064000006001e */
[----:B01----:R-:W-:Y:S05]  /*6530*/  ENDCOLLECTIVE ;  /* 0x000000000000791b */ /* 0x003fea0003800000 */
.L_x_512:
[----:B------:R-:W-:Y:S02]  /*6540*/  IMAD.MOV.U32 R35, RZ, RZ, R45 ;  /* 0x000000ffff237224 */ /* 0x000fe400078e002d */
[----:B------:R-:W-:-:S07]  /*6550*/  IMAD.MOV.U32 R49, RZ, RZ, R36 ;  /* 0x000000ffff317224 */ /* 0x000fce00078e0024 */
[----:B------:R-:W-:Y:S05]  /*6560*/  WARPSYNC.COLLECTIVE R34, `(.L_x_513) ;  /* 0x0000000022087348 */ /* 0x000fea0003c00000 */
[----:B------:R0:W1:Y:S02]  /*6570*/  SHFL.DOWN P3, R36, R35, R31, R30 ;  /* 0x0800001f23247389 */ /* 0x000064000006001e */
[----:B01----:R-:W-:Y:S05]  /*6580*/  ENDCOLLECTIVE ;  /* 0x000000000000791b */ /* 0x003fea0003800000 */
.L_x_513:
[----:B------:R-:W0:Y:S02]  /*6590*/  LDCU.64 UR6, c[0x0][0x390] ;  /* 0x00007200ff0677ac */ /* 0x000e240008000a00 */
[----:B0-----:R-:W-:-:S04]  /*65a0*/  UIADD3 UR6, UP0, UPT, UR6, 0x200, URZ ;  /* 0x0000020006067890 */ /* 0x001fc8000ff1e0ff */
[----:B------:R-:W-:Y:S01]  /*65b0*/  UIADD3.X UR7, UPT, UPT, URZ, UR7, URZ, UP0, !UPT ;  /* 0x00000007ff077290 */ /* 0x000fe200087fe4ff */
[----:B------:R-:W-:Y:S01]  /*65c0*/  ISETP.GT.U32.AND P3, PT, R49, R44, PT ;  /* 0x0000002c3100720c */ /* 0x000fe20003f64070 */
[----:B------:R-:W-:-:S03]  /*65d0*/  IMAD.U32 R48, RZ, RZ, UR6 ;  /* 0x00000006ff307e24 */ /* 0x000fc6000f8e00ff */
[----:B------:R-:W-:-:S04]  /*65e0*/  ISETP.GT.AND.EX P3, PT, R36, R45, PT, P3 ;  /* 0x0000002d2400720c */ /* 0x000fc80003f64330 */
[----:B------:R-:W-:Y:S01]  /*65f0*/  @!P4 SEL R44, R49, R44, P3 ;  /* 0x0000002c312cc207 */ /* 0x000fe20001800000 */
[----:B------:R-:W-:Y:S01]  /*6600*/  IMAD.U32 R49, RZ, RZ, UR7 ;  /* 0x00000007ff317e24 */ /* 0x000fe2000f8e00ff */
[----:B------:R-:W-:-:S07]  /*6610*/  @!P4 SEL R45, R36, R45, P3 ;  /* 0x0000002d242dc207 */ /* 0x000fce0001800000 */
[----:B------:R-:W-:Y:S05]  /*6620*/  WARPSYNC.COLLECTIVE R34, `(.L_x_514) ;  /* 0x0000000022087348 */ /* 0x000fea0003c00000 */
[----:B------:R-:W-:Y:S01]  /*6630*/  VOTE.ALL P0, P0 ;  /* 0x0000000000ff7806 */ /* 0x000fe20000000000 */
[----:B------:R-:W-:-:S12]  /*6640*/  ENDCOLLECTIVE ;  /* 0x000000000000791b */ /* 0x000fd80003800000 */
.L_x_514:
[----:B------:R-:W-:Y:S05]  /*6650*/  BRA `(.L_x_515) ;  /* 0xffffffb800447947 */ /* 0x000fea000383ffff */
.L_x_463:
[----:B------:R-:W-:Y:S01]  /*6660*/  BSSY B1, `(.L_x_516) ;  /* 0x0000006000017945 */ /* 0x000fe20003800000 */
[----:B------:R-:W-:Y:S01]  /*6670*/  PLOP3.LUT P0, PT, P0, PT, PT, 0x8, 0x80 ;  /* 0x000000000080781c */ /* 0x000fe2000070e170 */
[----:B------:R-:W-:-:S12]  /*6680*/  IMAD.MOV.U32 R34, RZ, RZ, -0x1 ;  /* 0xffffffffff227424 */ /* 0x000fd800078e00ff */
[----:B------:R-:W-:Y:S05]  /*6690*/  WARPSYNC.COLLECTIVE R34, `(.L_x_517) ;  /* 0x0000000022087348 */ /* 0x000fea0003c00000 */
[----:B------:R-:W-:Y:S01]  /*66a0*/  VOTE.ANY P0, P0 ;  /* 0x0000000000ff7806 */ /* 0x000fe20000000100 */
[----:B------:R-:W-:-:S12]  /*66b0*/  ENDCOLLECTIVE ;  /* 0x000000000000791b */ /* 0x000fd80003800000 */
.L_x_517:
[----:B------:R-:W-:Y:S05]  /*66c0*/  BSYNC B1 ;  /* 0x0000000000017941 */ /* 0x000fea0003800000 */
.L_x_516:
[----:B------:R-:W-:Y:S05]  /*66d0*/  BRA `(.L_x_518) ;  /* 0xffffffb800487947 */ /* 0x000fea000383ffff */
.L_x_467:
[----:B------:R-:W-:Y:S01]  /*66e0*/  BSSY B1, `(.L_x_519) ;  /* 0x0000006000017945 */ /* 0x000fe20003800000 */
[----:B------:R-:W-:Y:S01]  /*66f0*/  PLOP3.LUT P0, PT, P0, PT, PT, 0x8, 0x80 ;  /* 0x000000000080781c */ /* 0x000fe2000070e170 */
[----:B------:R-:W-:-:S12]  /*6700*/  IMAD.MOV.U32 R34, RZ, RZ, -0x1 ;  /* 0xffffffffff227424 */ /* 0x000fd800078e00ff */
[----:B------:R-:W-:Y:S05]  /*6710*/  WARPSYNC.COLLECTIVE R34, `(.L_x_520) ;  /* 0x0000000022087348 */ /* 0x000fea0003c00000 */
[----:B------:R-:W-:Y:S01]  /*6720*/  VOTE.ANY P0, P0 ;  /* 0x0000000000ff7806 */ /* 0x000fe20000000100 */
[----:B------:R-:W-:-:S12]  /*6730*/  ENDCOLLECTIVE ;  /* 0x000000000000791b */ /* 0x000fd80003800000 */
.L_x_520:
[----:B------:R-:W-:Y:S05]  /*6740*/  BSYNC B1 ;  /* 0x0000000000017941 */ /* 0x000fea0003800000 */
.L_x_519:
[----:B------:R-:W-:Y:S05]  /*6750*/  BRA `(.L_x_521) ;  /* 0xffffffb8005c7947 */ /* 0x000fea000383ffff */
.L_x_469:
[----:B------:R-:W-:Y:S01]  /*6760*/  BSSY B1, `(.L_x_522) ;  /* 0x0000006000017945 */ /* 0x000fe20003800000 */
[----:B------:R-:W-:Y:S01]  /*6770*/  PLOP3.LUT P3, PT, P0, PT, PT, 0x8, 0x80 ;  /* 0x000000000080781c */ /* 0x000fe2000076e170 */
[----:B------:R-:W-:-:S12]  /*6780*/  IMAD.MOV.U32 R34, RZ, RZ, -0x1 ;  /* 0xffffffffff227424 */ /* 0x000fd800078e00ff */
[----:B------:R-:W-:Y:S05]  /*6790*/  WARPSYNC.COLLECTIVE R34, `(.L_x_523) ;  /* 0x0000000022087348 */ /* 0x000fea0003c00000 */
[----:B------:R-:W-:Y:S01]  /*67a0*/  VOTE.ANY R34, PT, P3 ;  /* 0x0000000000227806 */ /* 0x000fe200018e0100 */
[----:B------:R-:W-:Y:S06]  /*67b0*/  ENDCOLLECTIVE ;  /* 0x000000000000791b */ /* 0x000fec0003800000 */
.L_x_523:
[----:B------:R-:W-:Y:S05]  /*67c0*/  BSYNC B1 ;  /* 0x0000000000017941 */ /* 0x000fea0003800000 */
.L_x_522:
[----:B------:R-:W-:Y:S01]  /*67d0*/  LOP3.LUT R34, R34, 0x80000000, R43, 0xec, !PT ;  /* 0x8000000022227812 */ /* 0x000fe200078eec2b */
[----:B------:R-:W-:Y:S02]  /*67e0*/  IMAD.MOV.U32 R35, RZ, RZ, R51 ;  /* 0x000000ffff237224 */ /* 0x000fe400078e0033 */
[----:B------:R-:W-:Y:S02]  /*67f0*/  VIADD R39, R39, 0xffffffe0 ;  /* 0xffffffe027277836 */ /* 0x000fe40000000000 */
[----:B------:R-:W-:-:S05]  /*6800*/  VIADD R31, R34, 0xffffffff ;  /* 0xffffffff221f7836 */ /* 0x000fca0000000000 */
[----:B------:R-:W-:Y:S01]  /*6810*/  LOP3.LUT R53, R34, R31, RZ, 0xc, !PT ;  /* 0x0000001f22357212 */ /* 0x000fe200078e0cff */
[----:B------:R-:W-:Y:S02]  /*6820*/  IMAD.MOV.U32 R31, RZ, RZ, 0x1 ;  /* 0x00000001ff1f7424 */ /* 0x000fe400078e00ff */
[----:B------:R-:W-:Y:S01]  /*6830*/  IMAD.MOV.U32 R34, RZ, RZ, -0x1 ;  /* 0xffffffffff227424 */ /* 0x000fe200078e00ff */
[----:B------:R0:W1:Y:S02]  /*6840*/  POPC R30, R53 ;  /* 0x00000035001e7309 */ /* 0x0000640000000000 */
[----:B0-----:R-:W-:-:S07]  /*6850*/  VIADD R53, R2, 0x2 ;  /* 0x0000000202357836 */ /* 0x001fce0000000000 */
[----:B-1----:R-:W-:Y:S05]  /*6860*/  WARPSYNC.COLLECTIVE R34, `(.L_x_524) ;  /* 0x0000000022087348 */ /* 0x002fea0003c00000 */
[----:B-1----:R0:W1:Y:S02]  /*6870*/  SHFL.DOWN P3, R36, R35, R31, R30 ;  /* 0x0800001f23247389 */ /* 0x002064000006001e */
[----:B01----:R-:W-:Y:S05]  /*6880*/  ENDCOLLECTIVE ;  /* 0x000000000000791b */ /* 0x003fea0003800000 */
.L_x_524:
[----:B------:R-:W-:Y:S01]  /*6890*/  ISETP.GT.AND P4, PT, R53, R30, PT ;  /* 0x0000001e3500720c */ /* 0x000fe20003f84270 */
[----:B------:R-:W-:Y:S02]  /*68a0*/  VIADD R53, R2, 0x4 ;  /* 0x0000000402357836 */ /* 0x000fe40000000000 */
[----:B------:R-:W-:Y:S02]  /*68b0*/  IMAD.MOV.U32 R35, RZ, RZ, R50 ;  /* 0x000000ffff237224 */ /* 0x000fe400078e0032 */
[----:B------:R-:W-:-:S08]  /*68c0*/  IMAD.MOV.U32 R52, RZ, RZ, R36 ;  /* 0x000000ffff347224 */ /* 0x000fd000078e0024 */
[----:B------:R-:W-:Y:S05]  /*68d0*/  WARPSYNC.COLLECTIVE R34, `(.L_x_525) ;  /* 0x0000000022087348 */ /* 0x000fea0003c00000 */
[----:B------:R0:W1:Y:S02]  /*68e0*/  SHFL.DOWN P3, R36, R35, R31, R30 ;  /* 0x0800001f23247389 */ /* 0x000064000006001e */
[----:B01----:R-:W-:Y:S05]  /*68f0*/  ENDCOLLECTIVE ;  /* 0x000000000000791b */ /* 0x003fea0003800000 */
.L_x_525:
[----:B------:R-:W-:Y:S01]  /*6900*/  ISETP.GT.U32.AND P0, PT, R52, R51, PT ;  /* 0x000000333400720c */ /* 0x000fe20003f04070 */
[----:B------:R-:W-:Y:S01]  /*6910*/  IMAD.MOV.U32 R31, RZ, RZ, 0x2 ;  /* 0x00000002ff1f7424 */ /* 0x000fe200078e00ff */
[----:B------:R-:W-:Y:S02]  /*6920*/  ISETP.GE.AND P3, PT, R2, R30, PT ;  /* 0x0000001e0200720c */ /* 0x000fe40003f66270 */
[----:B------:R-:W-:-:S11]  /*6930*/  ISETP.GT.AND.EX P0, PT, R36, R50, PT, P0 ;  /* 0x000000322400720c */ /* 0x000fd60003f04300 */
[----:B------:R-:W-:Y:S02]  /*6940*/  @!P3 SEL R51, R52, R51, P0 ;  /* 0x000000333433b207 */ /* 0x000fe40000000000 */
[----:B------:R-:W-:-:S03]  /*6950*/  @!P3 SEL R50, R36, R50, P0 ;  /* 0x000000322432b207 */ /* 0x000fc60000000000 */
[----:B------:R-:W-:-:S07]  /*6960*/  IMAD.MOV.U32 R35, RZ, RZ, R51 ;  /* 0x000000ffff237224 */ /* 0x000fce00078e0033 */
[----:B------:R-:W-:Y:S05]  /*6970*/  WARPSYNC.COLLECTIVE R34, `(.L_x_526) ;  /* 0x0000000022087348 */ /* 0x000fea0003c00000 */
[----:B------:R0:W1:Y:S02]  /*6980*/  SHFL.DOWN P3, R36, R35, R31, R30 ;  /* 0x0800001f23247389 */ /* 0x000064000006001e */
[----:B01----:R-:W-:Y:S05]  /*6990*/  ENDCOLLECTIVE ;  /* 0x000000000000791b */ /* 0x003fea0003800000 */
.L_x_526:
[----:B------:R-:W-:Y:S02]  /*69a0*/  IMAD.MOV.U32 R35, RZ, RZ, R50 ;  /* 0x000000ffff237224 */ /* 0x000fe400078e0032 */
[----:B------:R-:W-:-:S07]  /*69b0*/  IMAD.MOV.U32 R52, RZ, RZ, R36 ;  /* 0x000000ffff347224 */ /* 0x000fce00078e0024 */
[----:B------:R-:W-:Y:S05]  /*69c0*/  WARPSYNC.COLLECTIVE R34, `(.L_x_527) ;  /* 0x0000000022087348 */ /* 0x000fea0003c00000 */
[----:B------:R0:W1:Y:S02]  /*69d0*/  SHFL.DOWN P3, R36, R35, R31, R30 ;  /* 0x0800001f23247389 */ /* 0x000064000006001e */
[----:B01----:R-:W-:Y:S05]  /*69e0*/  ENDCOLLECTIVE ;  /* 0x000000000000791b */ /* 0x003fea0003800000 */
.L_x_527:
[----:B------:R-:W-:Y:S01]  /*69f0*/  ISETP.GT.U32.AND P0, PT, R52, R51, PT ;  /* 0x000000333400720c */ /* 0x000fe20003f04070 */
[----:B------:R-:W-:-:S03]  /*6a00*/  IMAD.MOV.U32 R31, RZ, RZ, 0x4 ;  /* 0x00000004ff1f7424 */ /* 0x000fc600078e00ff */
        /* <DEDUP_REMOVED lines=9> */
.L_x_528:
[----:B------:R-:W-:Y:S02]  /*6aa0*/  IMAD.MOV.U32 R35, RZ, RZ, R50 ;  /* 0x000000ffff237224 */ /* 0x000fe400078e0032 */
[----:B------:R-:W-:-:S07]  /*6ab0*/  IMAD.MOV.U32 R52, RZ, RZ, R36 ;  /* 0x000000ffff347224 */ /* 0x000fce00078e0024 */
[----:B------:R-:W-:Y:S05]  /*6ac0*/  WARPSYNC.COLLECTIVE R34, `(.L_x_529) ;  /* 0x0000000022087348 */ /* 0x000fea0003c00000 */
[----:B------:R0:W1:Y:S02]  /*6ad0*/  SHFL.DOWN P3, R36, R35, R31, R30 ;  /* 0x0800001f23247389 */ /* 0x000064000006001e */
[----:B01----:R-:W-:Y:S05]  /*6ae0*/  ENDCOLLECTIVE ;  /* 0x000000000000791b */ /* 0x003fea0003800000 */
.L_x_529:
        /* <DEDUP_REMOVED lines=11> */
.L_x_530:
[----:B------:R-:W-:Y:S02]  /*6ba0*/  IMAD.MOV.U32 R35, RZ, RZ, R50 ;  /* 0x000000ffff237224 */ /* 0x000fe400078e0032 */
[----:B------:R-:W-:-:S07]  /*6bb0*/  IMAD.MOV.U32 R52, RZ, RZ, R36 ;  /* 0x000000ffff347224 */ /* 0x000fce00078e0024 */
[----:B------:R-:W-:Y:S05]  /*6bc0*/  WARPSYNC.COLLECTIVE R34, `(.L_x_531) ;  /* 0x0000000022087348 */ /* 0x000fea0003c00000 */
[----:B------:R0:W1:Y:S02]  /*6bd0*/  SHFL.DOWN P3, R36, R35, R31, R30 ;  /* 0x0800001f23247389 */ /* 0x000064000006001e */
[----:B01----:R-:W-:Y:S05]  /*6be0*/  ENDCOLLECTIVE ;  /* 0x000000000000791b */ /* 0x003fea0003800000 */
.L_x_531:
[----:B------:R-:W-:Y:S01]  /*6bf0*/  ISETP.GT.U32.AND P0, PT, R52, R51, PT ;  /* 0x000000333400720c */ /* 0x000fe20003f04070 */
[----:B------:R-:W-:-:S03]  /*6c00*/  IMAD.MOV.U32 R31, RZ, RZ, 0x10 ;  /* 0x00000010ff1f7424 */ /* 0x000fc600078e00ff */
[----:B------:R-:W-:-:S04]  /*6c10*/  ISETP.GT.AND.EX P0, PT, R36, R50, PT, P0 ;  /* 0x000000322400720c */ /* 0x000fc80003f04300 */
[----:B------:R-:W-:Y:S02]  /*6c20*/  @!P4 SEL R51, R52, R51, P0 ;  /* 0x000000333433c207 */ /* 0x000fe40000000000 */
[----:B------:R-:W-:-:S03]  /*6c30*/  @!P4 SEL R50, R36, R50, P0 ;  /* 0x000000322432c207 */ /* 0x000fc60000000000 */
[----:B------:R-:W-:-:S07]  /*6c40*/  IMAD.MOV.U32 R35, RZ, RZ, R51 ;  /* 0x000000ffff237224 */ /* 0x000fce00078e0033 */
[----:B------:R-:W-:Y:S05]  /*6c50*/  WARPSYNC.COLLECTIVE R34, `(.L_x_532) ;  /* 0x0000000022087348 */ /* 0x000fea0003c00000 */
[----:B------:R0:W1:Y:S02]  /*6c60*/  SHFL.DOWN P3, R36, R35, R31, R30 ;  /* 0x0800001f23247389 */ /* 0x000064000006001e */
[----:B01----:R-:W-:Y:S05]  /*6c70*/  ENDCOLLECTIVE ;  /* 0x000000000000791b */ /* 0x003fea0003800000 */
.L_x_532:
[----:B------:R-:W-:Y:S02]  /*6c80*/  IMAD.MOV.U32 R35, RZ, RZ, R50 ;  /* 0x000000ffff237224 */ /* 0x000fe400078e0032 */
[----:B------:R-:W-:-:S07]  /*6c90*/  IMAD.MOV.U32 R52, RZ, RZ, R36 ;  /* 0x000000ffff347224 */ /* 0x000fce00078e0024 */
[----:B------:R-:W-:Y:S05]  /*6ca0*/  WARPSYNC.COLLECTIVE R34, `(.L_x_533) ;  /* 0x0000000022087348 */ /* 0x000fea0003c00000 */
[----:B------:R0:W1:Y:S02]  /*6cb0*/  SHFL.DOWN P3, R36, R35, R31, R30 ;  /* 0x0800001f23247389 */ /* 0x000064000006001e */
[----:B01----:R-:W-:Y:S05]  /*6cc0*/  ENDCOLLECTIVE ;  /* 0x000000000000791b */ /* 0x003fea0003800000 */
.L_x_533:
[----:B------:R-:W-:Y:S02]  /*6cd0*/  ISETP.GT.U32.AND P0, PT, R52, R51, PT ;  /* 0x000000333400720c */ /* 0x000fe40003f04070 */
[----:B------:R-:W-:Y:S02]  /*6ce0*/  ISETP.GT.AND P3, PT, R53, R30, PT ;  /* 0x0000001e3500720c */ /* 0x000fe40003f64270 */
[----:B------:R-:W-:-:S11]  /*6cf0*/  ISETP.GT.AND.EX P0, PT, R36, R50, PT, P0 ;  /* 0x000000322400720c */ /* 0x000fd60003f04300 */
[----:B------:R-:W-:Y:S02]  /*6d00*/  @!P3 SEL R51, R52, R51, P0 ;  /* 0x000000333433b207 */ /* 0x000fe40000000000 */
[----:B------:R-:W-:Y:S02]  /*6d10*/  @!P3 SEL R50, R36, R50, P0 ;  /* 0x000000322432b207 */ /* 0x000fe40000000000 */
[----:B------:R-:W-:-:S04]  /*6d20*/  ISETP.GT.U32.AND P0, PT, R51, R44, PT ;  /* 0x0000002c3300720c */ /* 0x000fc80003f04070 */
[----:B------:R-:W-:-:S04]  /*6d30*/  ISETP.GT.AND.EX P0, PT, R50, R45, PT, P0 ;  /* 0x0000002d3200720c */ /* 0x000fc80003f04300 */
[----:B------:R-:W-:Y:S02]  /*6d40*/  SEL R44, R51, R44, P0 ;  /* 0x0000002c332c7207 */ /* 0x000fe40000000000 */
[----:B------:R-:W-:Y:S02]  /*6d50*/  SEL R45, R50, R45, P0 ;  /* 0x0000002d322d7207 */ /* 0x000fe40000000000 */
[----:B------:R-:W-:-:S04]  /*6d60*/  ISETP.NE.U32.AND P0, PT, R28, 0x65, PT ;  /* 0x000000651c00780c */ /* 0x000fc80003f05070 */
[----:B------:R-:W-:-:S13]  /*6d70*/  ISETP.NE.AND.EX P0, PT, R29, RZ, PT, P0 ;  /* 0x000000ff1d00720c */ /* 0x000fda0003f05300 */
[----:B------:R-:W-:Y:S05]  /*6d80*/  WARPSYNC.COLLECTIVE R34, `(.L_x_534) ;  /* 0x0000000022087348 */ /* 0x000fea0003c00000 */
[----:B------:R-:W-:Y:S01]  /*6d90*/  VOTE.ALL P0, P0 ;  /* 0x0000000000ff7806 */ /* 0x000fe20000000000 */
[----:B------:R-:W-:-:S12]  /*6da0*/  ENDCOLLECTIVE ;  /* 0x000000000000791b */ /* 0x000fd80003800000 */
.L_x_534:
[----:B------:R-:W-:Y:S05]  /*6db0*/  BRA `(.L_x_535) ;  /* 0xffffffb400b07947 */ /* 0x000fea000383ffff */
.L_x_478:
[----:B------:R-:W-:Y:S01]  /*6dc0*/  BSSY B0, `(.L_x_536) ;  /* 0x0000006000007945 */ /* 0x000fe20003800000 */
[----:B------:R-:W-:Y:S01]  /*6dd0*/  PLOP3.LUT P0, PT, P0, PT, PT, 0x8, 0x80 ;  /* 0x000000000080781c */ /* 0x000fe2000070e170 */
[----:B------:R-:W-:-:S12]  /*6de0*/  IMAD.MOV.U32 R34, RZ, RZ, -0x1 ;  /* 0xffffffffff227424 */ /* 0x000fd800078e00ff */
[----:B------:R-:W-:Y:S05]  /*6df0*/  WARPSYNC.COLLECTIVE R34, `(.L_x_537) ;  /* 0x0000000022087348 */ /* 0x000fea0003c00000 */
[----:B------:R-:W-:Y:S01]  /*6e00*/  VOTE.ANY P0, P0 ;  /* 0x0000000000ff7806 */ /* 0x000fe20000000100 */
[----:B------:R-:W-:-:S12]  /*6e10*/  ENDCOLLECTIVE ;  /* 0x000000000000791b */ /* 0x000fd80003800000 */
.L_x_537:
[----:B------:R-:W-:Y:S05]  /*6e20*/  BSYNC B0 ;  /* 0x0000000000007941 */ /* 0x000fea0003800000 */
.L_x_536:
[----:B------:R-:W-:Y:S05]  /*6e30*/  BRA `(.L_x_538) ;  /* 0xffffffd800e47947 */ /* 0x000fea000383ffff */
.L_x_482:
[----:B------:R-:W-:Y:S01]  /*6e40*/  BSSY B0, `(.L_x_539) ;  /* 0x0000006000007945 */ /* 0x000fe20003800000 */
[----:B------:R-:W-:Y:S01]  /*6e50*/  PLOP3.LUT P0, PT, P0, PT, PT, 0x8, 0x80 ;  /* 0x000000000080781c */ /* 0x000fe2000070e170 */
[----:B------:R-:W-:-:S12]  /*6e60*/  IMAD.MOV.U32 R34, RZ, RZ, -0x1 ;  /* 0xffffffffff227424 */ /* 0x000fd800078e00ff */
[----:B------:R-:W-:Y:S05]  /*6e70*/  WARPSYNC.COLLECTIVE R34, `(.L_x_540) ;  /* 0x0000000022087348 */ /* 0x000fea0003c00000 */
[----:B------:R-:W-:Y:S01]  /*6e80*/  VOTE.ANY P0, P0 ;  /* 0x0000000000ff7806 */ /* 0x000fe20000000100 */
[----:B------:R-:W-:-:S12]  /*6e90*/  ENDCOLLECTIVE ;  /* 0x000000000000791b */ /* 0x000fd80003800000 */
.L_x_540:
[----:B------:R-:W-:Y:S05]  /*6ea0*/  BSYNC B0 ;  /* 0x0000000000007941 */ /* 0x000fea0003800000 */
.L_x_539:
[----:B------:R-:W-:Y:S05]  /*6eb0*/  BRA `(.L_x_541) ;  /* 0xffffffd800f87947 */ /* 0x000fea000383ffff */
.L_x_484:
        /* <DEDUP_REMOVED lines=9> */
.L_x_543:
[----:B------:R-:W-:Y:S05]  /*6f50*/  BSYNC B0 ;  /* 0x0000000000007941 */ /* 0x000fea0003800000 */
.L_x_542:
        /* <DEDUP_REMOVED lines=11> */
.L_x_544:
[----:B------:R-:W-:Y:S01]  /*7010*/  ISETP.GE.AND P4, PT, R2, R30, PT ;  /* 0x0000001e0200720c */ /* 0x000fe20003f86270 */
[----:B------:R-:W-:Y:S02]  /*7020*/  IMAD.MOV.U32 R35, RZ, RZ, R45 ;  /* 0x000000ffff237224 */ /* 0x000fe400078e002d */
[----:B------:R-:W-:-:S10]  /*7030*/  IMAD.MOV.U32 R43, RZ, RZ, R36 ;  /* 0x000000ffff2b7224 */ /* 0x000fd400078e0024 */
[----:B------:R-:W-:Y:S05]  /*7040*/  WARPSYNC.COLLECTIVE R34, `(.L_x_545) ;  /* 0x0000000022087348 */ /* 0x000fea0003c00000 */
[----:B------:R0:W1:Y:S02]  /*7050*/  SHFL.DOWN P3, R36, R35, R31, R30 ;  /* 0x0800001f23247389 */ /* 0x000064000006001e */
[----:B01----:R-:W-:Y:S05]  /*7060*/  ENDCOLLECTIVE ;  /* 0x000000000000791b */ /* 0x003fea0003800000 */
.L_x_545:
        /* <DEDUP_REMOVED lines=11> */
.L_x_546:
[----:B------:R-:W-:Y:S02]  /*7120*/  IMAD.MOV.U32 R35, RZ, RZ, R45 ;  /* 0x000000ffff237224 */ /* 0x000fe400078e002d */
[----:B------:R-:W-:-:S07]  /*7130*/  IMAD.MOV.U32 R43, RZ, RZ, R36 ;  /* 0x000000ffff2b7224 */ /* 0x000fce00078e0024 */
[----:B------:R-:W-:Y:S05]  /*7140*/  WARPSYNC.COLLECTIVE R34, `(.L_x_547) ;  /* 0x0000000022087348 */ /* 0x000fea0003c00000 */
[----:B------:R0:W1:Y:S02]  /*7150*/  SHFL.DOWN P3, R36, R35, R31, R30 ;  /* 0x0800001f23247389 */ /* 0x000064000006001e */
[----:B01----:R-:W-:Y:S05]  /*7160*/  ENDCOLLECTIVE ;  /* 0x000000000000791b */ /* 0x003fea0003800000 */
.L_x_547:
        /* <DEDUP_REMOVED lines=11> */
.L_x_548:
[----:B------:R-:W-:Y:S02]  /*7220*/  IMAD.MOV.U32 R35, RZ, RZ, R45 ;  /* 0x000000ffff237224 */ /* 0x000fe400078e002d */
[----:B------:R-:W-:-:S07]  /*7230*/  IMAD.MOV.U32 R43, RZ, RZ, R36 ;  /* 0x000000ffff2b7224 */ /* 0x000fce00078e0024 */
[----:B------:R-:W-:Y:S05]  /*7240*/  WARPSYNC.COLLECTIVE R34, `(.L_x_549) ;  /* 0x0000000022087348 */ /* 0x000fea0003c00000 */
[----:B------:R0:W1:Y:S02]  /*7250*/  SHFL.DOWN P3, R36, R35, R31, R30 ;  /* 0x0800001f23247389 */ /* 0x000064000006001e */
[----:B01----:R-:W-:Y:S05]  /*7260*/  ENDCOLLECTIVE ;  /* 0x000000000000791b */ /* 0x003fea0003800000 */
.L_x_549:
        /* <DEDUP_REMOVED lines=11> */
.L_x_550:
[----:B------:R-:W-:Y:S02]  /*7320*/  IMAD.MOV.U32 R35, RZ, RZ, R45 ;  /* 0x000000ffff237224 */ /* 0x000fe400078e002d */
[----:B------:R-:W-:-:S07]  /*7330*/  IMAD.MOV.U32 R43, RZ, RZ, R36 ;  /* 0x000000ffff2b7224 */ /* 0x000fce00078e0024 */
[----:B------:R-:W-:Y:S05]  /*7340*/  WARPSYNC.COLLECTIVE R34, `(.L_x_551) ;  /* 0x0000000022087348 */ /* 0x000fea0003c00000 */
[----:B------:R0:W1:Y:S02]  /*7350*/  SHFL.DOWN P3, R36, R35, R31, R30 ;  /* 0x0800001f23247389 */ /* 0x000064000006001e */
[----:B01----:R-:W-:Y:S05]  /*7360*/  ENDCOLLECTIVE ;  /* 0x000000000000791b */ /* 0x003fea0003800000 */
.L_x_551:
        /* <DEDUP_REMOVED lines=10> */
.L_x_552:
[----:B------:R-:W-:Y:S02]  /*7410*/  IMAD.MOV.U32 R35, RZ, RZ, R45 ;  /* 0x000000ffff237224 */ /* 0x000fe400078e002d */
[----:B------:R-:W-:-:S07]  /*7420*/  IMAD.MOV.U32 R43, RZ, RZ, R36 ;  /* 0x000000ffff2b7224 */ /* 0x000fce00078e0024 */
[----:B------:R-:W-:Y:S05]  /*7430*/  WARPSYNC.COLLECTIVE R34, `(.L_x_553) ;  /* 0x0000000022087348 */ /* 0x000fea0003c00000 */
[----:B------:R0:W1:Y:S02]  /*7440*/  SHFL.DOWN P3, R36, R35, R31, R30 ;  /* 0x0800001f23247389 */ /* 0x000064000006001e */
[----:B01----:R-:W-:Y:S05]  /*7450*/  ENDCOLLECTIVE ;  /* 0x000000000000791b */ /* 0x003fea0003800000 */
.L_x_553:
        /* <DEDUP_REMOVED lines=12> */
.L_x_554:
[----:B------:R-:W-:Y:S05]  /*7520*/  BRA `(.L_x_555) ;  /* 0xffffffd8005c7947 */ /* 0x000fea000383ffff */
.L_x_486:
[----:B------:R-:W-:Y:S01]  /*7530*/  BSSY B0, `(.L_x_556) ;  /* 0x0000006000007945 */ /* 0x000fe20003800000 */
[----:B------:R-:W-:Y:S01]  /*7540*/  PLOP3.LUT P0, PT, P0, PT, PT, 0x8, 0x80 ;  /* 0x000000000080781c */ /* 0x000fe2000070e170 */
[----:B------:R-:W-:-:S12]  /*7550*/  IMAD.MOV.U32 R34, RZ, RZ, -0x1 ;  /* 0xffffffffff227424 */ /* 0x000fd800078e00ff */
[----:B------:R-:W-:Y:S05]  /*7560*/  WARPSYNC.COLLECTIVE R34, `(.L_x_557) ;  /* 0x0000000022087348 */ /* 0x000fea0003c00000 */
[----:B------:R-:W-:Y:S01]  /*7570*/  VOTE.ANY P0, P0 ;  /* 0x0000000000ff7806 */ /* 0x000fe20000000100 */
[----:B------:R-:W-:-:S12]  /*7580*/  ENDCOLLECTIVE ;  /* 0x000000000000791b */ /* 0x000fd80003800000 */
.L_x_557:
[----:B------:R-:W-:Y:S05]  /*7590*/  BSYNC B0 ;  /* 0x0000000000007941 */ /* 0x000fea0003800000 */
.L_x_556:
[----:B------:R-:W-:Y:S05]  /*75a0*/  BRA `(.L_x_558) ;  /* 0xffffffd800607947 */ /* 0x000fea000383ffff */
.L_x_490:
[----:B------:R-:W-:Y:S01]  /*75b0*/  BSSY B0, `(.L_x_559) ;  /* 0x0000006000007945 */ /* 0x000fe20003800000 */
[----:B------:R-:W-:Y:S01]  /*75c0*/  PLOP3.LUT P0, PT, P0, PT, PT, 0x8, 0x80 ;  /* 0x000000000080781c */ /* 0x000fe2000070e170 */
[----:B------:R-:W-:-:S12]  /*75d0*/  IMAD.MOV.U32 R34, RZ, RZ, -0x1 ;  /* 0xffffffffff227424 */ /* 0x000fd800078e00ff */
[----:B------:R-:W-:Y:S05]  /*75e0*/  WARPSYNC.COLLECTIVE R34, `(.L_x_560) ;  /* 0x0000000022087348 */ /* 0x000fea0003c00000 */
[----:B------:R-:W-:Y:S01]  /*75f0*/  VOTE.ANY P0, P0 ;  /* 0x0000000000ff7806 */ /* 0x000fe20000000100 */
[----:B------:R-:W-:-:S12]  /*7600*/  ENDCOLLECTIVE ;  /* 0x000000000000791b */ /* 0x000fd80003800000 */
.L_x_560:
[----:B------:R-:W-:Y:S05]  /*7610*/  BSYNC B0 ;  /* 0x0000000000007941 */ /* 0x000fea0003800000 */
.L_x_559:
[----:B------:R-:W-:Y:S05]  /*7620*/  BRA `(.L_x_561) ;  /* 0xffffffd800747947 */ /* 0x000fea000383ffff */
.L_x_492:
[----:B------:R-:W-:Y:S01]  /*7630*/  BSSY B0, `(.L_x_562) ;  /* 0x0000006000007945 */ /* 0x000fe20003800000 */
[----:B------:R-:W-:Y:S01]  /*7640*/  PLOP3.LUT P3, PT, P0, PT, PT, 0x8, 0x80 ;  /* 0x000000000080781c */ /* 0x000fe2000076e170 */
[----:B------:R-:W-:-:S12]  /*7650*/  IMAD.MOV.U32 R34, RZ, RZ, -0x1 ;  /* 0xffffffffff227424 */ /* 0x000fd800078e00ff */
[----:B------:R-:W-:Y:S05]  /*7660*/  WARPSYNC.COLLECTIVE R34, `(.L_x_563) ;  /* 0x0000000022087348 */ /* 0x000fea0003c00000 */
[----:B------:R-:W-:Y:S01]  /*7670*/  VOTE.ANY R34, PT, P3 ;  /* 0x0000000000227806 */ /* 0x000fe200018e0100 */
[----:B------:R-:W-:Y:S06]  /*7680*/  ENDCOLLECTIVE ;  /* 0x000000000000791b */ /* 0x000fec0003800000 */
.L_x_563:
[----:B------:R-:W-:Y:S05]  /*7690*/  BSYNC B0 ;  /* 0x0000000000007941 */ /* 0x000fea0003800000 */
.L_x_562:
        /* <DEDUP_REMOVED lines=12> */
.L_x_564:
[----:B------:R-:W-:Y:S01]  /*7760*/  ISETP.GT.AND P4, PT, R49, R30, PT ;  /* 0x0000001e3100720c */ /* 0x000fe20003f84270 */
[----:B------:R-:W-:Y:S02]  /*7770*/  VIADD R49, R2, 0x4 ;  /* 0x0000000402317836 */ /* 0x000fe40000000000 */
[----:B------:R-:W-:Y:S02]  /*7780*/  IMAD.MOV.U32 R35, RZ, RZ, R48 ;  /* 0x000000ffff237224 */ /* 0x000fe400078e0030 */
[----:B------:R-:W-:-:S08]  /*7790*/  IMAD.MOV.U32 R50, RZ, RZ, R36 ;  /* 0x000000ffff327224 */ /* 0x000fd000078e0024 */
[----:B------:R-:W-:Y:S05]  /*77a0*/  WARPSYNC.COLLECTIVE R34, `(.L_x_565) ;  /* 0x0000000022087348 */ /* 0x000fea0003c00000 */
[----:B------:R0:W1:Y:S02]  /*77b0*/  SHFL.DOWN P3, R36, R35, R31, R30 ;  /* 0x0800001f23247389 */ /* 0x000064000006001e */
[----:B01----:R-:W-:Y:S05]  /*77c0*/  ENDCOLLECTIVE ;  /* 0x000000000000791b */ /* 0x003fea0003800000 */
.L_x_565:
        /* <DEDUP_REMOVED lines=10> */
.L_x_566:
[----:B------:R-:W-:Y:S02]  /*7870*/  IMAD.MOV.U32 R35, RZ, RZ, R48 ;  /* 0x000000ffff237224 */ /* 0x000fe400078e0030 */
[----:B------:R-:W-:-:S07]  /*7880*/  IMAD.MOV.U32 R50, RZ, RZ, R36 ;  /* 0x000000ffff327224 */ /* 0x000fce00078e0024 */
[----:B------:R-:W-:Y:S05]  /*7890*/  WARPSYNC.COLLECTIVE R34, `(.L_x_567) ;  /* 0x0000000022087348 */ /* 0x000fea0003c00000 */
[----:B------:R0:W1:Y:S02]  /*78a0*/  SHFL.DOWN P3, R36, R35, R31, R30 ;  /* 0x0800001f23247389 */ /* 0x000064000006001e */
[----:B01----:R-:W-:Y:S05]  /*78b0*/  ENDCOLLECTIVE ;  /* 0x000000000000791b */ /* 0x003fea0003800000 */
.L_x_567:
        /* <DEDUP_REMOVED lines=11> */
.L_x_568:
[----:B------:R-:W-:Y:S02]  /*7970*/  IMAD.MOV.U32 R35, RZ, RZ, R48 ;  /* 0x000000ffff237224 */ /* 0x000fe400078e0030 */
[----:B------:R-:W-:-:S07]  /*7980*/  IMAD.MOV.U32 R50, RZ, RZ, R36 ;  /* 0x000000ffff327224 */ /* 0x000fce00078e0024 */
[----:B------:R-:W-:Y:S05]  /*7990*/  WARPSYNC.COLLECTIVE R34, `(.L_x_569) ;  /* 0x0000000022087348 */ /* 0x000fea0003c00000 */
[----:B------:R0:W1:Y:S02]  /*79a0*/  SHFL.DOWN P3, R36, R35, R31, R30 ;  /* 0x0800001f23247389 */ /* 0x000064000006001e */
[----:B01----:R-:W-:Y:S05]  /*79b0*/  ENDCOLLECTIVE ;  /* 0x000000000000791b */ /* 0x003fea0003800000 */
.L_x_569:
        /* <DEDUP_REMOVED lines=11> */
.L_x_570:
[----:B------:R-:W-:Y:S02]  /*7a70*/  IMAD.MOV.U32 R35, RZ, RZ, R48 ;  /* 0x000000ffff237224 */ /* 0x000fe400078e0030 */
[----:B------:R-:W-:-:S07]  /*7a80*/  IMAD.MOV.U32 R50, RZ, RZ, R36 ;  /* 0x000000ffff327224 */ /* 0x000fce00078e0024 */
[----:B------:R-:W-:Y:S05]  /*7a90*/  WARPSYNC.COLLECTIVE R34, `(.L_x_571) ;  /* 0x0000000022087348 */ /* 0x000fea0003c00000 */
[----:B------:R0:W1:Y:S02]  /*7aa0*/  SHFL.DOWN P3, R36, R35, R31, R30 ;  /* 0x0800001f23247389 */ /* 0x000064000006001e */
[----:B01----:R-:W-:Y:S05]  /*7ab0*/  ENDCOLLECTIVE ;  /* 0x000000000000791b */ /* 0x003fea0003800000 */
.L_x_571:
        /* <DEDUP_REMOVED lines=9> */
.L_x_572:
[----:B------:R-:W-:Y:S02]  /*7b50*/  IMAD.MOV.U32 R35, RZ, RZ, R48 ;  /* 0x000000ffff237224 */ /* 0x000fe400078e0030 */
[----:B------:R-:W-:-:S07]  /*7b60*/  IMAD.MOV.U32 R50, RZ, RZ, R36 ;  /* 0x000000ffff327224 */ /* 0x000fce00078e0024 */
[----:B------:R-:W-:Y:S05]  /*7b70*/  WARPSYNC.COLLECTIVE R34, `(.L_x_573) ;  /* 0x0000000022087348 */ /* 0x000fea0003c00000 */
[----:B------:R0:W1:Y:S02]  /*7b80*/  SHFL.DOWN P3, R36, R35, R31, R30 ;  /* 0x0800001f23247389 */ /* 0x000064000006001e */
[----:B01----:R-:W-:Y:S05]  /*7b90*/  ENDCOLLECTIVE ;  /* 0x000000000000791b */ /* 0x003fea0003800000 */
.L_x_573:
        /* <DEDUP_REMOVED lines=14> */
.L_x_574:
[----:B------:R-:W-:Y:S05]  /*7c80*/  BRA `(.L_x_575) ;  /* 0xffffffd400c87947 */ /* 0x000fea000383ffff */
.L_x_576:
        /* <DEDUP_REMOVED lines=15> */
.L_x_1992:


//--------------------- .text._ZN3cub18CUB_300001_SM_10006detail4scan16DeviceScanKernelINS2_10policy_hubIllljN4cuda3__47maximumIlEEE10Policy1000EN6thrust24THRUST_300001_SM_1000_NS6detail15normal_iteratorINSC_10device_ptrIlEEEESH_NS0_13ScanTileStateIlLb1EEES8_NS0_8NullTypeEjlLb0ESK_EEvT0_T1_T2_iT3_T4_T5_ --------------------------
	.section	.text._ZN3cub18CUB_300001_SM_10006detail4scan16DeviceScanKernelINS2_10policy_hubIllljN4cuda3__47maximumIlEEE10Policy1000EN6thrust24THRUST_300001_SM_1000_NS6detail15normal_iteratorINSC_10device_ptrIlEEEESH_NS0_13ScanTileStateIlLb1EEES8_NS0_8NullTypeEjlLb0ESK_EEvT0_T1_T2_iT3_T4_T5_,"ax",@progbits
	.align	128
        .global         _ZN3cub18CUB_300001_SM_10006detail4scan16DeviceScanKernelINS2_10policy_hubIllljN4cuda3__47maximumIlEEE10Policy1000EN6thrust24THRUST_300001_SM_1000_NS6detail15normal_iteratorINSC_10device_ptrIlEEEESH_NS0_13ScanTileStateIlLb1EEES8_NS0_8NullTypeEjlLb0ESK_EEvT0_T1_T2_iT3_T4_T5_
        .type           _ZN3cub18CUB_300001_SM_10006detail4scan16DeviceScanKernelINS2_10policy_hubIllljN4cuda3__47maximumIlEEE10Policy1000EN6thrust24THRUST_300001_SM_1000_NS6detail15normal_iteratorINSC_10device_ptrIlEEEESH_NS0_13ScanTileStateIlLb1EEES8_NS0_8NullTypeEjlLb0ESK_EEvT0_T1_T2_iT3_T4_T5_,@function
        .size           _ZN3cub18CUB_300001_SM_10006detail4scan16DeviceScanKernelINS2_10policy_hubIllljN4cuda3__47maximumIlEEE10Policy1000EN6thrust24THRUST_300001_SM_1000_NS6detail15normal_iteratorINSC_10device_ptrIlEEEESH_NS0_13ScanTileStateIlLb1EEES8_NS0_8NullTypeEjlLb0ESK_EEvT0_T1_T2_iT3_T4_T5_,(.L_x_1993 - _ZN3cub18CUB_300001_SM_10006detail4scan16DeviceScanKernelINS2_10policy_hubIllljN4cuda3__47maximumIlEEE10Policy1000EN6thrust24THRUST_300001_SM_1000_NS6detail15normal_iteratorINSC_10device_ptrIlEEEESH_NS0_13ScanTileStateIlLb1EEES8_NS0_8NullTypeEjlLb0ESK_EEvT0_T1_T2_iT3_T4_T5_)
        .other          _ZN3cub18CUB_300001_SM_10006detail4scan16DeviceScanKernelINS2_10policy_hubIllljN4cuda3__47maximumIlEEE10Policy1000EN6thrust24THRUST_300001_SM_1000_NS6detail15normal_iteratorINSC_10device_ptrIlEEEESH_NS0_13ScanTileStateIlLb1EEES8_NS0_8NullTypeEjlLb0ESK_EEvT0_T1_T2_iT3_T4_T5_,@"STO_CUDA_ENTRY STV_DEFAULT"
_ZN3cub18CUB_300001_SM_10006detail4scan16DeviceScanKernelINS2_10policy_hubIllljN4cuda3__47maximumIlEEE10Policy1000EN6thrust24THRUST_300001_SM_1000_NS6detail15normal_iteratorINSC_10device_ptrIlEEEESH_NS0_13ScanTileStateIlLb1EEES8_NS0_8NullTypeEjlLb0ESK_EEvT0_T1_T2_iT3_T4_T5_:
.text._ZN3cub18CUB_300001_SM_10006detail4scan16DeviceScanKernelINS2_10policy_hubIllljN4cuda3__47maximumIlEEE10Policy1000EN6thrust24THRUST_300001_SM_1000_NS6detail15normal_iteratorINSC_10device_ptrIlEEEESH_NS0_13ScanTileStateIlLb1EEES8_NS0_8NullTypeEjlLb0ESK_EEvT0_T1_T2_iT3_T4_T5_:
[----:B------:R-:W-:Y:S08]  /*0000*/  LDC R1, c[0x0][0x37c] ;  /* 0x0000df00ff017b82 */ /* 0x000ff00000000800 */
[----:B------:R-:W0:Y:S01]  /*0010*/  S2UR UR10, SR_CTAID.X ;  /* 0x00000000000a79c3 */ /* 0x000e220000002500 */
[----:B------:R-:W1:Y:S01]  /*0020*/  LDCU UR4, c[0x0][0x3a0] ;  /* 0x00007400ff0477ac */ /* 0x000e620008000800 */
[----:B------:R-:W2:Y:S06]  /*0030*/  LDCU.64 UR8, c[0x0][0x358] ;  /* 0x00006b00ff0877ac */ /* 0x000eac0008000a00 */
[----:B------:R-:W0:Y:S02]  /*0040*/  LDC R45, c[0x0][0x398] ;  /* 0x0000e600ff2d7b82 */ /* 0x000e240000000800 */
[----:B0-----:R-:W-:-:S04]  /*0050*/  VIADD R43, R45, UR10 ;  /* 0x0000000a2d2b7c36 */ /* 0x001fc80008000000 */
[----:B------:R-:W-:-:S05]  /*0060*/  IMAD R5, R43, 0xa80, RZ ;  /* 0x00000a802b057824 */ /* 0x000fca00078e02ff */
[----:B-1----:R-:W-:-:S04]  /*0070*/  IADD3 R42, PT, PT, -R5, UR4, RZ ;  /* 0x00000004052a7c10 */ /* 0x002fc8000fffe1ff */
[----:B------:R-:W-:-:S13]  /*0080*/  ISETP.GE.U32.AND P0, PT, R42, 0xa81, PT ;  /* 0x00000a812a00780c */ /* 0x000fda0003f06070 */
[----:B--2---:R-:W-:Y:S05]  /*0090*/  @!P0 BRA `(.L_x_577) ;  /* 0x0000002c00348947 */ /* 0x004fea0003800000 */
[----:B------:R-:W0:Y:S01]  /*00a0*/  S2R R41, SR_TID.X ;  /* 0x0000000000297919 */ /* 0x000e220000002100 */
[----:B------:R-:W1:Y:S01]  /*00b0*/  LDCU.64 UR4, c[0x0][0x380] ;  /* 0x00007000ff0477ac */ /* 0x000e620008000a00 */
[C---:B0-----:R-:W-:Y:S02]  /*00c0*/  LOP3.LUT R0, R41.reuse, 0x1f, RZ, 0xc0, !PT ;  /* 0x0000001f29007812 */ /* 0x041fe400078ec0ff */
[----:B------:R-:W-:-:S05]  /*00d0*/  LOP3.LUT R3, R41, 0x3e0, RZ, 0xc0, !PT ;  /* 0x000003e029037812 */ /* 0x000fca00078ec0ff */
[----:B------:R-:W-:-:S05]  /*00e0*/  IMAD R0, R3, 0xc, R0 ;  /* 0x0000000c03007824 */ /* 0x000fca00078e0200 */
[----:B------:R-:W-:-:S05]  /*00f0*/  IADD3 R0, P0, PT, R5, R0, RZ ;  /* 0x0000000005007210 */ /* 0x000fca0007f1e0ff */
[----:B------:R-:W-:Y:S02]  /*0100*/  IMAD.X R3, RZ, RZ, RZ, P0 ;  /* 0x000000ffff037224 */ /* 0x000fe400000e06ff */
        /* <DEDUP_REMOVED lines=20> */
[----:B------:R-:W-:Y:S01]  /*0250*/  ISETP.NE.AND P0, PT, R43, RZ, PT ;  /* 0x000000ff2b00720c */ /* 0x000fe20003f05270 */
        /* <DEDUP_REMOVED lines=25> */
[----:B------:R-:W-:Y:S05]  /*03f0*/  @P0 BRA `(.L_x_579) ;  /* 0x0000000c00180947 */ /* 0x000fea0003800000 */
[-C--:B-1----:R-:W-:Y:S02]  /*0400*/  ISETP.GT.U32.AND P0, PT, R4, R6.reuse, PT ;  /* 0x000000060400720c */ /* 0x082fe40003f04070 */
[----:B------:R-:W-:Y:S02]  /*0410*/  ISETP.GE.AND P1, PT, R2, 0x1, PT ;  /* 0x000000010200780c */ /* 0x000fe40003f26270 */
[CC--:B------:R-:W-:Y:S02]  /*0420*/  ISETP.GT.AND.EX P0, PT, R5.reuse, R7.reuse, PT, P0 ;  /* 0x000000070500720c */ /* 0x0c0fe40003f04300 */
        /* <DEDUP_REMOVED lines=83> */
[----:B------:R-:W-:Y:S01]  /*0960*/  SEL R45, R45, R47, !P1 ;  /* 0x0000002f2d2d7207 */ /* 0x000fe20004800000 */
        /* <DEDUP_REMOVED lines=10> */
[----:B------:R-:W-:-:S02]  /*0a10*/  ISETP.NE.AND P1, PT, R44, 0x2, PT ;  /* 0x000000022c00780c */ /* 0x000fc40003f25270 */
[----:B------:R-:W-:Y:S01]  /*0a20*/  SEL R31, R43, R32, P0 ;  /* 0x000000202b1f7207 */ /* 0x000fe20000000000 */
[----:B------:R-:W0:Y:S01]  /*0a30*/  SHFL.UP PT, R30, R30, 0x1, RZ ;  /* 0x042000001e1e7989 */ /* 0x000e2200000e00ff */
[----:B------:R-:W-:Y:S02]  /*0a40*/  SEL R33, R51, R33, P0 ;  /* 0x0000002133217207 */ /* 0x000fe40000000000 */
[----:B------:R-:W-:Y:S02]  /*0a50*/  ISETP.GT.U32.AND P0, PT, R31, R34, PT ;  /* 0x000000221f00720c */ /* 0x000fe40003f04070 */
[----:B------:R-:W-:Y:S02]  /*0a60*/  SEL R28, R43, R28, !P1 ;  /* 0x0000001c2b1c7207 */ /* 0x000fe40004800000 */
[----:B------:R-:W-:Y:S02]  /*0a70*/  ISETP.GT.AND.EX P0, PT, R33, R35, PT, P0 ;  /* 0x000000232100720c */ /* 0x000fe40003f04300 */
[----:B------:R-:W-:-:S02]  /*0a80*/  SEL R32, R51, R29, !P1 ;  /* 0x0000001d33207207 */ /* 0x000fc40004800000 */
[----:B------:R-:W-:Y:S01]  /*0a90*/  SEL R49, R31, R34, P0 ;  /* 0x000000221f317207 */ /* 0x000fe20000000000 */
[----:B------:R-:W1:Y:S01]  /*0aa0*/  SHFL.UP PT, R29, R45, 0x1, RZ ;  /* 0x042000002d1d7989 */ /* 0x000e6200000e00ff */
[----:B------:R-:W-:Y:S02]  /*0ab0*/  SEL R35, R33, R35, P0 ;  /* 0x0000002321237207 */ /* 0x000fe40000000000 */
        /* <DEDUP_REMOVED lines=10> */
[-C--:B------:R-:W-:Y:S02]  /*0b60*/  ISETP.GT.AND.EX P0, PT, R37, R39.reuse, PT, P0 ;  /* 0x000000272500720c */ /* 0x080fe40003f04300 */
[----:B------:R-:W-:Y:S02]  /*0b70*/  SEL R31, R43, R28, !P2 ;  /* 0x0000001c2b1f7207 */ /* 0x000fe40005000000 */
[----:B------:R-:W-:Y:S02]  /*0b80*/  SEL R32, R35, R32, !P1 ;  /* 0x0000002023207207 */ /* 0x000fe40004800000 */
[----:B------:R-:W-:Y:S02]  /*0b90*/  SEL R28, R43, R38, P0 ;  /* 0x000000262b1c7207 */ /* 0x000fe40000000000 */
[C---:B------:R-:W-:Y:S02]  /*0ba0*/  SEL R33, R37.reuse, R32, !P2 ;  /* 0x0000002025217207 */ /* 0x040fe40005000000 */
[----:B------:R-:W-:-:S02]  /*0bb0*/  SEL R38, R37, R39, P0 ;  /* 0x0000002725267207 */ /* 0x000fc40000000000 */
        /* <DEDUP_REMOVED lines=74> */
.L_x_579:
[-C--:B-1----:R-:W-:Y:S02]  /*1060*/  ISETP.GT.U32.AND P0, PT, R4, R6.reuse, PT ;  /* 0x000000060400720c */ /* 0x082fe40003f04070 */
[----:B------:R-:W-:Y:S02]  /*1070*/  ISETP.GE.AND P1, PT, R2, 0x1, PT ;  /* 0x000000010200780c */ /* 0x000fe40003f26270 */
[CC--:B------:R-:W-:Y:S02]  /*1080*/  ISETP.GT.AND.EX P0, PT, R5.reuse, R7.reuse, PT, P0 ;  /* 0x000000070500720c */ /* 0x0c0fe40003f04300 */
        /* <DEDUP_REMOVED lines=101> */
[----:B------:R-:W-:Y:S02]  /*16e0*/  SEL R46, R45, R47, !P1 ;  /* 0x0000002f2d2e7207 */ /* 0x000fe40004800000 */
[----:B------:R-:W-:Y:S02]  /*16f0*/  SEL R45, R51, R34, P0 ;  /* 0x00000022332d7207 */ /* 0x000fe40000000000 */
[----:B------:R-:W-:Y:S01]  /*1700*/  SEL R53, R33, R35, P0 ;  /* 0x0000002321357207 */ /* 0x000fe20000000000 */
[----:B------:R-:W0:Y:S01]  /*1710*/  SHFL.UP PT, R31, R31, 0x1, RZ ;  /* 0x042000001f1f7989 */ /* 0x000e2200000e00ff */
[----:B--2---:R-:W-:Y:S02]  /*1720*/  ISETP.GT.U32.AND P0, PT, R45, R36, PT ;  /* 0x000000242d00720c */ /* 0x004fe40003f04070 */
[----:B------:R-:W-:Y:S01]  /*1730*/  ISETP.NE.AND P1, PT, R44, 0x3, PT ;  /* 0x000000032c00780c */ /* 0x000fe20003f25270 */
[----:B------:R-:W1:Y:S01]  /*1740*/  SHFL.UP PT, R35, R46, 0x1, RZ ;  /* 0x042000002e237989 */ /* 0x000e6200000e00ff */
[----:B------:R-:W-:-:S02]  /*1750*/  ISETP.GT.AND.EX P0, PT, R53, R37, PT, P0 ;  /* 0x000000253500720c */ /* 0x000fc40003f04300 */
[----:B------:R-:W-:Y:S02]  /*1760*/  SEL R30, R51, R30, !P1 ;  /* 0x0000001e331e7207 */ /* 0x000fe40004800000 */
[----:B------:R-:W-:Y:S02]  /*1770*/  SEL R47, R45, R36, P0 ;  /* 0x000000242d2f7207 */ /* 0x000fe40000000000 */
[----:B------:R-:W-:Y:S02]  /*1780*/  SEL R49, R53, R37, P0 ;  /* 0x0000002535317207 */ /* 0x000fe40000000000 */
        /* <DEDUP_REMOVED lines=15> */
[-C--:B------:R-:W-:Y:S02]  /*1880*/  ISETP.GT.U32.AND P0, PT, R37, R28.reuse, PT ;  /* 0x0000001c2500720c */ /* 0x080fe40003f04070 */
[----:B-1----:R-:W-:Y:S02]  /*1890*/  ISETP.GT.AND.EX P1, PT, R33, R35, PT, P1 ;  /* 0x000000232100720c */ /* 0x002fe40003f24310 */
        /* <DEDUP_REMOVED lines=9> */
[----:B------:R-:W-:-:S07]  /*1930*/  ISETP.NE.AND P2, PT, R41, RZ, PT ;  /* 0x000000ff2900720c */ /* 0x000fce0003f45270 */
        /* <DEDUP_REMOVED lines=8> */
[----:B-1----:R-:W-:Y:S02]  /*19c0*/  ISETP.GT.U32.AND P1, PT, R32, 0x1f3, PT ;  /* 0x000001f32000780c */ /* 0x002fe40003f24070 */
[----:B------:R-:W-:-:S05]  /*19d0*/  LOP3.LUT R32, RZ, R41, RZ, 0x33, !PT ;  /* 0x00000029ff207212 */ /* 0x000fca00078e33ff */
[----:B------:R-:W-:-:S06]  /*19e0*/  IMAD.IADD R43, R43, 0x1, R32 ;  /* 0x000000012b2b7824 */ /* 0x000fcc00078e0220 */
[----:B------:R-:W-:Y:S05]  /*19f0*/  @P1 BRA `(.L_x_582) ;  /* 0x0000000000081947 */ /* 0x000fea0003800000 */
[----:B------:R0:W-:Y:S06]  /*1a00*/  MEMBAR.SC.CTA ;  /* 0x0000000000007992 */ /* 0x0001ec0000000000 */
[----:B0-----:R-:W-:Y:S05]  /*1a10*/  BRA `(.L_x_583) ;  /* 0x0000000000087947 */ /* 0x001fea0003800000 */
.L_x_582:
[----:B------:R-:W-:Y:S05]  /*1a20*/  NANOSLEEP 0x50a ;  /* 0x0000050a0000795d */ /* 0x000fea0003800000 */
[----:B------:R-:W-:Y:S01]  /*1a30*/  NOP ;  /* 0x0000000000007918 */ /* 0x000fe20000000000 */
.L_x_583:
[----:B------:R-:W-:-:S05]  /*1a40*/  IMAD.WIDE R44, R43, 0x10, R44 ;  /* 0x000000102b2c7825 */ /* 0x000fca00078e022c */
[----:B--2---:R-:W2:Y:S01]  /*1a50*/  LD.E.128.STRONG.GPU R28, desc[UR8][R44.64+0x200] ;  /* 0x000200082c1c7980 */ /* 0x004ea2000c10fd00 */
[----:B------:R-:W-:Y:S01]  /*1a60*/  UMOV UR5, 0xffffffff ;  /* 0xffffffff00057882 */ /* 0x000fe20000000000 */
[----:B--2---:R-:W-:-:S04]  /*1a70*/  ISETP.NE.U32.AND P0, PT, R28, 0x63, PT ;  /* 0x000000631c00780c */ /* 0x004fc80003f05070 */
[----:B------:R-:W-:Y:S01]  /*1a80*/  ISETP.NE.AND.EX P0, PT, R29, RZ, PT, P0 ;  /* 0x000000ff1d00720c */ /* 0x000fe20003f05300 */
[----:B------:R-:W-:-:S12]  /*1a90*/  BRA.DIV UR5, `(.L_x_584) ;  /* 0x0000004205f87947 */ /* 0x000fd8000b800000 */
[----:B------:R-:W-:-:S13]  /*1aa0*/  VOTE.ANY P0, !P0 ;  /* 0x0000000000ff7806 */ /* 0x000fda0004000100 */
.L_x_627:
[----:B------:R-:W-:Y:S05]  /*1ab0*/  @!P0 BRA `(.L_x_585) ;  /* 0x0000000000348947 */ /* 0x000fea0003800000 */
.L_x_589:
[----:B------:R-:W-:Y:S05]  /*1ac0*/  YIELD ;  /* 0x0000000000007946 */ /* 0x000fea0003800000 */
[----:B------:R-:W-:Y:S05]  /*1ad0*/  @P1 BRA `(.L_x_586) ;  /* 0x0000000000081947 */ /* 0x000fea0003800000 */
[----:B------:R0:W-:Y:S06]  /*1ae0*/  MEMBAR.SC.CTA ;  /* 0x0000000000007992 */ /* 0x0001ec0000000000 */
[----:B0-----:R-:W-:Y:S05]  /*1af0*/  BRA `(.L_x_587) ;  /* 0x0000000000087947 */ /* 0x001fea0003800000 */
.L_x_586:
[----:B------:R-:W-:Y:S05]  /*1b00*/  NANOSLEEP 0x278 ;  /* 0x000002780000795d */ /* 0x000fea0003800000 */
[----:B------:R-:W-:Y:S01]  /*1b10*/  NOP ;  /* 0x0000000000007918 */ /* 0x000fe20000000000 */
.L_x_587:
[----:B------:R-:W2:Y:S01]  /*1b20*/  LD.E.128.STRONG.GPU R28, desc[UR8][R44.64+0x200] ;  /* 0x000200082c1c7980 */ /* 0x000ea2000c10fd00 */
[----:B------:R-:W-:Y:S01]  /*1b30*/  UMOV UR5, 0xffffffff ;  /* 0xffffffff00057882 */ /* 0x000fe20000000000 */
[----:B--2---:R-:W-:-:S04]  /*1b40*/  ISETP.NE.U32.AND P0, PT, R28, 0x63, PT ;  /* 0x000000631c00780c */ /* 0x004fc80003f05070 */
[----:B------:R-:W-:Y:S01]  /*1b50*/  ISETP.NE.AND.EX P0, PT, R29, RZ, PT, P0 ;  /* 0x000000ff1d00720c */ /* 0x000fe20003f05300 */
[----:B------:R-:W-:-:S12]  /*1b60*/  BRA.DIV UR5, `(.L_x_588) ;  /* 0x0000004205e47947 */ /* 0x000fd8000b800000 */
[----:B------:R-:W-:-:S13]  /*1b70*/  VOTE.ANY P0, !P0 ;  /* 0x0000000000ff7806 */ /* 0x000fda0004000100 */
.L_x_630:
[----:B------:R-:W-:Y:S05]  /*1b80*/  @P0 BRA `(.L_x_589) ;  /* 0xfffffffc00cc0947 */ /* 0x000fea000383ffff */
.L_x_585:
        /* <DEDUP_REMOVED lines=59> */
.L_x_644:
[----:B------:R-:W-:Y:S05]  /*1f40*/  @!P0 BRA `(.L_x_591) ;  /* 0x0000000400448947 */ /* 0x000fea0003800000 */
.L_x_599:
        /* <DEDUP_REMOVED lines=8> */
.L_x_647:
[----:B------:R-:W-:Y:S05]  /*1fd0*/  @!P0 BRA `(.L_x_593) ;  /* 0x0000000000348947 */ /* 0x000fea0003800000 */
.L_x_597:
[----:B------:R-:W-:Y:S05]  /*1fe0*/  YIELD ;  /* 0x0000000000007946 */ /* 0x000fea0003800000 */
[----:B------:R-:W-:Y:S05]  /*1ff0*/  @P1 BRA `(.L_x_594) ;  /* 0x0000000000081947 */ /* 0x000fea0003800000 */
[----:B------:R0:W-:Y:S06]  /*2000*/  MEMBAR.SC.CTA ;  /* 0x0000000000007992 */ /* 0x0001ec0000000000 */
[----:B0-----:R-:W-:Y:S05]  /*2010*/  BRA `(.L_x_595) ;  /* 0x0000000000087947 */ /* 0x001fea0003800000 */
.L_x_594:
[----:B------:R-:W-:Y:S05]  /*2020*/  NANOSLEEP 0x278 ;  /* 0x000002780000795d */ /* 0x000fea0003800000 */
[----:B------:R-:W-:Y:S01]  /*2030*/  NOP ;  /* 0x0000000000007918 */ /* 0x000fe20000000000 */
.L_x_595:
[----:B------:R-:W2:Y:S01]  /*2040*/  LD.E.128.STRONG.GPU R28, desc[UR8][R50.64+-0x200] ;  /* 0xfffe0008321c7980 */ /* 0x000ea2000c10fd00 */
[----:B------:R-:W-:Y:S01]  /*2050*/  UMOV UR5, 0xffffffff ;  /* 0xffffffff00057882 */ /* 0x000fe20000000000 */
[----:B--2---:R-:W-:-:S04]  /*2060*/  ISETP.NE.U32.AND P0, PT, R28, 0x63, PT ;  /* 0x000000631c00780c */ /* 0x004fc80003f05070 */
[----:B------:R-:W-:Y:S01]  /*2070*/  ISETP.NE.AND.EX P0, PT, R29, RZ, PT, P0 ;  /* 0x000000ff1d00720c */ /* 0x000fe20003f05300 */
[----:B------:R-:W-:-:S12]  /*2080*/  BRA.DIV UR5, `(.L_x_596) ;  /* 0x0000004605787947 */ /* 0x000fd8000b800000 */
[----:B------:R-:W-:-:S13]  /*2090*/  VOTE.ANY P0, !P0 ;  /* 0x0000000000ff7806 */ /* 0x000fda0004000100 */
.L_x_650:
[----:B------:R-:W-:Y:S05]  /*20a0*/  @P0 BRA `(.L_x_597) ;  /* 0xfffffffc00cc0947 */ /* 0x000fea000383ffff */
.L_x_593:
        /* <DEDUP_REMOVED lines=58> */
.L_x_664:
[----:B------:R-:W-:Y:S05]  /*2450*/  @P0 BRA `(.L_x_599) ;  /* 0xfffffff800bc0947 */ /* 0x000fea000383ffff */
.L_x_591:
        /* <DEDUP_REMOVED lines=18> */
.L_x_601:
[----:B------:R-:W-:Y:S05]  /*2580*/  BSYNC.RECONVERGENT B1 ;  /* 0x0000000000017941 */ /* 0x000fea0003800200 */
.L_x_600:
[----:B------:R0:W-:Y:S01]  /*2590*/  @!P1 STS.64 [R39+0x60], R44 ;  /* 0x0000602c27009388 */ /* 0x0001e20000000a00 */
[----:B-1----:R-:W-:Y:S02]  /*25a0*/  IMAD.MOV.U32 R30, RZ, RZ, R36 ;  /* 0x000000ffff1e7224 */ /* 0x002fe400078e0024 */
[----:B------:R-:W-:Y:S02]  /*25b0*/  IMAD.MOV.U32 R33, RZ, RZ, R35 ;  /* 0x000000ffff217224 */ /* 0x000fe400078e0023 */
[----:B------:R-:W-:Y:S02]  /*25c0*/  @!P1 IMAD.MOV.U32 R30, RZ, RZ, R44 ;  /* 0x000000ffff1e9224 */ /* 0x000fe400078e002c */
[----:B------:R-:W-:-:S07]  /*25d0*/  @!P1 IMAD.MOV.U32 R33, RZ, RZ, R45 ;  /* 0x000000ffff219224 */ /* 0x000fce00078e002d */
.L_x_581:
        /* <DEDUP_REMOVED lines=60> */
.L_x_580:
[----:B------:R-:W-:Y:S05]  /*29a0*/  BSYNC.RECONVERGENT B0 ;  /* 0x0000000000007941 */ /* 0x000fea0003800200 */
.L_x_578:
        /* <DEDUP_REMOVED lines=60> */
.L_x_577:
[----:B------:R-:W-:-:S13]  /*2d70*/  ISETP.NE.AND P0, PT, R42, RZ, PT ;  /* 0x000000ff2a00720c */ /* 0x000fda0003f05270 */
[----:B------:R-:W-:Y:S05]  /*2d80*/  @!P0 EXIT ;  /* 0x000000000000894d */ /* 0x000fea0003800000 */
[----:B------:R-:W0:Y:S02]  /*2d90*/  LDC.64 R2, c[0x0][0x380] ;  /* 0x0000e000ff027b82 */ /* 0x000e240000000a00 */
[----:B0-----:R-:W-:-:S05]  /*2da0*/  IMAD.WIDE.U32 R2, R5, 0x8, R2 ;  /* 0x0000000805027825 */ /* 0x001fca00078e0002 */
[----:B------:R0:W2:Y:S01]  /*2db0*/  LDG.E.64 R4, desc[UR8][R2.64] ;  /* 0x0000000802047981 */ /* 0x0000a2000c1e1b00 */
[----:B------:R-:W1:Y:S02]  /*2dc0*/  S2R R0, SR_TID.X ;  /* 0x0000000000007919 */ /* 0x000e640000002100 */
[C---:B-1----:R-:W-:Y:S02]  /*2dd0*/  LOP3.LUT R6, R0.reuse, 0x1f, RZ, 0xc0, !PT ;  /* 0x0000001f00067812 */ /* 0x042fe400078ec0ff */
[----:B------:R-:W-:-:S05]  /*2de0*/  LOP3.LUT R7, R0, 0x3e0, RZ, 0xc0, !PT ;  /* 0x000003e000077812 */ /* 0x000fca00078ec0ff */
[----:B------:R-:W-:-:S04]  /*2df0*/  IMAD R15, R7, 0xc, R6 ;  /* 0x0000000c070f7824 */ /* 0x000fc800078e0206 */
[C---:B------:R-:W-:Y:S01]  /*2e00*/  VIADD R7, R15.reuse, 0x20 ;  /* 0x000000200f077836 */ /* 0x040fe20000000000 */
[C---:B------:R-:W-:Y:S01]  /*2e10*/  ISETP.GE.U32.AND P3, PT, R15.reuse, R42, PT ;  /* 0x0000002a0f00720c */ /* 0x040fe20003f66070 */
[C---:B------:R-:W-:Y:S01]  /*2e20*/  VIADD R9, R15.reuse, 0x60 ;  /* 0x000000600f097836 */ /* 0x040fe20000000000 */
[C---:B------:R-:W-:Y:S01]  /*2e30*/  LEA R8, P4, R15.reuse, R2, 0x3 ;  /* 0x000000020f087211 */ /* 0x040fe200078818ff */
[----:B------:R-:W-:Y:S01]  /*2e40*/  VIADD R11, R15, 0x80 ;  /* 0x000000800f0b7836 */ /* 0x000fe20000000000 */
[-C--:B------:R-:W-:Y:S01]  /*2e50*/  ISETP.GE.U32.AND P2, PT, R7, R42.reuse, PT ;  /* 0x0000002a0700720c */ /* 0x080fe20003f46070 */
[----:B------:R-:W-:Y:S01]  /*2e60*/  VIADD R7, R15, 0xa0 ;  /* 0x000000a00f077836 */ /* 0x000fe20000000000 */
[-C--:B------:R-:W-:Y:S01]  /*2e70*/  ISETP.GE.U32.AND P6, PT, R9, R42.reuse, PT ;  /* 0x0000002a0900720c */ /* 0x080fe20003fc6070 */
[----:B------:R-:W-:Y:S01]  /*2e80*/  VIADD R9, R15, 0xc0 ;  /* 0x000000c00f097836 */ /* 0x000fe20000000000 */
[-C--:B------:R-:W-:Y:S01]  /*2e90*/  ISETP.GE.U32.AND P5, PT, R11, R42.reuse, PT ;  /* 0x0000002a0b00720c */ /* 0x080fe20003fa6070 */
[----:B------:R-:W-:Y:S01]  /*2ea0*/  VIADD R11, R15, 0x120 ;  /* 0x000001200f0b7836 */ /* 0x000fe20000000000 */
[-C--:B------:R-:W-:Y:S01]  /*2eb0*/  ISETP.GE.U32.AND P1, PT, R7, R42.reuse, PT ;  /* 0x0000002a0700720c */ /* 0x080fe20003f26070 */
[----:B------:R-:W-:Y:S01]  /*2ec0*/  VIADD R7, R15, 0xe0 ;  /* 0x000000e00f077836 */ /* 0x000fe20000000000 */
[----:B------:R-:W-:Y:S01]  /*2ed0*/  ISETP.GE.U32.AND P0, PT, R9, R42, PT ;  /* 0x0000002a0900720c */ /* 0x000fe20003f06070 */
[----:B------:R-:W-:-:S02]  /*2ee0*/  IMAD.X R9, RZ, RZ, R3, P4 ;  /* 0x000000ffff097224 */ /* 0x000fc400020e0603 */
[----:B0-----:R-:W-:Y:S01]  /*2ef0*/  VIADD R3, R15, 0x100 ;  /* 0x000001000f037836 */ /* 0x001fe20000000000 */
[-C--:B------:R-:W-:Y:S01]  /*2f00*/  ISETP.GE.U32.AND P4, PT, R7, R42.reuse, PT ;  /* 0x0000002a0700720c */ /* 0x080fe20003f86070 */
[C---:B------:R-:W-:Y:S02]  /*2f10*/  VIADD R41, R15.reuse, 0x40 ;  /* 0x000000400f297836 */ /* 0x040fe40000000000 */
[----:B------:R-:W-:Y:S02]  /*2f20*/  VIADD R40, R15, 0x140 ;  /* 0x000001400f287836 */ /* 0x000fe40000000000 */
[----:B--2---:R-:W-:Y:S02]  /*2f30*/  IMAD.MOV.U32 R28, RZ, RZ, R4 ;  /* 0x000000ffff1c7224 */ /* 0x004fe400078e0004 */
[----:B------:R-:W-:Y:S02]  /*2f40*/  IMAD.MOV.U32 R29, RZ, RZ, R5 ;  /* 0x000000ffff1d7224 */ /* 0x000fe400078e0005 */
[----:B------:R-:W-:Y:S01]  /*2f50*/  IMAD.MOV.U32 R6, RZ, RZ, R28 ;  /* 0x000000ffff067224 */ /* 0x000fe200078e001c */
[----:B------:R-:W2:Y:S01]  /*2f60*/  @!P3 LDG.E.64 R4, desc[UR8][R8.64] ;  /* 0x000000080804b981 */ /* 0x000ea2000c1e1b00 */
[----:B------:R-:W-:Y:S01]  /*2f70*/  IMAD.MOV.U32 R7, RZ, RZ, R29 ;  /* 0x000000ffff077224 */ /* 0x000fe200078e001d */
[----:B------:R-:W-:Y:S01]  /*2f80*/  ISETP.GE.U32.AND P3, PT, R3, R42, PT ;  /* 0x0000002a0300720c */ /* 0x000fe20003f66070 */
[----:B------:R-:W-:-:S02]  /*2f90*/  VIADD R3, R15, 0x160 ;  /* 0x000001600f037836 */ /* 0x000fc40000000000 */
[--C-:B------:R-:W-:Y:S02]  /*2fa0*/  IMAD.MOV.U32 R10, RZ, RZ, R28.reuse ;  /* 0x000000ffff0a7224 */ /* 0x100fe400078e001c */
[----:B------:R-:W3:Y:S01]  /*2fb0*/  @!P2 LDG.E.64 R6, desc[UR8][R8.64+0x100] ;  /* 0x000100080806a981 */ /* 0x000ee2000c1e1b00 */
[-C--:B------:R-:W-:Y:S01]  /*2fc0*/  ISETP.GE.U32.AND P2, PT, R11, R42.reuse, PT ;  /* 0x0000002a0b00720c */ /* 0x080fe20003f46070 */
[--C-:B------:R-:W-:Y:S02]  /*2fd0*/  IMAD.MOV.U32 R11, RZ, RZ, R29.reuse ;  /* 0x000000ffff0b7224 */ /* 0x100fe400078e001d */
[--C-:B------:R-:W-:Y:S02]  /*2fe0*/  IMAD.MOV.U32 R12, RZ, RZ, R28.reuse ;  /* 0x000000ffff0c7224 */ /* 0x100fe400078e001c */
[--C-:B------:R-:W-:Y:S02]  /*2ff0*/  IMAD.MOV.U32 R13, RZ, RZ, R29.reuse ;  /* 0x000000ffff0d7224 */ /* 0x100fe400078e001d */
[----:B------:R-:W-:Y:S01]  /*3000*/  IMAD.MOV.U32 R14, RZ, RZ, R28 ;  /* 0x000000ffff0e7224 */ /* 0x000fe200078e001c */
[----:B------:R-:W4:Y:S01]  /*3010*/  @!P6 LDG.E.64 R10, desc[UR8][R8.64+0x300] ;  /* 0x00030008080ae981 */ /* 0x000f22000c1e1b00 */
[----:B------:R-:W-:Y:S01]  /*3020*/  IMAD.MOV.U32 R15, RZ, RZ, R29 ;  /* 0x000000ffff0f7224 */ /* 0x000fe200078e001d */
[----:B------:R-:W-:-:S02]  /*3030*/  ISETP.GE.U32.AND P6, PT, R41, R42, PT ;  /* 0x0000002a2900720c */ /* 0x000fc40003fc6070 */
[----:B------:R-:W5:Y:S01]  /*3040*/  @!P5 LDG.E.64 R12, desc[UR8][R8.64+0x400] ;  /* 0x00040008080cd981 */ /* 0x000f62000c1e1b00 */
[----:B------:R-:W-:-:S03]  /*3050*/  ISETP.GE.U32.AND P5, PT, R40, R42, PT ;  /* 0x0000002a2800720c */ /* 0x000fc60003fa6070 */
[----:B------:R-:W5:Y:S01]  /*3060*/  @!P1 LDG.E.64 R14, desc[UR8][R8.64+0x500] ;  /* 0x00050008080e9981 */ /* 0x000f62000c1e1b00 */
[----:B------:R-:W-:Y:S01]  /*3070*/  ISETP.GE.U32.AND P1, PT, R3, R42, PT ;  /* 0x0000002a0300720c */ /* 0x000fe20003f26070 */
[--C-:B------:R-:W-:Y:S02]  /*3080*/  IMAD.MOV.U32 R16, RZ, RZ, R28.reuse ;  /* 0x000000ffff107224 */ /* 0x100fe400078e001c */
[--C-:B------:R-:W-:Y:S02]  /*3090*/  IMAD.MOV.U32 R17, RZ, RZ, R29.reuse ;  /* 0x000000ffff117224 */ /* 0x100fe400078e001d */
[--C-:B------:R-:W-:Y:S02]  /*30a0*/  IMAD.MOV.U32 R18, RZ, RZ, R28.reuse ;  /* 0x000000ffff127224 */ /* 0x100fe400078e001c */
[--C-:B------:R-:W-:Y:S02]  /*30b0*/  IMAD.MOV.U32 R19, RZ, RZ, R29.reuse ;  /* 0x000000ffff137224 */ /* 0x100fe400078e001d */
[----:B------:R-:W-:Y:S01]  /*30c0*/  IMAD.MOV.U32 R20, RZ, RZ, R28 ;  /* 0x000000ffff147224 */ /* 0x000fe200078e001c */
[----:B------:R-:W5:Y:S01]  /*30d0*/  @!P0 LDG.E.64 R16, desc[UR8][R8.64+0x600] ;  /* 0x0006000808108981 */ /* 0x000f62000c1e1b00 */
        /* <DEDUP_REMOVED lines=16> */
[----:B------:R-:W-:Y:S01]  /*31e0*/  UMOV UR4, 0x400 ;  /* 0x0000040000047882 */ /* 0x000fe20000000000 */
[----:B------:R-:W-:Y:S01]  /*31f0*/  ISETP.NE.AND P0, PT, R43, RZ, PT ;  /* 0x000000ff2b00720c */ /* 0x000fe20003f05270 */
[----:B-1----:R-:W-:-:S02]  /*3200*/  ULEA UR4, UR5, UR4, 0x18 ;  /* 0x0000000405047291 */ /* 0x002fc4000f8ec0ff */
[----:B0-----:R-:W-:-:S05]  /*3210*/  IMAD R3, R44, 0x180, R2 ;  /* 0x000001802c037824 */ /* 0x001fca00078e0202 */
        /* <DEDUP_REMOVED lines=30> */
[C---:B------:R-:W-:Y:S02]  /*3400*/  ISETP.NE.AND P4, PT, R44.reuse, 0x4, PT ;  /* 0x000000042c00780c */ /* 0x040fe40003f85270 */
        /* <DEDUP_REMOVED lines=78> */
[----:B0-----:R-:W-:Y:S02]  /*38f0*/  SEL R46, R45, R46, !P1 ;  /* 0x0000002e2d2e7207 */ /* 0x001fe40004800000 */
        /* <DEDUP_REMOVED lines=96> */
.L_x_602:
        /* <DEDUP_REMOVED lines=105> */
[----:B------:R-:W-:Y:S02]  /*4590*/  SEL R46, R51, R46, !P1 ;  /* 0x0000002e332e7207 */ /* 0x000fe40004800000 */
[----:B------:R-:W-:Y:S02]  /*45a0*/  SEL R49, R33, R35, P0 ;  /* 0x0000002321317207 */ /* 0x000fe40000000000 */
[----:B------:R-:W-:Y:S01]  /*45b0*/  ISETP.NE.AND P1, PT, R44, 0x3, PT ;  /* 0x000000032c00780c */ /* 0x000fe20003f25270 */
[----:B------:R-:W-:Y:S01]  /*45c0*/  SHFL.UP PT, R35, R48, 0x1, RZ ;  /* 0x0420000030237989 */ /* 0x000fe200000e00ff */
[----:B--2---:R-:W-:Y:S02]  /*45d0*/  ISETP.GT.U32.AND P0, PT, R47, R36, PT ;  /* 0x000000242f00720c */ /* 0x004fe40003f04070 */
[----:B------:R-:W-:-:S02]  /*45e0*/  SEL R32, R53, R31, !P1 ;  /* 0x0000001f35207207 */ /* 0x000fc40004800000 */
[-C--:B------:R-:W-:Y:S01]  /*45f0*/  ISETP.GT.AND.EX P0, PT, R49, R37.reuse, PT, P0 ;  /* 0x000000253100720c */ /* 0x080fe20003f04300 */
[----:B------:R-:W0:Y:S01]  /*4600*/  SHFL.UP PT, R31, R46, 0x1, RZ ;  /* 0x042000002e1f7989 */ /* 0x000e2200000e00ff */
[----:B------:R-:W-:Y:S02]  /*4610*/  SEL R34, R33, R30, !P1 ;  /* 0x0000001e21227207 */ /* 0x000fe40004800000 */
[----:B------:R-:W-:Y:S02]  /*4620*/  SEL R51, R47, R36, P0 ;  /* 0x000000242f337207 */ /* 0x000fe40000000000 */
[----:B------:R-:W-:Y:S02]  /*4630*/  SEL R53, R49, R37, P0 ;  /* 0x0000002531357207 */ /* 0x000fe40000000000 */
[----:B------:R-:W-:Y:S02]  /*4640*/  ISETP.GT.U32.AND P0, PT, R51, R38, PT ;  /* 0x000000263300720c */ /* 0x000fe40003f04070 */
        /* <DEDUP_REMOVED lines=14> */
[----:B------:R-:W-:Y:S02]  /*4730*/  ISETP.GT.AND.EX P1, PT, R33, R35, PT, P1 ;  /* 0x000000232100720c */ /* 0x000fe40003f24310 */
        /* <DEDUP_REMOVED lines=22> */
.L_x_605:
[----:B------:R-:W-:Y:S05]  /*48a0*/  NANOSLEEP 0x50a ;  /* 0x0000050a0000795d */ /* 0x000fea0003800000 */
[----:B------:R-:W-:Y:S01]  /*48b0*/  NOP ;  /* 0x0000000000007918 */ /* 0x000fe20000000000 */
.L_x_606:
[----:B--2---:R-:W-:-:S04]  /*48c0*/  LOP3.LUT R28, RZ, R0, RZ, 0x33, !PT ;  /* 0x00000000ff1c7212 */ /* 0x004fc800078e33ff */
[----:B------:R-:W-:-:S05]  /*48d0*/  IADD3 R45, PT, PT, R28, UR10, R45 ;  /* 0x0000000a1c2d7c10 */ /* 0x000fca000fffe02d */
[----:B------:R-:W-:-:S05]  /*48e0*/  IMAD.WIDE R44, R45, 0x10, R32 ;  /* 0x000000102d2c7825 */ /* 0x000fca00078e0220 */
[----:B------:R-:W2:Y:S01]  /*48f0*/  LD.E.128.STRONG.GPU R28, desc[UR8][R44.64+0x200] ;  /* 0x000200082c1c7980 */ /* 0x000ea2000c10fd00 */
[----:B------:R-:W-:Y:S01]  /*4900*/  UMOV UR5, 0xffffffff ;  /* 0xffffffff00057882 */ /* 0x000fe20000000000 */
[----:B--2---:R-:W-:-:S04]  /*4910*/  ISETP.NE.U32.AND P0, PT, R28, 0x63, PT ;  /* 0x000000631c00780c */ /* 0x004fc80003f05070 */
[----:B------:R-:W-:Y:S01]  /*4920*/  ISETP.NE.AND.EX P0, PT, R29, RZ, PT, P0 ;  /* 0x000000ff1d00720c */ /* 0x000fe20003f05300 */
[----:B------:R-:W-:-:S12]  /*4930*/  BRA.DIV UR5, `(.L_x_607) ;  /* 0x0000002605047947 */ /* 0x000fd8000b800000 */
[----:B------:R-:W-:-:S13]  /*4940*/  VOTE.ANY P0, !P0 ;  /* 0x0000000000ff7806 */ /* 0x000fda0004000100 */
.L_x_667:
[----:B------:R-:W-:Y:S05]  /*4950*/  @!P0 BRA `(.L_x_608) ;  /* 0x0000000000348947 */ /* 0x000fea0003800000 */
.L_x_612:
[----:B------:R-:W-:Y:S05]  /*4960*/  YIELD ;  /* 0x0000000000007946 */ /* 0x000fea0003800000 */
[----:B------:R-:W-:Y:S05]  /*4970*/  @P1 BRA `(.L_x_609) ;  /* 0x0000000000081947 */ /* 0x000fea0003800000 */
[----:B------:R0:W-:Y:S06]  /*4980*/  MEMBAR.SC.CTA ;  /* 0x0000000000007992 */ /* 0x0001ec0000000000 */
[----:B0-----:R-:W-:Y:S05]  /*4990*/  BRA `(.L_x_610) ;  /* 0x0000000000087947 */ /* 0x001fea0003800000 */
.L_x_609:
[----:B------:R-:W-:Y:S05]  /*49a0*/  NANOSLEEP 0x278 ;  /* 0x000002780000795d */ /* 0x000fea0003800000 */
[----:B------:R-:W-:Y:S01]  /*49b0*/  NOP ;  /* 0x0000000000007918 */ /* 0x000fe20000000000 */
.L_x_610:
[----:B------:R-:W2:Y:S01]  /*49c0*/  LD.E.128.STRONG.GPU R28, desc[UR8][R44.64+0x200] ;  /* 0x000200082c1c7980 */ /* 0x000ea2000c10fd00 */
[----:B------:R-:W-:Y:S01]  /*49d0*/  UMOV UR5, 0xffffffff ;  /* 0xffffffff00057882 */ /* 0x000fe20000000000 */
[----:B--2---:R-:W-:-:S04]  /*49e0*/  ISETP.NE.U32.AND P0, PT, R28, 0x63, PT ;  /* 0x000000631c00780c */ /* 0x004fc80003f05070 */
[----:B------:R-:W-:Y:S01]  /*49f0*/  ISETP.NE.AND.EX P0, PT, R29, RZ, PT, P0 ;  /* 0x000000ff1d00720c */ /* 0x000fe20003f05300 */
[----:B------:R-:W-:-:S12]  /*4a00*/  BRA.DIV UR5, `(.L_x_611) ;  /* 0x0000002205f07947 */ /* 0x000fd8000b800000 */
[----:B------:R-:W-:-:S13]  /*4a10*/  VOTE.ANY P0, !P0 ;  /* 0x0000000000ff7806 */ /* 0x000fda0004000100 */
.L_x_670:
[----:B------:R-:W-:Y:S05]  /*4a20*/  @P0 BRA `(.L_x_612) ;  /* 0xfffffffc00cc0947 */ /* 0x000fea000383ffff */
.L_x_608:
        /* <DEDUP_REMOVED lines=15> */
[----:B------:R-:W-:-:S06]  /*4b20*/  UIADD3.X UR7, UPT, UPT, URZ, UR7, URZ, UP0, !UPT ;  /* 0x00000007ff077290 */ /* 0x000fcc00087fe4ff */
        /* <DEDUP_REMOVED lines=47> */
.L_x_684:
[----:B------:R-:W-:Y:S05]  /*4e20*/  @!P0 BRA `(.L_x_614) ;  /* 0x0000000400448947 */ /* 0x000fea0003800000 */
.L_x_622:
        /* <DEDUP_REMOVED lines=8> */
.L_x_687:
[----:B------:R-:W-:Y:S05]  /*4eb0*/  @!P0 BRA `(.L_x_616) ;  /* 0x0000000000348947 */ /* 0x000fea0003800000 */
.L_x_620:
[----:B------:R-:W-:Y:S05]  /*4ec0*/  YIELD ;  /* 0x0000000000007946 */ /* 0x000fea0003800000 */
[----:B------:R-:W-:Y:S05]  /*4ed0*/  @P1 BRA `(.L_x_617) ;  /* 0x0000000000081947 */ /* 0x000fea0003800000 */
[----:B------:R0:W-:Y:S06]  /*4ee0*/  MEMBAR.SC.CTA ;  /* 0x0000000000007992 */ /* 0x0001ec0000000000 */
[----:B0-----:R-:W-:Y:S05]  /*4ef0*/  BRA `(.L_x_618) ;  /* 0x0000000000087947 */ /* 0x001fea0003800000 */
.L_x_617:
[----:B------:R-:W-:Y:S05]  /*4f00*/  NANOSLEEP 0x278 ;  /* 0x000002780000795d */ /* 0x000fea0003800000 */
[----:B------:R-:W-:Y:S01]  /*4f10*/  NOP ;  /* 0x0000000000007918 */ /* 0x000fe20000000000 */
.L_x_618:
[----:B------:R-:W2:Y:S01]  /*4f20*/  LD.E.128.STRONG.GPU R28, desc[UR8][R50.64+-0x200] ;  /* 0xfffe0008321c7980 */ /* 0x000ea2000c10fd00 */
[----:B------:R-:W-:Y:S01]  /*4f30*/  UMOV UR5, 0xffffffff ;  /* 0xffffffff00057882 */ /* 0x000fe20000000000 */
[----:B--2---:R-:W-:-:S04]  /*4f40*/  ISETP.NE.U32.AND P0, PT, R28, 0x63, PT ;  /* 0x000000631c00780c */ /* 0x004fc80003f05070 */
[----:B------:R-:W-:Y:S01]  /*4f50*/  ISETP.NE.AND.EX P0, PT, R29, RZ, PT, P0 ;  /* 0x000000ff1d00720c */ /* 0x000fe20003f05300 */
[----:B------:R-:W-:-:S12]  /*4f60*/  BRA.DIV UR5, `(.L_x_619) ;  /* 0x0000002605747947 */ /* 0x000fd8000b800000 */
[----:B------:R-:W-:-:S13]  /*4f70*/  VOTE.ANY P0, !P0 ;  /* 0x0000000000ff7806 */ /* 0x000fda0004000100 */
.L_x_690:
[----:B------:R-:W-:Y:S05]  /*4f80*/  @P0 BRA `(.L_x_620) ;  /* 0xfffffffc00cc0947 */ /* 0x000fea000383ffff */
.L_x_616:
        /* <DEDUP_REMOVED lines=58> */
.L_x_704:
[----:B------:R-:W-:Y:S05]  /*5330*/  @P0 BRA `(.L_x_622) ;  /* 0xfffffff800bc0947 */ /* 0x000fea000383ffff */
.L_x_614:
[----:B------:R-:W-:Y:S01]  /*5340*/  ISETP.NE.AND P1, PT, R2, RZ, PT ;  /* 0x000000ff0200720c */ /* 0x000fe20003f25270 */
[----:B------:R-:W-:Y:S01]  /*5350*/  BSSY.RECONVERGENT B0, `(.L_x_623) ;  /* 0x0000013000007945 */ /* 0x000fe20003800200 */
[----:B------:R-:W-:Y:S02]  /*5360*/  IMAD.MOV.U32 R45, RZ, RZ, R44 ;  /* 0x000000ffff2d7224 */ /* 0x000fe400078e002c */
[----:B------:R-:W-:-:S09]  /*5370*/  IMAD.MOV.U32 R44, RZ, RZ, R43 ;  /* 0x000000ffff2c7224 */ /* 0x000fd200078e002b */
        /* <DEDUP_REMOVED lines=16> */
.L_x_624:
[----:B------:R-:W-:Y:S05]  /*5480*/  BSYNC.RECONVERGENT B0 ;  /* 0x0000000000007941 */ /* 0x000fea0003800200 */
.L_x_623:
[----:B------:R0:W-:Y:S01]  /*5490*/  @!P1 STS.64 [R39+0x60], R44 ;  /* 0x0000602c27009388 */ /* 0x0001e20000000a00 */
[----:B-1----:R-:W-:Y:S02]  /*54a0*/  IMAD.MOV.U32 R30, RZ, RZ, R36 ;  /* 0x000000ffff1e7224 */ /* 0x002fe400078e0024 */
[----:B------:R-:W-:Y:S02]  /*54b0*/  IMAD.MOV.U32 R33, RZ, RZ, R35 ;  /* 0x000000ffff217224 */ /* 0x000fe400078e0023 */
[----:B------:R-:W-:Y:S02]  /*54c0*/  @!P1 IMAD.MOV.U32 R30, RZ, RZ, R44 ;  /* 0x000000ffff1e9224 */ /* 0x000fe400078e002c */
[----:B------:R-:W-:-:S07]  /*54d0*/  @!P1 IMAD.MOV.U32 R33, RZ, RZ, R45 ;  /* 0x000000ffff219224 */ /* 0x000fce00078e002d */
.L_x_604:
[----:B------:R-:W-:Y:S05]  /*54e0*/  WARPSYNC.ALL ;  /* 0x0000000000007948 */ /* 0x000fea0003800000 */
        /* <DEDUP_REMOVED lines=34> */
[----:B0-----:R-:W-:Y:S02]  /*5710*/  SEL R39, R43, R15, P0 ;  /* 0x0000000f2b277207 */ /* 0x001fe40000000000 */
        /* <DEDUP_REMOVED lines=24> */
.L_x_603:
[----:B------:R-:W0:Y:S01]  /*58a0*/  S2R R12, SR_LANEID ;  /* 0x00000000000c7919 */ /* 0x000e220000000000 */
[----:B------:R-:W-:Y:S01]  /*58b0*/  BAR.SYNC.DEFER_BLOCKING 0x0 ;  /* 0x0000000000007b1d */ /* 0x000fe20000010000 */
[----:B------:R-:W-:-:S07]  /*58c0*/  ISETP.NE.AND P0, PT, R0, RZ, PT ;  /* 0x000000ff0000720c */ /* 0x000fce0003f05270 */
[----:B------:R-:W1:Y:S01]  /*58d0*/  S2UR UR5, SR_CTAID.X ;  /* 0x00000000000579c3 */ /* 0x000e620000002500 */
[----:B------:R-:W2:Y:S01]  /*58e0*/  LDCU.64 UR6, c[0x0][0x388] ;  /* 0x00007100ff0677ac */ /* 0x000ea20008000a00 */
[----:B------:R-:W3:Y:S01]  /*58f0*/  S2R R28, SR_TID.X ;  /* 0x00000000001c7919 */ /* 0x000ee20000002100 */
        /* <DEDUP_REMOVED lines=13> */
[----:B------:R4:W-:Y:S02]  /*59d0*/  STS.128 [R45+0x30], R4 ;  /* 0x000030042d007388 */ /* 0x0009e40000000c00 */
[----:B----4-:R-:W-:-:S02]  /*59e0*/  IMAD.MOV.U32 R4, RZ, RZ, R17 ;  /* 0x000000ffff047224 */ /* 0x010fc400078e0011 */
[----:B------:R-:W-:Y:S02]  /*59f0*/  IMAD.MOV.U32 R5, RZ, RZ, R21 ;  /* 0x000000ffff057224 */ /* 0x000fe400078e0015 */
[----:B------:R-:W-:Y:S02]  /*5a00*/  IMAD.MOV.U32 R6, RZ, RZ, R15 ;  /* 0x000000ffff067224 */ /* 0x000fe400078e000f */
[----:B------:R-:W-:-:S05]  /*5a10*/  IMAD.MOV.U32 R7, RZ, RZ, R23 ;  /* 0x000000ffff077224 */ /* 0x000fca00078e0017 */
[----:B------:R4:W-:Y:S01]  /*5a20*/  STS.128 [R45+0x40], R4 ;  /* 0x000040042d007388 */ /* 0x0009e20000000c00 */
[C---:B0-----:R-:W-:Y:S02]  /*5a30*/  LOP3.LUT R30, R29.reuse, 0x1f, RZ, 0xc0, !PT ;  /* 0x0000001f1d1e7812 */ /* 0x041fe400078ec0ff */
[----:B------:R-:W-:-:S05]  /*5a40*/  LOP3.LUT R29, R29, 0x3e0, RZ, 0xc0, !PT ;  /* 0x000003e01d1d7812 */ /* 0x000fca00078ec0ff */
[----:B------:R-:W-:Y:S01]  /*5a50*/  IMAD R33, R29, 0xc, R30 ;  /* 0x0000000c1d217824 */ /* 0x000fe200078e021e */
[----:B---3--:R-:W-:Y:S01]  /*5a60*/  LOP3.LUT R29, R28, 0x1f, RZ, 0xc0, !PT ;  /* 0x0000001f1c1d7812 */ /* 0x008fe200078ec0ff */
[----:B----4-:R-:W-:Y:S02]  /*5a70*/  IMAD.MOV.U32 R4, RZ, RZ, R13 ;  /* 0x000000ffff047224 */ /* 0x010fe400078e000d */
[----:B------:R-:W-:Y:S02]  /*5a80*/  IMAD.MOV.U32 R5, RZ, RZ, R25 ;  /* 0x000000ffff057224 */ /* 0x000fe400078e0019 */
[----:B------:R-:W-:Y:S02]  /*5a90*/  IMAD.MOV.U32 R6, RZ, RZ, R2 ;  /* 0x000000ffff067224 */ /* 0x000fe400078e0002 */
[----:B------:R-:W-:Y:S01]  /*5aa0*/  IMAD.MOV.U32 R7, RZ, RZ, R27 ;  /* 0x000000ffff077224 */ /* 0x000fe200078e001b */
[----:B------:R-:W1:Y:S04]  /*5ab0*/  LDC R2, c[0x0][0x398] ;  /* 0x0000e600ff027b82 */ /* 0x000e680000000800 */
[----:B------:R-:W-:Y:S01]  /*5ac0*/  STS.128 [R45+0x50], R4 ;  /* 0x000050042d007388 */ /* 0x000fe20000000c00 */
[----:B------:R-:W-:-:S03]  /*5ad0*/  NOP ;  /* 0x0000000000007918 */ /* 0x000fc60000000000 */
[----:B------:R-:W-:Y:S04]  /*5ae0*/  LDS.64 R24, [R3] ;  /* 0x0000000003187984 */ /* 0x000fe80000000a00 */
[----:B------:R-:W-:Y:S04]  /*5af0*/  LDS.64 R20, [R3+0x100] ;  /* 0x0001000003147984 */ /* 0x000fe80000000a00 */
[----:B------:R-:W-:Y:S04]  /*5b00*/  LDS.64 R22, [R3+0x200] ;  /* 0x0002000003167984 */ /* 0x000fe80000000a00 */
[----:B------:R-:W-:Y:S01]  /*5b10*/  LDS.64 R18, [R3+0x300] ;  /* 0x0003000003127984 */ /* 0x000fe20000000a00 */
[----:B-1----:R-:W-:-:S03]  /*5b20*/  VIADD R2, R2, UR5 ;  /* 0x0000000502027c36 */ /* 0x002fc60008000000 */
[----:B------:R-:W-:Y:S01]  /*5b30*/  LDS.64 R16, [R3+0x400] ;  /* 0x0004000003107984 */ /* 0x000fe20000000a00 */
[----:B------:R-:W-:Y:S01]  /*5b40*/  IMAD R30, R2, 0xa80, RZ ;  /* 0x00000a80021e7824 */ /* 0x000fe200078e02ff */
[----:B------:R-:W-:Y:S02]  /*5b50*/  LOP3.LUT R2, R28, 0x3e0, RZ, 0xc0, !PT ;  /* 0x000003e01c027812 */ /* 0x000fe400078ec0ff */
[----:B------:R-:W-:Y:S03]  /*5b60*/  LDS.64 R14, [R3+0x500] ;  /* 0x00050000030e7984 */ /* 0x000fe60000000a00 */
[----:B------:R-:W-:Y:S01]  /*5b70*/  IMAD R29, R2, 0xc, R29 ;  /* 0x0000000c021d7824 */ /* 0x000fe200078e021d */
[----:B------:R-:W-:Y:S03]  /*5b80*/  LDS.64 R12, [R3+0x600] ;  /* 0x00060000030c7984 */ /* 0x000fe60000000a00 */
[C---:B------:R-:W-:Y:S01]  /*5b90*/  VIADD R31, R29.reuse, 0x20 ;  /* 0x000000201d1f7836 */ /* 0x040fe20000000000 */
[----:B------:R-:W-:Y:S01]  /*5ba0*/  LDS.64 R10, [R3+0x700] ;  /* 0x00070000030a7984 */ /* 0x000fe20000000a00 */
[----:B------:R-:W-:-:S02]  /*5bb0*/  VIADD R35, R29, 0xa0 ;  /* 0x000000a01d237836 */ /* 0x000fc40000000000 */
[----:B------:R-:W-:Y:S01]  /*5bc0*/  VIADD R37, R29, 0xc0 ;  /* 0x000000c01d257836 */ /* 0x000fe20000000000 */
[----:B------:R-:W-:Y:S04]  /*5bd0*/  LDS.64 R8, [R3+0x800] ;  /* 0x0008000003087984 */ /* 0x000fe80000000a00 */
[----:B------:R-:W-:Y:S04]  /*5be0*/  LDS.64 R6, [R3+0x900] ;  /* 0x0009000003067984 */ /* 0x000fe80000000a00 */
[----:B------:R-:W-:Y:S04]  /*5bf0*/  LDS.64 R4, [R3+0xa00] ;  /* 0x000a000003047984 */ /* 0x000fe80000000a00 */
[----:B------:R0:W-:Y:S04]  /*5c00*/  LDS.64 R26, [R3+0xb00] ;  /* 0x000b0000031a7984 */ /* 0x0001e80000000a00 */
[----:B------:R-:W-:Y:S01]  /*5c10*/  @!P0 STS [UR4+0x5400], R42 ;  /* 0x0054002aff008988 */ /* 0x000fe20008000804 */
[----:B------:R-:W-:Y:S01]  /*5c20*/  BAR.SYNC.DEFER_BLOCKING 0x0 ;  /* 0x0000000000007b1d */ /* 0x000fe20000010000 */
[----:B0-----:R-:W-:-:S05]  /*5c30*/  IADD3 R3, P0, PT, R30, R33, RZ ;  /* 0x000000211e037210 */ /* 0x001fca0007f1e0ff */
[----:B------:R-:W-:Y:S01]  /*5c40*/  IMAD.X R28, RZ, RZ, RZ, P0 ;  /* 0x000000ffff1c7224 */ /* 0x000fe200000e06ff */
[----:B--2---:R-:W-:-:S04]  /*5c50*/  LEA R2, P0, R3, UR6, 0x3 ;  /* 0x0000000603027c11 */ /* 0x004fc8000f8018ff */
[----:B------:R-:W-:Y:S01]  /*5c60*/  LEA.HI.X R3, R3, UR7, R28, 0x3, P0 ;  /* 0x0000000703037c11 */ /* 0x000fe200080f1c1c */
[----:B------:R-:W0:Y:S02]  /*5c70*/  LDS R0, [UR4+0x5400] ;  /* 0x00540004ff007984 */ /* 0x000e240008000800 */
[-C--:B0-----:R-:W-:Y:S01]  /*5c80*/  ISETP.GE.AND P3, PT, R33, R0.reuse, PT ;  /* 0x000000002100720c */ /* 0x081fe20003f66270 */
        /* <DEDUP_REMOVED lines=8> */
[----:B------:R-:W-:-:S02]  /*5d10*/  ISETP.GE.AND P0, PT, R35, R0, PT ;  /* 0x000000002300720c */ /* 0x000fc40003f06270 */
[-C--:B------:R-:W-:Y:S01]  /*5d20*/  ISETP.GE.AND P4, PT, R37, R0.reuse, PT ;  /* 0x000000002500720c */ /* 0x080fe20003f86270 */
        /* <DEDUP_REMOVED lines=21> */
.L_x_584:
[----:B------:R-:W-:Y:S01]  /*5e80*/  BSSY B1, `(.L_x_625) ;  /* 0x0000006000017945 */ /* 0x000fe20003800000 */
[----:B------:R-:W-:Y:S01]  /*5e90*/  PLOP3.LUT P0, PT, P0, PT, PT, 0x8, 0x80 ;  /* 0x000000000080781c */ /* 0x000fe2000070e170 */
[----:B------:R-:W-:-:S12]  /*5ea0*/  IMAD.MOV.U32 R32, RZ, RZ, -0x1 ;  /* 0xffffffffff207424 */ /* 0x000fd800078e00ff */
[----:B------:R-:W-:Y:S05]  /*5eb0*/  WARPSYNC.COLLECTIVE R32, `(.L_x_626) ;  /* 0x0000000020087348 */ /* 0x000fea0003c00000 */
[----:B------:R-:W-:Y:S01]  /*5ec0*/  VOTE.ANY P0, P0 ;  /* 0x0000000000ff7806 */ /* 0x000fe20000000100 */
[----:B------:R-:W-:-:S12]  /*5ed0*/  ENDCOLLECTIVE ;  /* 0x000000000000791b */ /* 0x000fd80003800000 */
.L_x_626:
[----:B------:R-:W-:Y:S05]  /*5ee0*/  BSYNC B1 ;  /* 0x0000000000017941 */ /* 0x000fea0003800000 */
.L_x_625:
[----:B------:R-:W-:Y:S05]  /*5ef0*/  BRA `(.L_x_627) ;  /* 0xffffffb800ec7947 */ /* 0x000fea000383ffff */
.L_x_588:
[----:B------:R-:W-:Y:S01]  /*5f00*/  BSSY B1, `(.L_x_628) ;  /* 0x0000006000017945 */ /* 0x000fe20003800000 */
[----:B------:R-:W-:Y:S01]  /*5f10*/  PLOP3.LUT P0, PT, P0, PT, PT, 0x8, 0x80 ;  /* 0x000000000080781c */ /* 0x000fe2000070e170 */
[----:B------:R-:W-:-:S12]  /*5f20*/  IMAD.MOV.U32 R32, RZ, RZ, -0x1 ;  /* 0xffffffffff207424 */ /* 0x000fd800078e00ff */
[----:B------:R-:W-:Y:S05]  /*5f30*/  WARPSYNC.COLLECTIVE R32, `(.L_x_629) ;  /* 0x0000000020087348 */ /* 0x000fea0003c00000 */
[----:B------:R-:W-:Y:S01]  /*5f40*/  VOTE.ANY P0, P0 ;  /* 0x0000000000ff7806 */ /* 0x000fe20000000100 */
[----:B------:R-:W-:-:S12]  /*5f50*/  ENDCOLLECTIVE ;  /* 0x000000000000791b */ /* 0x000fd80003800000 */
.L_x_629:
[----:B------:R-:W-:Y:S05]  /*5f60*/  BSYNC B1 ;  /* 0x0000000000017941 */ /* 0x000fea0003800000 */
.L_x_628:
[----:B------:R-:W-:Y:S05]  /*5f70*/  BRA `(.L_x_630) ;  /* 0xffffffbc00007947 */ /* 0x000fea000383ffff */
.L_x_590:
        /* <DEDUP_REMOVED lines=9> */
.L_x_632:
[----:B------:R-:W-:Y:S05]  /*6010*/  BSYNC B1 ;  /* 0x0000000000017941 */ /* 0x000fea0003800000 */
.L_x_631:
        /* <DEDUP_REMOVED lines=11> */
.L_x_633:
[----:B------:R-:W-:Y:S01]  /*60d0*/  ISETP.GE.AND P4, PT, R2, R30, PT ;  /* 0x0000001e0200720c */ /* 0x000fe20003f86270 */
[----:B------:R-:W-:Y:S02]  /*60e0*/  IMAD.MOV.U32 R33, RZ, RZ, R45 ;  /* 0x000000ffff217224 */ /* 0x000fe400078e002d */
[----:B------:R-:W-:-:S10]  /*60f0*/  IMAD.MOV.U32 R49, RZ, RZ, R34 ;  /* 0x000000ffff317224 */ /* 0x000fd400078e0022 */
[----:B------:R-:W-:Y:S05]  /*6100*/  WARPSYNC.COLLECTIVE R32, `(.L_x_634) ;  /* 0x0000000020087348 */ /* 0x000fea0003c00000 */
[----:B------:R0:W1:Y:S02]  /*6110*/  SHFL.DOWN P3, R34, R33, R31, R30 ;  /* 0x0800001f21227389 */ /* 0x000064000006001e */
[----:B01----:R-:W-:Y:S05]  /*6120*/  ENDCOLLECTIVE ;  /* 0x000000000000791b */ /* 0x003fea0003800000 */
.L_x_634:
        /* <DEDUP_REMOVED lines=11> */
.L_x_635:
[----:B------:R-:W-:Y:S02]  /*61e0*/  IMAD.MOV.U32 R33, RZ, RZ, R45 ;  /* 0x000000ffff217224 */ /* 0x000fe400078e002d */
[----:B------:R-:W-:-:S07]  /*61f0*/  IMAD.MOV.U32 R49, RZ, RZ, R34 ;  /* 0x000000ffff317224 */ /* 0x000fce00078e0022 */
[----:B------:R-:W-:Y:S05]  /*6200*/  WARPSYNC.COLLECTIVE R32, `(.L_x_636) ;  /* 0x0000000020087348 */ /* 0x000fea0003c00000 */
[----:B------:R0:W1:Y:S02]  /*6210*/  SHFL.DOWN P3, R34, R33, R31, R30 ;  /* 0x0800001f21227389 */ /* 0x000064000006001e */
[----:B01----:R-:W-:Y:S05]  /*6220*/  ENDCOLLECTIVE ;  /* 0x000000000000791b */ /* 0x003fea0003800000 */
.L_x_636:
        /* <DEDUP_REMOVED lines=11> */
.L_x_637:
[----:B------:R-:W-:Y:S02]  /*62e0*/  IMAD.MOV.U32 R33, RZ, RZ, R45 ;  /* 0x000000ffff217224 */ /* 0x000fe400078e002d */
[----:B------:R-:W-:-:S07]  /*62f0*/  IMAD.MOV.U32 R49, RZ, RZ, R34 ;  /* 0x000000ffff317224 */ /* 0x000fce00078e0022 */
[----:B------:R-:W-:Y:S05]  /*6300*/  WARPSYNC.COLLECTIVE R32, `(.L_x_638) ;  /* 0x0000000020087348 */ /* 0x000fea0003c00000 */
[----:B------:R0:W1:Y:S02]  /*6310*/  SHFL.DOWN P3, R34, R33, R31, R30 ;  /* 0x0800001f21227389 */ /* 0x000064000006001e */
[----:B01----:R-:W-:Y:S05]  /*6320*/  ENDCOLLECTIVE ;  /* 0x000000000000791b */ /* 0x003fea0003800000 */
.L_x_638:
        /* <DEDUP_REMOVED lines=11> */
.L_x_639:
[----:B------:R-:W-:Y:S02]  /*63e0*/  IMAD.MOV.U32 R33, RZ, RZ, R45 ;  /* 0x000000ffff217224 */ /* 0x000fe400078e002d */
[----:B------:R-:W-:-:S07]  /*63f0*/  IMAD.MOV.U32 R49, RZ, RZ, R34 ;  /* 0x000000ffff317224 */ /* 0x000fce00078e0022 */
[----:B------:R-:W-:Y:S05]  /*6400*/  WARPSYNC.COLLECTIVE R32, `(.L_x_640) ;  /* 0x0000000020087348 */ /* 0x000fea0003c00000 */
[----:B------:R0:W1:Y:S02]  /*6410*/  SHFL.DOWN P3, R34, R33, R31, R30 ;  /* 0x0800001f21227389 */ /* 0x000064000006001e */
[----:B01----:R-:W-:Y:S05]  /*6420*/  ENDCOLLECTIVE ;  /* 0x000000000000791b */ /* 0x003fea0003800000 */
.L_x_640:
        /* <DEDUP_REMOVED lines=10> */
.L_x_641:
[----:B------:R-:W-:Y:S02]  /*64d0*/  IMAD.MOV.U32 R33, RZ, RZ, R45 ;  /* 0x000000ffff217224 */ /* 0x000fe400078e002d */
[----:B------:R-:W-:-:S07]  /*64e0*/  IMAD.MOV.U32 R49, RZ, RZ, R34 ;  /* 0x000000ffff317224 */ /* 0x000fce00078e0022 */
[----:B------:R-:W-:Y:S05]  /*64f0*/  WARPSYNC.COLLECTIVE R32, `(.L_x_642) ;  /* 0x0000000020087348 */ /* 0x000fea0003c00000 */
[----:B------:R0:W1:Y:S02]  /*6500*/  SHFL.DOWN P3, R34, R33, R31, R30 ;  /* 0x0800001f21227389 */ /* 0x000064000006001e */
[----:B01----:R-:W-:Y:S05]  /*6510*/  ENDCOLLECTIVE ;  /* 0x000000000000791b */ /* 0x003fea0003800000 */
.L_x_642:
        /* <DEDUP_REMOVED lines=12> */
.L_x_643:
[----:B------:R-:W-:Y:S05]  /*65e0*/  BRA `(.L_x_644) ;  /* 0xffffffb800547947 */ /* 0x000fea000383ffff */
.L_x_592:
[----:B------:R-:W-:Y:S01]  /*65f0*/  BSSY B1, `(.L_x_645) ;  /* 0x0000006000017945 */ /* 0x000fe20003800000 */
[----:B------:R-:W-:Y:S01]  /*6600*/  PLOP3.LUT P0, PT, P0, PT, PT, 0x8, 0x80 ;  /* 0x000000000080781c */ /* 0x000fe2000070e170 */
[----:B------:R-:W-:-:S12]  /*6610*/  IMAD.MOV.U32 R32, RZ, RZ, -0x1 ;  /* 0xffffffffff207424 */ /* 0x000fd800078e00ff */
[----:B------:R-:W-:Y:S05]  /*6620*/  WARPSYNC.COLLECTIVE R32, `(.L_x_646) ;  /* 0x0000000020087348 */ /* 0x000fea0003c00000 */
[----:B------:R-:W-:Y:S01]  /*6630*/  VOTE.ANY P0, P0 ;  /* 0x0000000000ff7806 */ /* 0x000fe20000000100 */
[----:B------:R-:W-:-:S12]  /*6640*/  ENDCOLLECTIVE ;  /* 0x000000000000791b */ /* 0x000fd80003800000 */
.L_x_646:
[----:B------:R-:W-:Y:S05]  /*6650*/  BSYNC B1 ;  /* 0x0000000000017941 */ /* 0x000fea0003800000 */
.L_x_645:
[----:B------:R-:W-:Y:S05]  /*6660*/  BRA `(.L_x_647) ;  /* 0xffffffb800587947 */ /* 0x000fea000383ffff */
.L_x_596:
[----:B------:R-:W-:Y:S01]  /*6670*/  BSSY B1, `(.L_x_648) ;  /* 0x0000006000017945 */ /* 0x000fe20003800000 */
[----:B------:R-:W-:Y:S01]  /*6680*/  PLOP3.LUT P0, PT, P0, PT, PT, 0x8, 0x80 ;  /* 0x000000000080781c */ /* 0x000fe2000070e170 */
[----:B------:R-:W-:-:S12]  /*6690*/  IMAD.MOV.U32 R32, RZ, RZ, -0x1 ;  /* 0xffffffffff207424 */ /* 0x000fd800078e00ff */
[----:B------:R-:W-:Y:S05]  /*66a0*/  WARPSYNC.COLLECTIVE R32, `(.L_x_649) ;  /* 0x0000000020087348 */ /* 0x000fea0003c00000 */
[----:B------:R-:W-:Y:S01]  /*66b0*/  VOTE.ANY P0, P0 ;  /* 0x0000000000ff7806 */ /* 0x000fe20000000100 */
[----:B------:R-:W-:-:S12]  /*66c0*/  ENDCOLLECTIVE ;  /* 0x000000000000791b */ /* 0x000fd80003800000 */
.L_x_649:
[----:B------:R-:W-:Y:S05]  /*66d0*/  BSYNC B1 ;  /* 0x0000000000017941 */ /* 0x000fea0003800000 */
.L_x_648:
[----:B------:R-:W-:Y:S05]  /*66e0*/  BRA `(.L_x_650) ;  /* 0xffffffb8006c7947 */ /* 0x000fea000383ffff */
.L_x_598:
[----:B------:R-:W-:Y:S01]  /*66f0*/  BSSY B1, `(.L_x_651) ;  /* 0x0000006000017945 */ /* 0x000fe20003800000 */
[----:B------:R-:W-:Y:S01]  /*6700*/  PLOP3.LUT P3, PT, P0, PT, PT, 0x8, 0x80 ;  /* 0x000000000080781c */ /* 0x000fe2000076e170 */
[----:B------:R-:W-:-:S12]  /*6710*/  IMAD.MOV.U32 R32, RZ, RZ, -0x1 ;  /* 0xffffffffff207424 */ /* 0x000fd800078e00ff */
[----:B------:R-:W-:Y:S05]  /*6720*/  WARPSYNC.COLLECTIVE R32, `(.L_x_652) ;  /* 0x0000000020087348 */ /* 0x000fea0003c00000 */
[----:B------:R-:W-:Y:S01]  /*6730*/  VOTE.ANY R32, PT, P3 ;  /* 0x0000000000207806 */ /* 0x000fe200018e0100 */
[----:B------:R-:W-:Y:S06]  /*6740*/  ENDCOLLECTIVE ;  /* 0x000000000000791b */ /* 0x000fec0003800000 */
.L_x_652:
[----:B------:R-:W-:Y:S05]  /*6750*/  BSYNC B1 ;  /* 0x0000000000017941 */ /* 0x000fea0003800000 */
.L_x_651:
        /* <DEDUP_REMOVED lines=12> */
.L_x_653:
[----:B------:R-:W-:Y:S01]  /*6820*/  ISETP.GT.AND P4, PT, R53, R30, PT ;  /* 0x0000001e3500720c */ /* 0x000fe20003f84270 */
[----:B------:R-:W-:Y:S02]  /*6830*/  VIADD R53, R2, 0x4 ;  /* 0x0000000402357836 */ /* 0x000fe40000000000 */
[----:B------:R-:W-:Y:S02]  /*6840*/  IMAD.MOV.U32 R33, RZ, RZ, R50 ;  /* 0x000000ffff217224 */ /* 0x000fe400078e0032 */
[----:B------:R-:W-:-:S08]  /*6850*/  IMAD.MOV.U32 R52, RZ, RZ, R34 ;  /* 0x000000ffff347224 */ /* 0x000fd000078e0022 */
[----:B------:R-:W-:Y:S05]  /*6860*/  WARPSYNC.COLLECTIVE R32, `(.L_x_654) ;  /* 0x0000000020087348 */ /* 0x000fea0003c00000 */
[----:B------:R0:W1:Y:S02]  /*6870*/  SHFL.DOWN P3, R34, R33, R31, R30 ;  /* 0x0800001f21227389 */ /* 0x000064000006001e */
[----:B01----:R-:W-:Y:S05]  /*6880*/  ENDCOLLECTIVE ;  /* 0x000000000000791b */ /* 0x003fea0003800000 */
.L_x_654:
        /* <DEDUP_REMOVED lines=10> */
.L_x_655:
[----:B------:R-:W-:Y:S02]  /*6930*/  IMAD.MOV.U32 R33, RZ, RZ, R50 ;  /* 0x000000ffff217224 */ /* 0x000fe400078e0032 */
[----:B------:R-:W-:-:S07]  /*6940*/  IMAD.MOV.U32 R52, RZ, RZ, R34 ;  /* 0x000000ffff347224 */ /* 0x000fce00078e0022 */
[----:B------:R-:W-:Y:S05]  /*6950*/  WARPSYNC.COLLECTIVE R32, `(.L_x_656) ;  /* 0x0000000020087348 */ /* 0x000fea0003c00000 */
[----:B------:R0:W1:Y:S02]  /*6960*/  SHFL.DOWN P3, R34, R33, R31, R30 ;  /* 0x0800001f21227389 */ /* 0x000064000006001e */
[----:B01----:R-:W-:Y:S05]  /*6970*/  ENDCOLLECTIVE ;  /* 0x000000000000791b */ /* 0x003fea0003800000 */
.L_x_656:
        /* <DEDUP_REMOVED lines=11> */
.L_x_657:
[----:B------:R-:W-:Y:S02]  /*6a30*/  IMAD.MOV.U32 R33, RZ, RZ, R50 ;  /* 0x000000ffff217224 */ /* 0x000fe400078e0032 */
[----:B------:R-:W-:-:S07]  /*6a40*/  IMAD.MOV.U32 R52, RZ, RZ, R34 ;  /* 0x000000ffff347224 */ /* 0x000fce00078e0022 */
[----:B------:R-:W-:Y:S05]  /*6a50*/  WARPSYNC.COLLECTIVE R32, `(.L_x_658) ;  /* 0x0000000020087348 */ /* 0x000fea0003c00000 */
[----:B------:R0:W1:Y:S02]  /*6a60*/  SHFL.DOWN P3, R34, R33, R31, R30 ;  /* 0x0800001f21227389 */ /* 0x000064000006001e */
[----:B01----:R-:W-:Y:S05]  /*6a70*/  ENDCOLLECTIVE ;  /* 0x000000000000791b */ /* 0x003fea0003800000 */
.L_x_658:
        /* <DEDUP_REMOVED lines=11> */
.L_x_659:
[----:B------:R-:W-:Y:S02]  /*6b30*/  IMAD.MOV.U32 R33, RZ, RZ, R50 ;  /* 0x000000ffff217224 */ /* 0x000fe400078e0032 */
[----:B------:R-:W-:-:S07]  /*6b40*/  IMAD.MOV.U32 R52, RZ, RZ, R34 ;  /* 0x000000ffff347224 */ /* 0x000fce00078e0022 */
[----:B------:R-:W-:Y:S05]  /*6b50*/  WARPSYNC.COLLECTIVE R32, `(.L_x_660) ;  /* 0x0000000020087348 */ /* 0x000fea0003c00000 */
[----:B------:R0:W1:Y:S02]  /*6b60*/  SHFL.DOWN P3, R34, R33, R31, R30 ;  /* 0x0800001f21227389 */ /* 0x000064000006001e */
[----:B01----:R-:W-:Y:S05]  /*6b70*/  ENDCOLLECTIVE ;  /* 0x000000000000791b */ /* 0x003fea0003800000 */
.L_x_660:
        /* <DEDUP_REMOVED lines=9> */
.L_x_661:
[----:B------:R-:W-:Y:S02]  /*6c10*/  IMAD.MOV.U32 R33, RZ, RZ, R50 ;  /* 0x000000ffff217224 */ /* 0x000fe400078e0032 */
[----:B------:R-:W-:-:S07]  /*6c20*/  IMAD.MOV.U32 R52, RZ, RZ, R34 ;  /* 0x000000ffff347224 */ /* 0x000fce00078e0022 */
[----:B------:R-:W-:Y:S05]  /*6c30*/  WARPSYNC.COLLECTIVE R32, `(.L_x_662) ;  /* 0x0000000020087348 */ /* 0x000fea0003c00000 */
[----:B------:R0:W1:Y:S02]  /*6c40*/  SHFL.DOWN P3, R34, R33, R31, R30 ;  /* 0x0800001f21227389 */ /* 0x000064000006001e */
[----:B01----:R-:W-:Y:S05]  /*6c50*/  ENDCOLLECTIVE ;  /* 0x000000000000791b */ /* 0x003fea0003800000 */
.L_x_662:
        /* <DEDUP_REMOVED lines=14> */
.L_x_663:
[----:B------:R-:W-:Y:S05]  /*6d40*/  BRA `(.L_x_664) ;  /* 0xffffffb400c07947 */ /* 0x000fea000383ffff */
.L_x_607:
[----:B------:R-:W-:Y:S01]  /*6d50*/  BSSY B0, `(.L_x_665) ;  /* 0x0000006000007945 */ /* 0x000fe20003800000 */
[----:B------:R-:W-:Y:S01]  /*6d60*/  PLOP3.LUT P0, PT, P0, PT, PT, 0x8, 0x80 ;  /* 0x000000000080781c */ /* 0x000fe2000070e170 */
[----:B------:R-:W-:-:S12]  /*6d70*/  IMAD.MOV.U32 R32, RZ, RZ, -0x1 ;  /* 0xffffffffff207424 */ /* 0x000fd800078e00ff */
[----:B------:R-:W-:Y:S05]  /*6d80*/  WARPSYNC.COLLECTIVE R32, `(.L_x_666) ;  /* 0x0000000020087348 */ /* 0x000fea0003c00000 */
[----:B------:R-:W-:Y:S01]  /*6d90*/  VOTE.ANY P0, P0 ;  /* 0x0000000000ff7806 */ /* 0x000fe20000000100 */
[----:B------:R-:W-:-:S12]  /*6da0*/  ENDCOLLECTIVE ;  /* 0x000000000000791b */ /* 0x000fd80003800000 */
.L_x_666:
[----:B------:R-:W-:Y:S05]  /*6db0*/  BSYNC B0 ;  /* 0x0000000000007941 */ /* 0x000fea0003800000 */
.L_x_665:
[----:B------:R-:W-:Y:S05]  /*6dc0*/  BRA `(.L_x_667) ;  /* 0xffffffd800e07947 */ /* 0x000fea000383ffff */
.L_x_611:
[----:B------:R-:W-:Y:S01]  /*6dd0*/  BSSY B0, `(.L_x_668) ;  /* 0x0000006000007945 */ /* 0x000fe20003800000 */
[----:B------:R-:W-:Y:S01]  /*6de0*/  PLOP3.LUT P0, PT, P0, PT, PT, 0x8, 0x80 ;  /* 0x000000000080781c */ /* 0x000fe2000070e170 */
[----:B------:R-:W-:-:S12]  /*6df0*/  IMAD.MOV.U32 R32, RZ, RZ, -0x1 ;  /* 0xffffffffff207424 */ /* 0x000fd800078e00ff */
[----:B------:R-:W-:Y:S05]  /*6e00*/  WARPSYNC.COLLECTIVE R32, `(.L_x_669) ;  /* 0x0000000020087348 */ /* 0x000fea0003c00000 */
[----:B------:R-:W-:Y:S01]  /*6e10*/  VOTE.ANY P0, P0 ;  /* 0x0000000000ff7806 */ /* 0x000fe20000000100 */
[----:B------:R-:W-:-:S12]  /*6e20*/  ENDCOLLECTIVE ;  /* 0x000000000000791b */ /* 0x000fd80003800000 */
.L_x_669:
[----:B------:R-:W-:Y:S05]  /*6e30*/  BSYNC B0 ;  /* 0x0000000000007941 */ /* 0x000fea0003800000 */
.L_x_668:
[----:B------:R-:W-:Y:S05]  /*6e40*/  BRA `(.L_x_670) ;  /* 0xffffffd800f47947 */ /* 0x000fea000383ffff */
.L_x_613:
        /* <DEDUP_REMOVED lines=9> */
.L_x_672:
[----:B------:R-:W-:Y:S05]  /*6ee0*/  BSYNC B0 ;  /* 0x0000000000007941 */ /* 0x000fea0003800000 */
.L_x_671:
        /* <DEDUP_REMOVED lines=11> */
.L_x_673:
[----:B------:R-:W-:Y:S01]  /*6fa0*/  ISETP.GE.AND P4, PT, R2, R30, PT ;  /* 0x0000001e0200720c */ /* 0x000fe20003f86270 */
[----:B------:R-:W-:Y:S02]  /*6fb0*/  IMAD.MOV.U32 R33, RZ, RZ, R44 ;  /* 0x000000ffff217224 */ /* 0x000fe400078e002c */
[----:B------:R-:W-:-:S10]  /*6fc0*/  IMAD.MOV.U32 R48, RZ, RZ, R34 ;  /* 0x000000ffff307224 */ /* 0x000fd400078e0022 */
[----:B------:R-:W-:Y:S05]  /*6fd0*/  WARPSYNC.COLLECTIVE R32, `(.L_x_674) ;  /* 0x0000000020087348 */ /* 0x000fea0003c00000 */
[----:B------:R0:W1:Y:S02]  /*6fe0*/  SHFL.DOWN P3, R34, R33, R31, R30 ;  /* 0x0800001f21227389 */ /* 0x000064000006001e */
[----:B01----:R-:W-:Y:S05]  /*6ff0*/  ENDCOLLECTIVE ;  /* 0x000000000000791b */ /* 0x003fea0003800000 */
.L_x_674:
        /* <DEDUP_REMOVED lines=11> */
.L_x_675:
[----:B------:R-:W-:Y:S02]  /*70b0*/  IMAD.MOV.U32 R33, RZ, RZ, R44 ;  /* 0x000000ffff217224 */ /* 0x000fe400078e002c */
[----:B------:R-:W-:-:S07]  /*70c0*/  IMAD.MOV.U32 R48, RZ, RZ, R34 ;  /* 0x000000ffff307224 */ /* 0x000fce00078e0022 */
[----:B------:R-:W-:Y:S05]  /*70d0*/  WARPSYNC.COLLECTIVE R32, `(.L_x_676) ;  /* 0x0000000020087348 */ /* 0x000fea0003c00000 */
[----:B------:R0:W1:Y:S02]  /*70e0*/  SHFL.DOWN P3, R34, R33, R31, R30 ;  /* 0x0800001f21227389 */ /* 0x000064000006001e */
[----:B01----:R-:W-:Y:S05]  /*70f0*/  ENDCOLLECTIVE ;  /* 0x000000000000791b */ /* 0x003fea0003800000 */
.L_x_676:
        /* <DEDUP_REMOVED lines=11> */
.L_x_677:
[----:B------:R-:W-:Y:S02]  /*71b0*/  IMAD.MOV.U32 R33, RZ, RZ, R44 ;  /* 0x000000ffff217224 */ /* 0x000fe400078e002c */
[----:B------:R-:W-:-:S07]  /*71c0*/  IMAD.MOV.U32 R48, RZ, RZ, R34 ;  /* 0x000000ffff307224 */ /* 0x000fce00078e0022 */
[----:B------:R-:W-:Y:S05]  /*71d0*/  WARPSYNC.COLLECTIVE R32, `(.L_x_678) ;  /* 0x0000000020087348 */ /* 0x000fea0003c00000 */
[----:B------:R0:W1:Y:S02]  /*71e0*/  SHFL.DOWN P3, R34, R33, R31, R30 ;  /* 0x0800001f21227389 */ /* 0x000064000006001e */
[----:B01----:R-:W-:Y:S05]  /*71f0*/  ENDCOLLECTIVE ;  /* 0x000000000000791b */ /* 0x003fea0003800000 */
.L_x_678:
        /* <DEDUP_REMOVED lines=11> */
.L_x_679:
[----:B------:R-:W-:Y:S02]  /*72b0*/  IMAD.MOV.U32 R33, RZ, RZ, R44 ;  /* 0x000000ffff217224 */ /* 0x000fe400078e002c */
[----:B------:R-:W-:-:S07]  /*72c0*/  IMAD.MOV.U32 R48, RZ, RZ, R34 ;  /* 0x000000ffff307224 */ /* 0x000fce00078e0022 */
[----:B------:R-:W-:Y:S05]  /*72d0*/  WARPSYNC.COLLECTIVE R32, `(.L_x_680) ;  /* 0x0000000020087348 */ /* 0x000fea0003c00000 */
[----:B------:R0:W1:Y:S02]  /*72e0*/  SHFL.DOWN P3, R34, R33, R31, R30 ;  /* 0x0800001f21227389 */ /* 0x000064000006001e */
[----:B01----:R-:W-:Y:S05]  /*72f0*/  ENDCOLLECTIVE ;  /* 0x000000000000791b */ /* 0x003fea0003800000 */
.L_x_680:
        /* <DEDUP_REMOVED lines=10> */
.L_x_681:
[----:B------:R-:W-:Y:S02]  /*73a0*/  IMAD.MOV.U32 R33, RZ, RZ, R44 ;  /* 0x000000ffff217224 */ /* 0x000fe400078e002c */
[----:B------:R-:W-:-:S07]  /*73b0*/  IMAD.MOV.U32 R48, RZ, RZ, R34 ;  /* 0x000000ffff307224 */ /* 0x000fce00078e0022 */
[----:B------:R-:W-:Y:S05]  /*73c0*/  WARPSYNC.COLLECTIVE R32, `(.L_x_682) ;  /* 0x0000000020087348 */ /* 0x000fea0003c00000 */
[----:B------:R0:W1:Y:S02]  /*73d0*/  SHFL.DOWN P3, R34, R33, R31, R30 ;  /* 0x0800001f21227389 */ /* 0x000064000006001e */
[----:B01----:R-:W-:Y:S05]  /*73e0*/  ENDCOLLECTIVE ;  /* 0x000000000000791b */ /* 0x003fea0003800000 */
.L_x_682:
[----:B------:R-:W0:Y:S02]  /*73f0*/  LDCU.64 UR6, c[0x0][0x390] ;  /* 0x00007200ff0677ac */ /* 0x000e240008000a00 */
[----:B0-----:R-:W-:-:S04]  /*7400*/  UIADD3 UR6, UP0, UPT, UR6, 0x200, URZ ;  /* 0x0000020006067890 */ /* 0x001fc8000ff1e0ff */
[----:B------:R-:W-:Y:S01]  /*7410*/  UIADD3.X UR7, UPT, UPT, URZ, UR7, URZ, UP0, !UPT ;  /* 0x00000007ff077290 */ /* 0x000fe200087fe4ff */
[----:B------:R-:W-:-:S04]  /*7420*/  ISETP.GT.U32.AND P3, PT, R48, R43, PT ;  /* 0x0000002b3000720c */ /* 0x000fc80003f64070 */
[----:B------:R-:W-:Y:S01]  /*7430*/  ISETP.GT.AND.EX P3, PT, R34, R44, PT, P3 ;  /* 0x0000002c2200720c */ /* 0x000fe20003f64330 */
[----:B------:R-:W-:-:S03]  /*7440*/  IMAD.U32 R49, RZ, RZ, UR7 ;  /* 0x00000007ff317e24 */ /* 0x000fc6000f8e00ff */
[----:B------:R-:W-:Y:S01]  /*7450*/  @!P4 SEL R43, R48, R43, P3 ;  /* 0x0000002b302bc207 */ /* 0x000fe20001800000 */
[----:B------:R-:W-:Y:S01]  /*7460*/  IMAD.U32 R48, RZ, RZ, UR6 ;  /* 0x00000006ff307e24 */ /* 0x000fe2000f8e00ff */
[----:B------:R-:W-:-:S07]  /*7470*/  @!P4 SEL R44, R34, R44, P3 ;  /* 0x0000002c222cc207 */ /* 0x000fce0001800000 */
[----:B------:R-:W-:Y:S05]  /*7480*/  WARPSYNC.COLLECTIVE R32, `(.L_x_683) ;  /* 0x0000000020087348 */ /* 0x000fea0003c00000 */
[----:B------:R-:W-:Y:S01]  /*7490*/  VOTE.ALL P0, P0 ;  /* 0x0000000000ff7806 */ /* 0x000fe20000000000 */
[----:B------:R-:W-:-:S12]  /*74a0*/  ENDCOLLECTIVE ;  /* 0x000000000000791b */ /* 0x000fd80003800000 */
.L_x_683:
[----:B------:R-:W-:Y:S05]  /*74b0*/  BRA `(.L_x_684) ;  /* 0xffffffd800587947 */ /* 0x000fea000383ffff */
.L_x_615:
[----:B------:R-:W-:Y:S01]  /*74c0*/  BSSY B0, `(.L_x_685) ;  /* 0x0000006000007945 */ /* 0x000fe20003800000 */
[----:B------:R-:W-:Y:S01]  /*74d0*/  PLOP3.LUT P0, PT, P0, PT, PT, 0x8, 0x80 ;  /* 0x000000000080781c */ /* 0x000fe2000070e170 */
[----:B------:R-:W-:-:S12]  /*74e0*/  IMAD.MOV.U32 R32, RZ, RZ, -0x1 ;  /* 0xffffffffff207424 */ /* 0x000fd800078e00ff */
[----:B------:R-:W-:Y:S05]  /*74f0*/  WARPSYNC.COLLECTIVE R32, `(.L_x_686) ;  /* 0x0000000020087348 */ /* 0x000fea0003c00000 */
[----:B------:R-:W-:Y:S01]  /*7500*/  VOTE.ANY P0, P0 ;  /* 0x0000000000ff7806 */ /* 0x000fe20000000100 */
[----:B------:R-:W-:-:S12]  /*7510*/  ENDCOLLECTIVE ;  /* 0x000000000000791b */ /* 0x000fd80003800000 */
.L_x_686:
[----:B------:R-:W-:Y:S05]  /*7520*/  BSYNC B0 ;  /* 0x0000000000007941 */ /* 0x000fea0003800000 */
.L_x_685:
[----:B------:R-:W-:Y:S05]  /*7530*/  BRA `(.L_x_687) ;  /* 0xffffffd8005c7947 */ /* 0x000fea000383ffff */
.L_x_619:
[----:B------:R-:W-:Y:S01]  /*7540*/  BSSY B0, `(.L_x_688) ;  /* 0x0000006000007945 */ /* 0x000fe20003800000 */
[----:B------:R-:W-:Y:S01]  /*7550*/  PLOP3.LUT P0, PT, P0, PT, PT, 0x8, 0x80 ;  /* 0x000000000080781c */ /* 0x000fe2000070e170 */
[----:B------:R-:W-:-:S12]  /*7560*/  IMAD.MOV.U32 R32, RZ, RZ, -0x1 ;  /* 0xffffffffff207424 */ /* 0x000fd800078e00ff */
[----:B------:R-:W-:Y:S05]  /*7570*/  WARPSYNC.COLLECTIVE R32, `(.L_x_689) ;  /* 0x0000000020087348 */ /* 0x000fea0003c00000 */
[----:B------:R-:W-:Y:S01]  /*7580*/  VOTE.ANY P0, P0 ;  /* 0x0000000000ff7806 */ /* 0x000fe20000000100 */
[----:B------:R-:W-:-:S12]  /*7590*/  ENDCOLLECTIVE ;  /* 0x000000000000791b */ /* 0x000fd80003800000 */
.L_x_689:
[----:B------:R-:W-:Y:S05]  /*75a0*/  BSYNC B0 ;  /* 0x0000000000007941 */ /* 0x000fea0003800000 */
.L_x_688:
[----:B------:R-:W-:Y:S05]  /*75b0*/  BRA `(.L_x_690) ;  /* 0xffffffd800707947 */ /* 0x000fea000383ffff */
.L_x_621:
[----:B------:R-:W-:Y:S01]  /*75c0*/  BSSY B0, `(.L_x_691) ;  /* 0x0000006000007945 */ /* 0x000fe20003800000 */
[----:B------:R-:W-:Y:S01]  /*75d0*/  PLOP3.LUT P3, PT, P0, PT, PT, 0x8, 0x80 ;  /* 0x000000000080781c */ /* 0x000fe2000076e170 */
[----:B------:R-:W-:-:S12]  /*75e0*/  IMAD.MOV.U32 R32, RZ, RZ, -0x1 ;  /* 0xffffffffff207424 */ /* 0x000fd800078e00ff */
[----:B------:R-:W-:Y:S05]  /*75f0*/  WARPSYNC.COLLECTIVE R32, `(.L_x_692) ;  /* 0x0000000020087348 */ /* 0x000fea0003c00000 */
[----:B------:R-:W-:Y:S01]  /*7600*/  VOTE.ANY R32, PT, P3 ;  /* 0x0000000000207806 */ /* 0x000fe200018e0100 */
[----:B------:R-:W-:Y:S06]  /*7610*/  ENDCOLLECTIVE ;  /* 0x000000000000791b */ /* 0x000fec0003800000 */
.L_x_692:
[----:B------:R-:W-:Y:S05]  /*7620*/  BSYNC B0 ;  /* 0x0000000000007941 */ /* 0x000fea0003800000 */
.L_x_691:
        /* <DEDUP_REMOVED lines=12> */
.L_x_693:
[----:B------:R-:W-:Y:S02]  /*76f0*/  IMAD.MOV.U32 R33, RZ, RZ, R51 ;  /* 0x000000ffff217224 */ /* 0x000fe400078e0033 */
[----:B------:R-:W-:-:S07]  /*7700*/  IMAD.MOV.U32 R53, RZ, RZ, R34 ;  /* 0x000000ffff357224 */ /* 0x000fce00078e0022 */
[----:B------:R-:W-:Y:S05]  /*7710*/  WARPSYNC.COLLECTIVE R32, `(.L_x_694) ;  /* 0x0000000020087348 */ /* 0x000fea0003c00000 */
[----:B------:R0:W1:Y:S02]  /*7720*/  SHFL.DOWN P3, R34, R33, R31, R30 ;  /* 0x0800001f21227389 */ /* 0x000064000006001e */
[----:B01----:R-:W-:Y:S05]  /*7730*/  ENDCOLLECTIVE ;  /* 0x000000000000791b */ /* 0x003fea0003800000 */
.L_x_694:
[----:B------:R-:W-:Y:S01]  /*7740*/  ISETP.GT.U32.AND P0, PT, R53, R50, PT ;  /* 0x000000323500720c */ /* 0x000fe20003f04070 */
[----:B------:R-:W-:Y:S01]  /*7750*/  IMAD.MOV.U32 R31, RZ, RZ, 0x2 ;  /* 0x00000002ff1f7424 */ /* 0x000fe200078e00ff */
[----:B------:R-:W-:Y:S02]  /*7760*/  ISETP.GE.AND P3, PT, R2, R30, PT ;  /* 0x0000001e0200720c */ /* 0x000fe40003f66270 */
[----:B------:R-:W-:-:S11]  /*7770*/  ISETP.GT.AND.EX P0, PT, R34, R51, PT, P0 ;  /* 0x000000332200720c */ /* 0x000fd60003f04300 */
[----:B------:R-:W-:Y:S01]  /*7780*/  @!P3 SEL R50, R53, R50, P0 ;  /* 0x000000323532b207 */ /* 0x000fe20000000000 */
[----:B------:R-:W-:Y:S01]  /*7790*/  VIADD R53, R2, 0x2 ;  /* 0x0000000202357836 */ /* 0x000fe20000000000 */
[----:B------:R-:W-:-:S03]  /*77a0*/  @!P3 SEL R51, R34, R51, P0 ;  /* 0x000000332233b207 */ /* 0x000fc60000000000 */
[----:B------:R-:W-:Y:S01]  /*77b0*/  IMAD.MOV.U32 R33, RZ, RZ, R50 ;  /* 0x000000ffff217224 */ /* 0x000fe200078e0032 */
[----:B------:R-:W-:-:S13]  /*77c0*/  ISETP.GT.AND P4, PT, R53, R30, PT ;  /* 0x0000001e3500720c */ /* 0x000fda0003f84270 */
[----:B------:R-:W-:Y:S05]  /*77d0*/  WARPSYNC.COLLECTIVE R32, `(.L_x_695) ;  /* 0x0000000020087348 */ /* 0x000fea0003c00000 */
[----:B------:R0:W1:Y:S02]  /*77e0*/  SHFL.DOWN P3, R34, R33, R31, R30 ;  /* 0x0800001f21227389 */ /* 0x000064000006001e */
[----:B01----:R-:W-:Y:S05]  /*77f0*/  ENDCOLLECTIVE ;  /* 0x000000000000791b */ /* 0x003fea0003800000 */
.L_x_695:
[----:B------:R-:W-:Y:S02]  /*7800*/  IMAD.MOV.U32 R33, RZ, RZ, R51 ;  /* 0x000000ffff217224 */ /* 0x000fe400078e0033 */
[----:B------:R-:W-:-:S07]  /*7810*/  IMAD.MOV.U32 R53, RZ, RZ, R34 ;  /* 0x000000ffff357224 */ /* 0x000fce00078e0022 */
[----:B------:R-:W-:Y:S05]  /*7820*/  WARPSYNC.COLLECTIVE R32, `(.L_x_696) ;  /* 0x0000000020087348 */ /* 0x000fea0003c00000 */
[----:B------:R0:W1:Y:S02]  /*7830*/  SHFL.DOWN P3, R34, R33, R31, R30 ;  /* 0x0800001f21227389 */ /* 0x000064000006001e */
[----:B01----:R-:W-:Y:S05]  /*7840*/  ENDCOLLECTIVE ;  /* 0x000000000000791b */ /* 0x003fea0003800000 */
.L_x_696:
[----:B------:R-:W-:Y:S01]  /*7850*/  ISETP.GT.U32.AND P0, PT, R53, R50, PT ;  /* 0x000000323500720c */ /* 0x000fe20003f04070 */
[----:B------:R-:W-:-:S03]  /*7860*/  IMAD.MOV.U32 R31, RZ, RZ, 0x4 ;  /* 0x00000004ff1f7424 */ /* 0x000fc600078e00ff */
[----:B------:R-:W-:-:S04]  /*7870*/  ISETP.GT.AND.EX P0, PT, R34, R51, PT, P0 ;  /* 0x000000332200720c */ /* 0x000fc80003f04300 */
        /* <DEDUP_REMOVED lines=8> */
.L_x_697:
[----:B------:R-:W-:Y:S02]  /*7900*/  IMAD.MOV.U32 R33, RZ, RZ, R51 ;  /* 0x000000ffff217224 */ /* 0x000fe400078e0033 */
[----:B------:R-:W-:-:S07]  /*7910*/  IMAD.MOV.U32 R53, RZ, RZ, R34 ;  /* 0x000000ffff357224 */ /* 0x000fce00078e0022 */
[----:B------:R-:W-:Y:S05]  /*7920*/  WARPSYNC.COLLECTIVE R32, `(.L_x_698) ;  /* 0x0000000020087348 */ /* 0x000fea0003c00000 */
[----:B------:R0:W1:Y:S02]  /*7930*/  SHFL.DOWN P3, R34, R33, R31, R30 ;  /* 0x0800001f21227389 */ /* 0x000064000006001e */
[----:B01----:R-:W-:Y:S05]  /*7940*/  ENDCOLLECTIVE ;  /* 0x000000000000791b */ /* 0x003fea0003800000 */
.L_x_698:
        /* <DEDUP_REMOVED lines=11> */
.L_x_699:
[----:B------:R-:W-:Y:S02]  /*7a00*/  IMAD.MOV.U32 R33, RZ, RZ, R51 ;  /* 0x000000ffff217224 */ /* 0x000fe400078e0033 */
[----:B------:R-:W-:-:S07]  /*7a10*/  IMAD.MOV.U32 R53, RZ, RZ, R34 ;  /* 0x000000ffff357224 */ /* 0x000fce00078e0022 */
[----:B------:R-:W-:Y:S05]  /*7a20*/  WARPSYNC.COLLECTIVE R32, `(.L_x_700) ;  /* 0x0000000020087348 */ /* 0x000fea0003c00000 */
[----:B------:R0:W1:Y:S02]  /*7a30*/  SHFL.DOWN P3, R34, R33, R31, R30 ;  /* 0x0800001f21227389 */ /* 0x000064000006001e */
[----:B01----:R-:W-:Y:S05]  /*7a40*/  ENDCOLLECTIVE ;  /* 0x000000000000791b */ /* 0x003fea0003800000 */
.L_x_700:
        /* <DEDUP_REMOVED lines=9> */
.L_x_701:
[----:B------:R-:W-:Y:S02]  /*7ae0*/  IMAD.MOV.U32 R33, RZ, RZ, R51 ;  /* 0x000000ffff217224 */ /* 0x000fe400078e0033 */
[----:B------:R-:W-:-:S07]  /*7af0*/  IMAD.MOV.U32 R53, RZ, RZ, R34 ;  /* 0x000000ffff357224 */ /* 0x000fce00078e0022 */
[----:B------:R-:W-:Y:S05]  /*7b00*/  WARPSYNC.COLLECTIVE R32, `(.L_x_702) ;  /* 0x0000000020087348 */ /* 0x000fea0003c00000 */
[----:B------:R0:W1:Y:S02]  /*7b10*/  SHFL.DOWN P3, R34, R33, R31, R30 ;  /* 0x0800001f21227389 */ /* 0x000064000006001e */
[----:B01----:R-:W-:Y:S05]  /*7b20*/  ENDCOLLECTIVE ;  /* 0x000000000000791b */ /* 0x003fea0003800000 */
.L_x_702:
        /* <DEDUP_REMOVED lines=14> */
.L_x_703:
[----:B------:R-:W-:Y:S05]  /*7c10*/  BRA `(.L_x_704) ;  /* 0xffffffd400c47947 */ /* 0x000fea000383ffff */
.L_x_705:
        /* <DEDUP_REMOVED lines=14> */
.L_x_1993:


//--------------------- .text._ZN3cub18CUB_300001_SM_10006detail4scan20DeviceScanInitKernelINS0_13ScanTileStateIlLb1EEEEEvT_i --------------------------
	.section	.text._ZN3cub18CUB_300001_SM_10006detail4scan20DeviceScanInitKernelINS0_13ScanTileStateIlLb1EEEEEvT_i,"ax",@progbits
	.align	128
        .global         _ZN3cub18CUB_300001_SM_10006detail4scan20DeviceScanInitKernelINS0_13ScanTileStateIlLb1EEEEEvT_i
        .type           _ZN3cub18CUB_300001_SM_10006detail4scan20DeviceScanInitKernelINS0_13ScanTileStateIlLb1EEEEEvT_i,@function
        .size           _ZN3cub18CUB_300001_SM_10006detail4scan20DeviceScanInitKernelINS0_13ScanTileStateIlLb1EEEEEvT_i,(.L_x_1994 - _ZN3cub18CUB_300001_SM_10006detail4scan20DeviceScanInitKernelINS0_13ScanTileStateIlLb1EEEEEvT_i)
        .other          _ZN3cub18CUB_300001_SM_10006detail4scan20DeviceScanInitKernelINS0_13ScanTileStateIlLb1EEEEEvT_i,@"STO_CUDA_ENTRY STV_DEFAULT"
_ZN3cub18CUB_300001_SM_10006detail4scan20DeviceScanInitKernelINS0_13ScanTileStateIlLb1EEEEEvT_i:
.text._ZN3cub18CUB_300001_SM_10006detail4scan20DeviceScanInitKernelINS0_13ScanTileStateIlLb1EEEEEvT_i:
[----:B------:R-:W-:Y:S01]  /*0000*/  LDC R1, c[0x0][0x37c] ;  /* 0x0000df00ff017b82 */ /* 0x000fe20000000800 */
[----:B------:R-:W0:Y:S07]  /*0010*/  S2R R0, SR_TID.X ;  /* 0x0000000000007919 */ /* 0x000e2e0000002100 */
[----:B------:R-:W1:Y:S01]  /*0020*/  S2UR UR6, SR_CTAID.X ;  /* 0x00000000000679c3 */ /* 0x000e620000002500 */
[----:B------:R-:W2:Y:S01]  /*0030*/  LDCU UR4, c[0x0][0x388] ;  /* 0x00007100ff0477ac */ /* 0x000ea20008000800 */
[----:B------:R-:W-:-:S06]  /*0040*/  CS2R R6, SRZ ;  /* 0x0000000000067805 */ /* 0x000fcc000001ff00 */
[----:B------:R-:W1:Y:S01]  /*0050*/  LDC R5, c[0x0][0x360] ;  /* 0x0000d800ff057b82 */ /* 0x000e620000000800 */
[----:B0-----:R-:W-:Y:S01]  /*0060*/  ISETP.GT.U32.AND P0, PT, R0, 0x1f, PT ;  /* 0x0000001f0000780c */ /* 0x001fe20003f04070 */
[----:B-1----:R-:W-:-:S03]  /*0070*/  IMAD R5, R5, UR6, R0 ;  /* 0x0000000605057c24 */ /* 0x002fc6000f8e0200 */
[----:B------:R-:W-:Y:S02]  /*0080*/  ISETP.NE.OR P0, PT, RZ, UR6, P0 ;  /* 0x00000006ff007c0c */ /* 0x000fe40008705670 */
[----:B--2---:R-:W-:Y:S01]  /*0090*/  ISETP.GE.AND P1, PT, R5, UR4, PT ;  /* 0x0000000405007c0c */ /* 0x004fe2000bf26270 */
[----:B------:R-:W0:-:S12]  /*00a0*/  LDCU.64 UR4, c[0x0][0x358] ;  /* 0x00006b00ff0477ac */ /* 0x000e180008000a00 */
[----:B------:R-:W1:Y:S01]  /*00b0*/  @!P1 LDC.64 R2, c[0x0][0x380] ;  /* 0x0000e000ff029b82 */ /* 0x000e620000000a00 */
[----:B------:R-:W-:Y:S02]  /*00c0*/  @!P1 IMAD.MOV.U32 R4, RZ, RZ, 0x63 ;  /* 0x00000063ff049424 */ /* 0x000fe400078e00ff */
[----:B-1----:R-:W-:Y:S01]  /*00d0*/  @!P1 IMAD.WIDE R2, R5, 0x10, R2 ;  /* 0x0000001005029825 */ /* 0x002fe200078e0202 */
[----:B------:R-:W-:-:S05]  /*00e0*/  @!P1 MOV R5, 0x0 ;  /* 0x0000000000059802 */ /* 0x000fca0000000f00 */
[----:B0-----:R0:W-:Y:S01]  /*00f0*/  @!P1 STG.E.128 desc[UR4][R2.64+0x200], R4 ;  /* 0x0002000402009986 */ /* 0x0011e2000c101d04 */
[----:B------:R-:W-:Y:S05]  /*0100*/  @P0 EXIT ;  /* 0x000000000000094d */ /* 0x000fea0003800000 */
[----:B0-----:R-:W0:Y:S02]  /*0110*/  LDC.64 R2, c[0x0][0x380] ;  /* 0x0000e000ff027b82 */ /* 0x001e240000000a00 */
[----:B0-----:R-:W-:-:S05]  /*0120*/  IMAD.WIDE.U32 R2, R0, 0x10, R2 ;  /* 0x0000001000027825 */ /* 0x001fca00078e0002 */
[----:B------:R-:W-:Y:S01]  /*0130*/  STG.E.128 desc[UR4][R2.64], RZ ;  /* 0x000000ff02007986 */ /* 0x000fe2000c101d04 */
[----:B------:R-:W-:Y:S05]  /*0140*/  EXIT ;  /* 0x000000000000794d */ /* 0x000fea0003800000 */
.L_x_706:
        /* <DEDUP_REMOVED lines=11> */
.L_x_1994:


//--------------------- .text._ZN3cub18CUB_300001_SM_10006detail4scan16DeviceScanKernelINS2_10policy_hubIilimN4cuda3std3__44plusIvEEE10Policy1000EN6thrust24THRUST_300001_SM_1000_NS6detail15normal_iteratorINSD_10device_ptrIiEEEENSF_INSG_IlEEEENS0_13ScanTileStateIiLb1EEES9_NS1_10InputValueIiPiEEmiLb0EiEEvT0_T1_T2_iT3_T4_T5_ --------------------------
	.section	.text._ZN3cub18CUB_300001_SM_10006detail4scan16DeviceScanKernelINS2_10policy_hubIilimN4cuda3std3__44plusIvEEE10Policy1000EN6thrust24THRUST_300001_SM_1000_NS6detail15normal_iteratorINSD_10device_ptrIiEEEENSF_INSG_IlEEEENS0_13ScanTileStateIiLb1EEES9_NS1_10InputValueIiPiEEmiLb0EiEEvT0_T1_T2_iT3_T4_T5_,"ax",@progbits
	.align	128
        .global         _ZN3cub18CUB_300001_SM_10006detail4scan16DeviceScanKernelINS2_10policy_hubIilimN4cuda3std3__44plusIvEEE10Policy1000EN6thrust24THRUST_300001_SM_1000_NS6detail15normal_iteratorINSD_10device_ptrIiEEEENSF_INSG_IlEEEENS0_13ScanTileStateIiLb1EEES9_NS1_10InputValueIiPiEEmiLb0EiEEvT0_T1_T2_iT3_T4_T5_
        .type           _ZN3cub18CUB_300001_SM_10006detail4scan16DeviceScanKernelINS2_10policy_hubIilimN4cuda3std3__44plusIvEEE10Policy1000EN6thrust24THRUST_300001_SM_1000_NS6detail15normal_iteratorINSD_10device_ptrIiEEEENSF_INSG_IlEEEENS0_13ScanTileStateIiLb1EEES9_NS1_10InputValueIiPiEEmiLb0EiEEvT0_T1_T2_iT3_T4_T5_,@function
        .size           _ZN3cub18CUB_300001_SM_10006detail4scan16DeviceScanKernelINS2_10policy_hubIilimN4cuda3std3__44plusIvEEE10Policy1000EN6thrust24THRUST_300001_SM_1000_NS6detail15normal_iteratorINSD_10device_ptrIiEEEENSF_INSG_IlEEEENS0_13ScanTileStateIiLb1EEES9_NS1_10InputValueIiPiEEmiLb0EiEEvT0_T1_T2_iT3_T4_T5_,(.L_x_1995 - _ZN3cub18CUB_300001_SM_10006detail4scan16DeviceScanKernelINS2_10policy_hubIilimN4cuda3std3__44plusIvEEE10Policy1000EN6thrust24THRUST_300001_SM_1000_NS6detail15normal_iteratorINSD_10device_ptrIiEEEENSF_INSG_IlEEEENS0_13ScanTileStateIiLb1EEES9_NS1_10InputValueIiPiEEmiLb0EiEEvT0_T1_T2_iT3_T4_T5_)
        .other          _ZN3cub18CUB_300001_SM_10006detail4scan16DeviceScanKernelINS2_10policy_hubIilimN4cuda3std3__44plusIvEEE10Policy1000EN6thrust24THRUST_300001_SM_1000_NS6detail15normal_iteratorINSD_10device_ptrIiEEEENSF_INSG_IlEEEENS0_13ScanTileStateIiLb1EEES9_NS1_10InputValueIiPiEEmiLb0EiEEvT0_T1_T2_iT3_T4_T5_,@"STO_CUDA_ENTRY STV_DEFAULT"
_ZN3cub18CUB_300001_SM_10006detail4scan16DeviceScanKernelINS2_10policy_hubIilimN4cuda3std3__44plusIvEEE10Policy1000EN6thrust24THRUST_300001_SM_1000_NS6detail15normal_iteratorINSD_10device_ptrIiEEEENSF_INSG_IlEEEENS0_13ScanTileStateIiLb1EEES9_NS1_10InputValueIiPiEEmiLb0EiEEvT0_T1_T2_iT3_T4_T5_:
.text._ZN3cub18CUB_300001_SM_10006detail4scan16DeviceScanKernelINS2_10policy_hubIilimN4cuda3std3__44plusIvEEE10Policy1000EN6thrust24THRUST_300001_SM_1000_NS6detail15normal_iteratorINSD_10device_ptrIiEEEENSF_INSG_IlEEEENS0_13ScanTileStateIiLb1EEES9_NS1_10InputValueIiPiEEmiLb0EiEEvT0_T1_T2_iT3_T4_T5_:
[----:B------:R-:W-:Y:S01]  /*0000*/  LDC R1, c[0x0][0x37c] ;  /* 0x0000df00ff017b82 */ /* 0x000fe20000000800 */
[----:B------:R-:W0:Y:S01]  /*0010*/  LDCU UR4, c[0x0][0x3a0] ;  /* 0x00007400ff0477ac */ /* 0x000e220008000800 */
[----:B------:R-:W1:Y:S06]  /*0020*/  LDCU.64 UR12, c[0x0][0x358] ;  /* 0x00006b00ff0c77ac */ /* 0x000e6c0008000a00 */
[----:B------:R-:W2:Y:S01]  /*0030*/  S2UR UR5, SR_CTAID.X ;  /* 0x00000000000579c3 */ /* 0x000ea20000002500 */
[----:B------:R-:W2:Y:S01]  /*0040*/  LDCU UR9, c[0x0][0x398] ;  /* 0x00007300ff0977ac */ /* 0x000ea20008000800 */
[----:B------:R-:W3:Y:S01]  /*0050*/  LDCU.64 UR6, c[0x0][0x3b0] ;  /* 0x00007600ff0677ac */ /* 0x000ee20008000a00 */
[----:B0-----:R-:W-:-:S06]  /*0060*/  UPRMT UR4, UR4, 0x7770, URZ ;  /* 0x0000777004047896 */ /* 0x001fcc00080000ff */
[----:B------:R-:W-:-:S13]  /*0070*/  ISETP.NE.AND P0, PT, RZ, UR4, PT ;  /* 0x00000004ff007c0c */ /* 0x000fda000bf05270 */
[----:B------:R-:W1:Y:S02]  /*0080*/  @P0 LDC.64 R2, c[0x0][0x3a8] ;  /* 0x0000ea00ff020b82 */ /* 0x000e640000000a00 */
[----:B-1----:R0:W5:Y:S01]  /*0090*/  @P0 LDG.E R40, desc[UR12][R2.64] ;  /* 0x0000000c02280981 */ /* 0x002162000c1e1900 */
[----:B--2---:R-:W-:-:S04]  /*00a0*/  UIADD3 UR8, UPT, UPT, UR5, UR9, URZ ;  /* 0x0000000905087290 */ /* 0x004fc8000fffe0ff */
[----:B------:R-:W-:-:S04]  /*00b0*/  UIMAD.WIDE UR10, UR8, 0xc00, URZ ;  /* 0x00000c00080a78a5 */ /* 0x000fc8000f8e02ff */
[----:B---3--:R-:W-:-:S04]  /*00c0*/  UIADD3 UR6, UP0, UPT, -UR10, UR6, URZ ;  /* 0x000000060a067290 */ /* 0x008fc8000ff1e1ff */
[----:B------:R-:W-:Y:S02]  /*00d0*/  UIADD3.X UR4, UPT, UPT, ~UR11, UR7, URZ, UP0, !UPT ;  /* 0x000000070b047290 */ /* 0x000fe400087fe5ff */
[----:B------:R-:W-:-:S04]  /*00e0*/  UISETP.GE.U32.AND UP0, UPT, UR6, 0xc01, UPT ;  /* 0x00000c010600788c */ /* 0x000fc8000bf06070 */
[----:B------:R-:W-:Y:S01]  /*00f0*/  UISETP.GE.U32.AND.EX UP0, UPT, UR4, URZ, UPT, UP0 ;  /* 0x000000ff0400728c */ /* 0x000fe2000bf06100 */
[----:B------:R-:W1:Y:S08]  /*0100*/  @!P0 LDC R40, c[0x0][0x3a8] ;  /* 0x0000ea00ff288b82 */ /* 0x000e700000000800 */
[----:B0-----:R-:W-:Y:S05]  /*0110*/  BRA.U !UP0, `(.L_x_707) ;  /* 0x0000001908a07547 */ /* 0x001fea000b800000 */
[----:B------:R-:W0:Y:S01]  /*0120*/  S2R R22, SR_TID.X ;  /* 0x0000000000167919 */ /* 0x000e220000002100 */
[----:B------:R-:W2:Y:S01]  /*0130*/  LDCU.64 UR4, c[0x0][0x380] ;  /* 0x00007000ff0477ac */ /* 0x000ea20008000a00 */
[C---:B0-----:R-:W-:Y:S02]  /*0140*/  LOP3.LUT R0, R22.reuse, 0x1f, RZ, 0xc0, !PT ;  /* 0x0000001f16007812 */ /* 0x041fe400078ec0ff */
[----:B------:R-:W-:-:S05]  /*0150*/  LOP3.LUT R3, R22, 0x3e0, RZ, 0xc0, !PT ;  /* 0x000003e016037812 */ /* 0x000fca00078ec0ff */
[----:B------:R-:W-:-:S05]  /*0160*/  IMAD R0, R3, 0x18, R0 ;  /* 0x0000001803007824 */ /* 0x000fca00078e0200 */
[----:B------:R-:W-:-:S05]  /*0170*/  IADD3 R21, P0, PT, R0, UR10, RZ ;  /* 0x0000000a00157c10 */ /* 0x000fca000ff1e0ff */
[----:B------:R-:W-:Y:S01]  /*0180*/  IMAD.X R20, RZ, RZ, UR11, P0 ;  /* 0x0000000bff147e24 */ /* 0x000fe200080e06ff */
[----:B--2---:R-:W-:-:S04]  /*0190*/  LEA R4, P0, R21, UR4, 0x2 ;  /* 0x0000000415047c11 */ /* 0x004fc8000f8010ff */
[----:B------:R-:W-:-:S05]  /*01a0*/  LEA.HI.X R5, R21, UR5, R20, 0x2, P0 ;  /* 0x0000000515057c11 */ /* 0x000fca00080f1414 */
[----:B------:R-:W2:Y:S04]  /*01b0*/  LDG.E R7, desc[UR12][R4.64] ;  /* 0x0000000c04077981 */ /* 0x000ea8000c1e1900 */
[----:B------:R-:W3:Y:S04]  /*01c0*/  LDG.E R9, desc[UR12][R4.64+0x80] ;  /* 0x0000800c04097981 */ /* 0x000ee8000c1e1900 */
[----:B------:R-:W4:Y:S04]  /*01d0*/  LDG.E R11, desc[UR12][R4.64+0x100] ;  /* 0x0001000c040b7981 */ /* 0x000f28000c1e1900 */
        /* <DEDUP_REMOVED lines=20> */
[----:B------:R-:W4:Y:S01]  /*0320*/  LDG.E R55, desc[UR12][R4.64+0xb80] ;  /* 0x000b800c04377981 */ /* 0x000f22000c1e1900 */
        /* <DEDUP_REMOVED lines=10> */
[----:B--2---:R0:W-:Y:S04]  /*03d0*/  STS [R2], R7 ;  /* 0x0000000702007388 */ /* 0x0041e80000000800 */
[----:B---3--:R0:W-:Y:S04]  /*03e0*/  STS [R2+0x80], R9 ;  /* 0x0000800902007388 */ /* 0x0081e80000000800 */
[----:B----4-:R0:W-:Y:S04]  /*03f0*/  STS [R2+0x100], R11 ;  /* 0x0001000b02007388 */ /* 0x0101e80000000800 */
[----:B------:R0:W-:Y:S04]  /*0400*/  STS [R2+0x180], R13 ;  /* 0x0001800d02007388 */ /* 0x0001e80000000800 */
        /* <DEDUP_REMOVED lines=19> */
[----:B------:R0:W-:Y:S01]  /*0540*/  STS [R2+0xb80], R55 ;  /* 0x000b803702007388 */ /* 0x0001e20000000800 */
        /* <DEDUP_REMOVED lines=9> */
[----:B01----:R-:W-:Y:S02]  /*05e0*/  IADD3 R23, PT, PT, R34, R33, R32 ;  /* 0x0000002122177210 */ /* 0x003fe40007ffe020 */
[C---:B------:R-:W-:Y:S02]  /*05f0*/  ISETP.NE.AND P1, PT, R3.reuse, 0x1f, PT ;  /* 0x0000001f0300780c */ /* 0x040fe40003f25270 */
[----:B--2---:R-:W-:Y:S02]  /*0600*/  IADD3 R23, PT, PT, R28, R35, R23 ;  /* 0x000000231c177210 */ /* 0x004fe40007ffe017 */
[----:B------:R-:W-:Y:S02]  /*0610*/  ISETP.NE.AND P2, PT, R3, RZ, PT ;  /* 0x000000ff0300720c */ /* 0x000fe40003f45270 */
[----:B------:R-:W-:-:S04]  /*0620*/  IADD3 R23, PT, PT, R30, R29, R23 ;  /* 0x0000001d1e177210 */ /* 0x000fc80007ffe017 */
[----:B---3--:R-:W-:-:S03]  /*0630*/  IADD3 R23, PT, PT, R16, R31, R23 ;  /* 0x0000001f10177210 */ /* 0x008fc60007ffe017 */
[----:B------:R-:W-:Y:S02]  /*0640*/  @!P1 LEA R39, R36, UR4, 0x2 ;  /* 0x0000000424279c11 */ /* 0x000fe4000f8e10ff */
[----:B------:R-:W-:-:S04]  /*0650*/  IADD3 R23, PT, PT, R18, R17, R23 ;  /* 0x0000001112177210 */ /* 0x000fc80007ffe017 */
[----:B----4-:R-:W-:-:S04]  /*0660*/  IADD3 R23, PT, PT, R12, R19, R23 ;  /* 0x000000130c177210 */ /* 0x010fc80007ffe017 */
[----:B------:R-:W-:-:S04]  /*0670*/  IADD3 R23, PT, PT, R14, R13, R23 ;  /* 0x0000000d0e177210 */ /* 0x000fc80007ffe017 */
[----:B------:R-:W-:-:S04]  /*0680*/  IADD3 R23, PT, PT, R8, R15, R23 ;  /* 0x0000000f08177210 */ /* 0x000fc80007ffe017 */
[----:B------:R-:W-:-:S04]  /*0690*/  IADD3 R23, PT, PT, R10, R9, R23 ;  /* 0x000000090a177210 */ /* 0x000fc80007ffe017 */
[----:B------:R-:W-:-:S04]  /*06a0*/  IADD3 R23, PT, PT, R4, R11, R23 ;  /* 0x0000000b04177210 */ /* 0x000fc80007ffe017 */
[----:B------:R-:W-:-:S05]  /*06b0*/  IADD3 R24, PT, PT, R6, R5, R23 ;  /* 0x0000000506187210 */ /* 0x000fca0007ffe017 */
        /* <DEDUP_REMOVED lines=15> */
[----:B------:R-:W-:Y:S02]  /*07b0*/  ISETP.NE.AND P1, PT, R36, 0x3, PT ;  /* 0x000000032400780c */ /* 0x000fe40003f25270 */
[----:B------:R-:W-:-:S03]  /*07c0*/  SEL R7, R7, RZ, P2 ;  /* 0x000000ff07077207 */ /* 0x000fc60001000000 */
[----:B------:R-:W0:Y:S02]  /*07d0*/  LDS.128 R24, [UR4+0x10] ;  /* 0x00001004ff187984 */ /* 0x000e240008000c00 */
[----:B0-----:R-:W-:-:S05]  /*07e0*/  IMAD.IADD R25, R24, 0x1, R25 ;  /* 0x0000000118197824 */ /* 0x001fca00078e0219 */
[----:B------:R-:W-:Y:S01]  /*07f0*/  SEL R24, R25, R24, !P0 ;  /* 0x0000001819187207 */ /* 0x000fe20004000000 */
[----:B------:R-:W-:Y:S01]  /*0800*/  IMAD.IADD R25, R26, 0x1, R25 ;  /* 0x000000011a197824 */ /* 0x000fe200078e0219 */
[----:B------:R-:W-:-:S04]  /*0810*/  ISETP.GE.U32.AND P0, PT, R22, 0x20, PT ;  /* 0x000000201600780c */ /* 0x000fc80003f06070 */
[C---:B------:R-:W-:Y:S02]  /*0820*/  SEL R24, R25.reuse, R24, !P1 ;  /* 0x0000001819187207 */ /* 0x040fe40004800000 */
[----:B------:R-:W-:Y:S02]  /*0830*/  ISETP.NE.AND P1, PT, R22, RZ, PT ;  /* 0x000000ff1600720c */ /* 0x000fe40003f25270 */
[----:B------:R-:W-:Y:S02]  /*0840*/  SEL R3, R24, RZ, P0 ;  /* 0x000000ff18037207 */ /* 0x000fe40000000000 */
[--C-:B-----5:R-:W-:Y:S02]  /*0850*/  IADD3 R27, PT, PT, R25, R27, R40.reuse ;  /* 0x0000001b191b7210 */ /* 0x120fe40007ffe028 */
[----:B------:R-:W-:-:S07]  /*0860*/  IADD3 R40, PT, PT, R3, R7, R40 ;  /* 0x0000000703287210 */ /* 0x000fce0007ffe028 */
[----:B------:R-:W-:Y:S05]  /*0870*/  @P1 BRA `(.L_x_710) ;  /* 0x0000000c00181947 */ /* 0x000fea0003800000 */
[----:B------:R-:W0:Y:S01]  /*0880*/  LDC.64 R22, c[0x0][0x390] ;  /* 0x0000e400ff167b82 */ /* 0x000e220000000a00 */
[----:B------:R-:W-:-:S05]  /*0890*/  IMAD.MOV.U32 R26, RZ, RZ, 0x65 ;  /* 0x00000065ff1a7424 */ /* 0x000fca00078e00ff */
[----:B0-----:R0:W-:Y:S01]  /*08a0*/  ST.E.64.STRONG.GPU desc[UR12][R22.64+0x100], R26 ;  /* 0x0001001a16007985 */ /* 0x0011e2000c10fb0c */
[----:B------:R-:W-:Y:S05]  /*08b0*/  BRA `(.L_x_710) ;  /* 0x0000000c00087947 */ /* 0x000fea0003800000 */
.L_x_709:
        /* <DEDUP_REMOVED lines=21> */
[----:B-----5:R-:W0:Y:S02]  /*0a10*/  SHFL.UP P0, R40, R23, 0x8, RZ ;  /* 0x0500000017287989 */ /* 0x020e2400000000ff */
        /* <DEDUP_REMOVED lines=10> */
[----:B0-----:R-:W-:-:S04]  /*0ac0*/  IMAD.IADD R25, R24, 0x1, R25 ;  /* 0x0000000118197824 */ /* 0x001fc800078e0219 */
[----:B------:R-:W-:Y:S01]  /*0ad0*/  IMAD.IADD R26, R26, 0x1, R25 ;  /* 0x000000011a1a7824 */ /* 0x000fe200078e0219 */
[----:B------:R-:W-:Y:S02]  /*0ae0*/  SEL R24, R25, R24, !P0 ;  /* 0x0000001819187207 */ /* 0x000fe40004000000 */
[----:B------:R-:W-:Y:S01]  /*0af0*/  ISETP.GT.U32.AND P0, PT, R22, 0x1f, PT ;  /* 0x0000001f1600780c */ /* 0x000fe20003f04070 */
[----:B------:R-:W-:Y:S01]  /*0b00*/  IMAD.IADD R27, R27, 0x1, R26 ;  /* 0x000000011b1b7824 */ /* 0x000fe200078e021a */
[----:B------:R-:W-:Y:S02]  /*0b10*/  SEL R24, R26, R24, !P1 ;  /* 0x000000181a187207 */ /* 0x000fe40004800000 */
[----:B------:R-:W-:-:S03]  /*0b20*/  ISETP.GE.U32.AND P1, PT, R22, 0x20, PT ;  /* 0x000000201600780c */ /* 0x000fc60003f26070 */
[----:B------:R-:W-:-:S05]  /*0b30*/  IMAD.IADD R7, R24, 0x1, R7 ;  /* 0x0000000118077824 */ /* 0x000fca00078e0207 */
        /* <DEDUP_REMOVED lines=8> */
[----:B------:R-:W-:Y:S01]  /*0bc0*/  @!P0 IMAD.MOV.U32 R26, RZ, RZ, 0x64 ;  /* 0x00000064ff1a8424 */ /* 0x000fe200078e00ff */
[----:B------:R2:W-:Y:S01]  /*0bd0*/  @!P0 STS [UR4+0xc], R27 ;  /* 0x00000c1bff008988 */ /* 0x0005e20008000804 */
[----:B0-----:R-:W-:-:S05]  /*0be0*/  IMAD.WIDE R50, R51, 0x8, R24 ;  /* 0x0000000833327825 */ /* 0x001fca00078e0218 */
[----:B------:R2:W-:Y:S01]  /*0bf0*/  @!P0 ST.E.64.STRONG.GPU desc[UR12][R50.64+0x100], R26 ;  /* 0x0001001a32008985 */ /* 0x0005e2000c10fb0c */
[----:B-1----:R-:W-:-:S13]  /*0c00*/  ISETP.GT.U32.AND P1, PT, R7, 0x1f3, PT ;  /* 0x000001f30700780c */ /* 0x002fda0003f24070 */
[----:B--2---:R-:W-:Y:S05]  /*0c10*/  @P1 BRA `(.L_x_712) ;  /* 0x0000000000081947 */ /* 0x004fea0003800000 */
[----:B------:R0:W-:Y:S06]  /*0c20*/  MEMBAR.SC.CTA ;  /* 0x0000000000007992 */ /* 0x0001ec0000000000 */
[----:B0-----:R-:W-:Y:S05]  /*0c30*/  BRA `(.L_x_713) ;  /* 0x0000000000087947 */ /* 0x001fea0003800000 */
.L_x_712:
[----:B------:R-:W-:Y:S05]  /*0c40*/  NANOSLEEP 0x4dd ;  /* 0x000004dd0000795d */ /* 0x000fea0003800000 */
[----:B------:R-:W-:Y:S01]  /*0c50*/  NOP ;  /* 0x0000000000007918 */ /* 0x000fe20000000000 */
.L_x_713:
[----:B------:R-:W-:-:S05]  /*0c60*/  IMAD.WIDE R24, R41, 0x8, R24 ;  /* 0x0000000829187825 */ /* 0x000fca00078e0218 */
[----:B------:R-:W2:Y:S01]  /*0c70*/  LD.E.64.STRONG.GPU R36, desc[UR12][R24.64+0x100] ;  /* 0x0001000c18247980 */ /* 0x000ea2000c10fb00 */
[----:B------:R-:W-:Y:S01]  /*0c80*/  UMOV UR5, 0xffffffff ;  /* 0xffffffff00057882 */ /* 0x000fe20000000000 */
[----:B--2---:R-:W-:Y:S02]  /*0c90*/  ISETP.NE.AND P0, PT, R36, 0x63, PT ;  /* 0x000000632400780c */ /* 0x004fe40003f05270 */
[----:B------:R-:W-:Y:S11]  /*0ca0*/  BRA.DIV UR5, `(.L_x_714) ;  /* 0x0000003205547947 */ /* 0x000ff6000b800000 */
[----:B------:R-:W-:-:S13]  /*0cb0*/  VOTE.ANY P0, !P0 ;  /* 0x0000000000ff7806 */ /* 0x000fda0004000100 */
.L_x_753:
[----:B------:R-:W-:Y:S05]  /*0cc0*/  @!P0 BRA `(.L_x_715) ;  /* 0x0000000000308947 */ /* 0x000fea0003800000 */
.L_x_719:
[----:B------:R-:W-:Y:S05]  /*0cd0*/  YIELD ;  /* 0x0000000000007946 */ /* 0x000fea0003800000 */
[----:B------:R-:W-:Y:S05]  /*0ce0*/  @P1 BRA `(.L_x_716) ;  /* 0x0000000000081947 */ /* 0x000fea0003800000 */
[----:B------:R0:W-:Y:S06]  /*0cf0*/  MEMBAR.SC.CTA ;  /* 0x0000000000007992 */ /* 0x0001ec0000000000 */
[----:B0-----:R-:W-:Y:S05]  /*0d00*/  BRA `(.L_x_717) ;  /* 0x0000000000087947 */ /* 0x001fea0003800000 */
.L_x_716:
[----:B------:R-:W-:Y:S05]  /*0d10*/  NANOSLEEP 0x288 ;  /* 0x000002880000795d */ /* 0x000fea0003800000 */
[----:B------:R-:W-:Y:S01]  /*0d20*/  NOP ;  /* 0x0000000000007918 */ /* 0x000fe20000000000 */
.L_x_717:
[----:B------:R-:W2:Y:S01]  /*0d30*/  LD.E.64.STRONG.GPU R36, desc[UR12][R24.64+0x100] ;  /* 0x0001000c18247980 */ /* 0x000ea2000c10fb00 */
[----:B------:R-:W-:Y:S01]  /*0d40*/  UMOV UR5, 0xffffffff ;  /* 0xffffffff00057882 */ /* 0x000fe20000000000 */
[----:B--2---:R-:W-:Y:S02]  /*0d50*/  ISETP.NE.AND P0, PT, R36, 0x63, PT ;  /* 0x000000632400780c */ /* 0x004fe40003f05270 */
[----:B------:R-:W-:Y:S11]  /*0d60*/  BRA.DIV UR5, `(.L_x_718) ;  /* 0x0000003205447947 */ /* 0x000ff6000b800000 */
[----:B------:R-:W-:-:S13]  /*0d70*/  VOTE.ANY P0, !P0 ;  /* 0x0000000000ff7806 */ /* 0x000fda0004000100 */
.L_x_756:
[----:B------:R-:W-:Y:S05]  /*0d80*/  @P0 BRA `(.L_x_719) ;  /* 0xfffffffc00d00947 */ /* 0x000fea000383ffff */
.L_x_715:
[----:B------:R-:W-:Y:S01]  /*0d90*/  UMOV UR5, 0xffffffff ;  /* 0xffffffff00057882 */ /* 0x000fe20000000000 */
[----:B------:R-:W-:Y:S02]  /*0da0*/  ISETP.NE.AND P0, PT, R36, 0x65, PT ;  /* 0x000000652400780c */ /* 0x000fe40003f05270 */
[----:B------:R-:W-:Y:S11]  /*0db0*/  BRA.DIV UR5, `(.L_x_720) ;  /* 0x0000003205507947 */ /* 0x000ff6000b800000 */
[----:B------:R-:W0:Y:S01]  /*0dc0*/  S2R R40, SR_GEMASK ;  /* 0x0000000000287919 */ /* 0x000e220000003c00 */
[----:B------:R-:W-:Y:S01]  /*0dd0*/  VOTE.ANY R23, PT, !P0 ;  /* 0x0000000000177806 */ /* 0x000fe200040e0100 */
[C---:B------:R-:W-:Y:S02]  /*0de0*/  VIADD R44, R3.reuse, 0x2 ;  /* 0x00000002032c7836 */ /* 0x040fe40000000000 */
[----:B------:R-:W-:Y:S01]  /*0df0*/  VIADD R43, R3, 0x4 ;  /* 0x00000004032b7836 */ /* 0x000fe20000000000 */
[----:B0-----:R-:W-:-:S05]  /*0e00*/  LOP3.LUT R23, R23, 0x80000000, R40, 0xec, !PT ;  /* 0x8000000017177812 */ /* 0x001fca00078eec28 */
[----:B------:R-:W-:-:S05]  /*0e10*/  VIADD R24, R23, 0xffffffff ;  /* 0xffffffff17187836 */ /* 0x000fca0000000000 */
[----:B------:R-:W-:-:S04]  /*0e20*/  LOP3.LUT R24, R23, R24, RZ, 0xc, !PT ;  /* 0x0000001817187212 */ /* 0x000fc800078e0cff */
[----:B------:R-:W0:Y:S02]  /*0e30*/  POPC R26, R24 ;  /* 0x00000018001a7309 */ /* 0x000e240000000000 */
[----:B0-----:R-:W0:Y:S01]  /*0e40*/  SHFL.DOWN PT, R39, R37, 0x1, R26 ;  /* 0x0820000025277989 */ /* 0x001e2200000e001a */
[----:B------:R-:W-:-:S04]  /*0e50*/  ISETP.GE.AND P0, PT, R3, R26, PT ;  /* 0x0000001a0300720c */ /* 0x000fc80003f06270 */
[----:B0-----:R-:W-:Y:S02]  /*0e60*/  SEL R42, R39, RZ, !P0 ;  /* 0x000000ff272a7207 */ /* 0x001fe40004000000 */
[----:B------:R-:W-:-:S03]  /*0e70*/  ISETP.GT.AND P0, PT, R44, R26, PT ;  /* 0x0000001a2c00720c */ /* 0x000fc60003f04270 */
[----:B------:R-:W-:-:S05]  /*0e80*/  IMAD.IADD R45, R42, 0x1, R37 ;  /* 0x000000012a2d7824 */ /* 0x000fca00078e0225 */
[----:B------:R-:W0:Y:S02]  /*0e90*/  SHFL.DOWN PT, R39, R45, 0x2, R26 ;  /* 0x084000002d277989 */ /* 0x000e2400000e001a */
[----:B0-----:R-:W-:Y:S02]  /*0ea0*/  SEL R42, R39, RZ, !P0 ;  /* 0x000000ff272a7207 */ /* 0x001fe40004000000 */
[----:B------:R-:W-:-:S03]  /*0eb0*/  ISETP.GT.AND P0, PT, R43, R26, PT ;  /* 0x0000001a2b00720c */ /* 0x000fc60003f04270 */
[----:B------:R-:W-:Y:S02]  /*0ec0*/  IMAD.IADD R47, R45, 0x1, R42 ;  /* 0x000000012d2f7824 */ /* 0x000fe400078e022a */
[C---:B------:R-:W-:Y:S02]  /*0ed0*/  VIADD R42, R3.reuse, 0x8 ;  /* 0x00000008032a7836 */ /* 0x040fe40000000000 */
[----:B------:R-:W-:Y:S01]  /*0ee0*/  VIADD R45, R3, 0x10 ;  /* 0x00000010032d7836 */ /* 0x000fe20000000000 */
[----:B------:R-:W0:Y:S04]  /*0ef0*/  SHFL.DOWN PT, R39, R47, 0x4, R26 ;  /* 0x088000002f277989 */ /* 0x000e2800000e001a */
[----:B------:R-:W-:Y:S02]  /*0f00*/  ISETP.GT.AND P1, PT, R45, R26, PT ;  /* 0x0000001a2d00720c */ /* 0x000fe40003f24270 */
[----:B0-----:R-:W-:-:S02]  /*0f10*/  SEL R24, R39, RZ, !P0 ;  /* 0x000000ff27187207 */ /* 0x001fc40004000000 */
[----:B------:R-:W-:-:S03]  /*0f20*/  ISETP.GT.AND P0, PT, R42, R26, PT ;  /* 0x0000001a2a00720c */ /* 0x000fc60003f04270 */
[----:B------:R-:W-:-:S05]  /*0f30*/  IMAD.IADD R49, R47, 0x1, R24 ;  /* 0x000000012f317824 */ /* 0x000fca00078e0218 */
[----:B------:R-:W0:Y:S02]  /*0f40*/  SHFL.DOWN PT, R39, R49, 0x8, R26 ;  /* 0x0900000031277989 */ /* 0x000e2400000e001a */
[----:B0-----:R-:W-:Y:S02]  /*0f50*/  SEL R24, R39, RZ, !P0 ;  /* 0x000000ff27187207 */ /* 0x001fe40004000000 */
[----:B------:R-:W-:-:S03]  /*0f60*/  ISETP.NE.AND P0, PT, R36, 0x65, PT ;  /* 0x000000652400780c */ /* 0x000fc60003f05270 */
[----:B------:R-:W-:Y:S02]  /*0f70*/  IMAD.IADD R37, R49, 0x1, R24 ;  /* 0x0000000131257824 */ /* 0x000fe400078e0218 */
[----:B------:R-:W0:Y:S03]  /*0f80*/  LDC.64 R24, c[0x0][0x390] ;  /* 0x0000e400ff187b82 */ /* 0x000e260000000a00 */
[----:B------:R-:W1:Y:S05]  /*0f90*/  SHFL.DOWN PT, R39, R37, 0x10, R26 ;  /* 0x0a00000025277989 */ /* 0x000e6a00000e001a */
[----:B------:R-:W-:-:S02]  /*0fa0*/  VOTE.ALL P0, P0 ;  /* 0x0000000000ff7806 */ /* 0x000fc40000000000 */
[----:B0-----:R-:W-:Y:S02]  /*0fb0*/  IADD3 R48, P2, PT, R24, 0x100, RZ ;  /* 0x0000010018307810 */ /* 0x001fe40007f5e0ff */
[----:B-1----:R-:W-:-:S03]  /*0fc0*/  SEL R46, R39, RZ, !P1 ;  /* 0x000000ff272e7207 */ /* 0x002fc60004800000 */
[----:B------:R-:W-:Y:S02]  /*0fd0*/  IMAD.X R49, RZ, RZ, R25, P2 ;  /* 0x000000ffff317224 */ /* 0x000fe400010e0619 */
[----:B------:R-:W-:-:S07]  /*0fe0*/  IMAD.IADD R46, R37, 0x1, R46 ;  /* 0x00000001252e7824 */ /* 0x000fce00078e022e */
.L_x_765:
[----:B------:R-:W-:Y:S05]  /*0ff0*/  @!P0 BRA `(.L_x_721) ;  /* 0x0000000000d48947 */ /* 0x000fea0003800000 */
.L_x_729:
[----:B------:R-:W-:-:S05]  /*1000*/  IMAD.WIDE R24, R41, 0x8, R48 ;  /* 0x0000000829187825 */ /* 0x000fca00078e0230 */
[----:B------:R-:W2:Y:S01]  /*1010*/  LD.E.64.STRONG.GPU R36, desc[UR12][R24.64+-0x100] ;  /* 0xffff000c18247980 */ /* 0x000ea2000c10fb00 */
[----:B------:R-:W-:Y:S05]  /*1020*/  YIELD ;  /* 0x0000000000007946 */ /* 0x000fea0003800000 */
[----:B------:R-:W-:Y:S01]  /*1030*/  UMOV UR5, 0xffffffff ;  /* 0xffffffff00057882 */ /* 0x000fe20000000000 */
[----:B--2---:R-:W-:Y:S02]  /*1040*/  ISETP.NE.AND P0, PT, R36, 0x63, PT ;  /* 0x000000632400780c */ /* 0x004fe40003f05270 */
[----:B------:R-:W-:Y:S11]  /*1050*/  BRA.DIV UR5, `(.L_x_722) ;  /* 0x0000003205ac7947 */ /* 0x000ff6000b800000 */
[----:B------:R-:W-:-:S13]  /*1060*/  VOTE.ANY P0, !P0 ;  /* 0x0000000000ff7806 */ /* 0x000fda0004000100 */
.L_x_768:
[----:B------:R-:W-:Y:S05]  /*1070*/  @!P0 BRA `(.L_x_723) ;  /* 0x0000000000348947 */ /* 0x000fea0003800000 */
[----:B------:R-:W-:-:S13]  /*1080*/  ISETP.GT.U32.AND P1, PT, R7, 0x1f3, PT ;  /* 0x000001f30700780c */ /* 0x000fda0003f24070 */
.L_x_727:
[----:B------:R-:W-:Y:S05]  /*1090*/  YIELD ;  /* 0x0000000000007946 */ /* 0x000fea0003800000 */
[----:B------:R-:W-:Y:S05]  /*10a0*/  @P1 BRA `(.L_x_724) ;  /* 0x0000000000081947 */ /* 0x000fea0003800000 */
[----:B------:R0:W-:Y:S06]  /*10b0*/  MEMBAR.SC.CTA ;  /* 0x0000000000007992 */ /* 0x0001ec0000000000 */
[----:B0-----:R-:W-:Y:S05]  /*10c0*/  BRA `(.L_x_725) ;  /* 0x0000000000087947 */ /* 0x001fea0003800000 */
.L_x_724:
[----:B------:R-:W-:Y:S05]  /*10d0*/  NANOSLEEP 0x288 ;  /* 0x000002880000795d */ /* 0x000fea0003800000 */
[----:B------:R-:W-:Y:S01]  /*10e0*/  NOP ;  /* 0x0000000000007918 */ /* 0x000fe20000000000 */
.L_x_725:
[----:B------:R-:W2:Y:S01]  /*10f0*/  LD.E.64.STRONG.GPU R36, desc[UR12][R24.64+-0x100] ;  /* 0xffff000c18247980 */ /* 0x000ea2000c10fb00 */
[----:B------:R-:W-:Y:S01]  /*1100*/  UMOV UR5, 0xffffffff ;  /* 0xffffffff00057882 */ /* 0x000fe20000000000 */
[----:B--2---:R-:W-:Y:S02]  /*1110*/  ISETP.NE.AND P0, PT, R36, 0x63, PT ;  /* 0x000000632400780c */ /* 0x004fe40003f05270 */
[----:B------:R-:W-:Y:S11]  /*1120*/  BRA.DIV UR5, `(.L_x_726) ;  /* 0x0000003205987947 */ /* 0x000ff6000b800000 */
[----:B------:R-:W-:-:S13]  /*1130*/  VOTE.ANY P0, !P0 ;  /* 0x0000000000ff7806 */ /* 0x000fda0004000100 */
.L_x_771:
[----:B------:R-:W-:Y:S05]  /*1140*/  @P0 BRA `(.L_x_727) ;  /* 0xfffffffc00d00947 */ /* 0x000fea000383ffff */
.L_x_723:
[----:B------:R-:W-:Y:S01]  /*1150*/  UMOV UR5, 0xffffffff ;  /* 0xffffffff00057882 */ /* 0x000fe20000000000 */
[----:B------:R-:W-:Y:S02]  /*1160*/  ISETP.NE.AND P0, PT, R36, 0x65, PT ;  /* 0x000000652400780c */ /* 0x000fe40003f05270 */
[----:B------:R-:W-:Y:S11]  /*1170*/  BRA.DIV UR5, `(.L_x_728) ;  /* 0x0000003205a47947 */ /* 0x000ff6000b800000 */
[----:B------:R-:W-:Y:S01]  /*1180*/  VOTE.ANY R23, PT, !P0 ;  /* 0x0000000000177806 */ /* 0x000fe200040e0100 */
[----:B------:R-:W-:-:S03]  /*1190*/  VIADD R41, R41, 0xffffffe0 ;  /* 0xffffffe029297836 */ /* 0x000fc60000000000 */
[----:B------:R-:W-:-:S05]  /*11a0*/  LOP3.LUT R23, R23, 0x80000000, R40, 0xec, !PT ;  /* 0x8000000017177812 */ /* 0x000fca00078eec28 */
[----:B------:R-:W-:-:S05]  /*11b0*/  VIADD R24, R23, 0xffffffff ;  /* 0xffffffff17187836 */ /* 0x000fca0000000000 */
[----:B------:R-:W-:-:S04]  /*11c0*/  LOP3.LUT R24, R23, R24, RZ, 0xc, !PT ;  /* 0x0000001817187212 */ /* 0x000fc800078e0cff */
[----:B------:R-:W0:Y:S02]  /*11d0*/  POPC R26, R24 ;  /* 0x00000018001a7309 */ /* 0x000e240000000000 */
[----:B0-----:R-:W0:Y:S01]  /*11e0*/  SHFL.DOWN PT, R39, R37, 0x1, R26 ;  /* 0x0820000025277989 */ /* 0x001e2200000e001a */
[-C--:B------:R-:W-:Y:S02]  /*11f0*/  ISETP.GE.AND P0, PT, R3, R26.reuse, PT ;  /* 0x0000001a0300720c */ /* 0x080fe40003f06270 */
[-C--:B------:R-:W-:Y:S02]  /*1200*/  ISETP.GT.AND P1, PT, R45, R26.reuse, PT ;  /* 0x0000001a2d00720c */ /* 0x080fe40003f24270 */
[----:B0-----:R-:W-:Y:S02]  /*1210*/  SEL R52, R39, RZ, !P0 ;  /* 0x000000ff27347207 */ /* 0x001fe40004000000 */
[----:B------:R-:W-:-:S03]  /*1220*/  ISETP.GT.AND P0, PT, R44, R26, PT ;  /* 0x0000001a2c00720c */ /* 0x000fc60003f04270 */
[----:B------:R-:W-:-:S05]  /*1230*/  IMAD.IADD R47, R52, 0x1, R37 ;  /* 0x00000001342f7824 */ /* 0x000fca00078e0225 */
[----:B------:R-:W0:Y:S02]  /*1240*/  SHFL.DOWN PT, R39, R47, 0x2, R26 ;  /* 0x084000002f277989 */ /* 0x000e2400000e001a */
        /* <DEDUP_REMOVED lines=9> */
[----:B------:R-:W-:-:S03]  /*12e0*/  ISETP.NE.AND P0, PT, R36, 0x65, PT ;  /* 0x000000652400780c */ /* 0x000fc60003f05270 */
[----:B------:R-:W-:-:S05]  /*12f0*/  IMAD.IADD R47, R37, 0x1, R24 ;  /* 0x00000001252f7824 */ /* 0x000fca00078e0218 */
[----:B------:R-:W0:Y:S05]  /*1300*/  SHFL.DOWN PT, R39, R47, 0x10, R26 ;  /* 0x0a0000002f277989 */ /* 0x000e2a00000e001a */
[----:B------:R-:W-:Y:S02]  /*1310*/  VOTE.ALL P0, P0 ;  /* 0x0000000000ff7806 */ /* 0x000fe40000000000 */
[----:B0-----:R-:W-:-:S04]  /*1320*/  SEL R39, R39, RZ, !P1 ;  /* 0x000000ff27277207 */ /* 0x001fc80004800000 */
[----:B------:R-:W-:-:S07]  /*1330*/  IADD3 R46, PT, PT, R47, R39, R46 ;  /* 0x000000272f2e7210 */ /* 0x000fce0007ffe02e */
.L_x_780:
[----:B------:R-:W-:Y:S05]  /*1340*/  @P0 BRA `(.L_x_729) ;  /* 0xfffffffc002c0947 */ /* 0x000fea000383ffff */
.L_x_721:
[----:B------:R-:W-:Y:S02]  /*1350*/  ISETP.NE.AND P1, PT, R22, RZ, PT ;  /* 0x000000ff1600720c */ /* 0x000fe40003f25270 */
[----:B------:R-:W-:-:S11]  /*1360*/  ISETP.NE.AND P0, PT, R3, RZ, PT ;  /* 0x000000ff0300720c */ /* 0x000fd60003f05270 */
[----:B------:R-:W0:Y:S01]  /*1370*/  @!P1 S2R R24, SR_CgaCtaId ;  /* 0x0000000000189919 */ /* 0x000e220000008800 */
[----:B------:R-:W-:Y:S01]  /*1380*/  @!P1 MOV R3, 0x400 ;  /* 0x0000040000039802 */ /* 0x000fe20000000f00 */
[----:B------:R-:W-:Y:S01]  /*1390*/  @!P1 IMAD.IADD R27, R27, 0x1, R46 ;  /* 0x000000011b1b9824 */ /* 0x000fe200078e022e */
[----:B------:R-:W-:Y:S01]  /*13a0*/  @!P0 MOV R7, 0x400 ;  /* 0x0000040000078802 */ /* 0x000fe20000000f00 */
[----:B------:R-:W1:Y:S01]  /*13b0*/  @!P0 S2R R36, SR_CgaCtaId ;  /* 0x0000000000248919 */ /* 0x000e620000008800 */
[----:B------:R-:W-:-:S05]  /*13c0*/  @!P1 IMAD.MOV.U32 R26, RZ, RZ, 0x65 ;  /* 0x00000065ff1a9424 */ /* 0x000fca00078e00ff */
[----:B------:R2:W-:Y:S01]  /*13d0*/  @!P1 ST.E.64.STRONG.GPU desc[UR12][R50.64+0x100], R26 ;  /* 0x0001001a32009985 */ /* 0x0005e2000c10fb0c */
[----:B0-----:R-:W-:Y:S02]  /*13e0*/  @!P1 LEA R3, R24, R3, 0x18 ;  /* 0x0000000318039211 */ /* 0x001fe400078ec0ff */
[----:B-1----:R-:W-:-:S03]  /*13f0*/  @!P0 LEA R23, R36, R7, 0x18 ;  /* 0x0000000724178211 */ /* 0x002fc600078ec0ff */
[----:B------:R2:W-:Y:S01]  /*1400*/  @!P1 STS [R3+0x8], R27 ;  /* 0x0000081b03009388 */ /* 0x0005e20000000800 */
[----:B------:R-:W-:Y:S02]  /*1410*/  IMAD.MOV.U32 R7, RZ, RZ, R38 ;  /* 0x000000ffff077224 */ /* 0x000fe400078e0026 */
[----:B------:R-:W-:Y:S01]  /*1420*/  @!P0 IMAD.MOV.U32 R7, RZ, RZ, R46 ;  /* 0x000000ffff078224 */ /* 0x000fe200078e002e */
[----:B------:R2:W-:Y:S04]  /*1430*/  @!P1 STS [R3+0x4], R46 ;  /* 0x0000042e03009388 */ /* 0x0005e80000000800 */
[----:B------:R2:W-:Y:S02]  /*1440*/  @!P0 STS [R23+0x24], R46 ;  /* 0x0000242e17008388 */ /* 0x0005e40000000800 */
.L_x_711:
[----:B------:R-:W-:Y:S05]  /*1450*/  WARPSYNC.ALL ;  /* 0x0000000000007948 */ /* 0x000fea0003800000 */
[----:B------:R-:W0:Y:S08]  /*1460*/  S2UR UR6, SR_CgaCtaId ;  /* 0x00000000000679c3 */ /* 0x000e300000008800 */
[----:B------:R-:W-:Y:S01]  /*1470*/  BAR.SYNC.DEFER_BLOCKING 0x0 ;  /* 0x0000000000007b1d */ /* 0x000fe20000010000 */
[----:B------:R-:W-:-:S05]  /*1480*/  ISETP.NE.AND P0, PT, R22, RZ, PT ;  /* 0x000000ff1600720c */ /* 0x000fca0003f05270 */
[----:B------:R-:W-:Y:S02]  /*1490*/  UMOV UR5, 0x400 ;  /* 0x0000040000057882 */ /* 0x000fe40000000000 */
[----:B0-----:R-:W-:-:S09]  /*14a0*/  ULEA UR5, UR6, UR5, 0x18 ;  /* 0x0000000506057291 */ /* 0x001fd2000f8ec0ff */
[----:B--2---:R-:W0:Y:S02]  /*14b0*/  LDS R3, [UR5+0x24] ;  /* 0x00002405ff037984 */ /* 0x004e240008000800 */
[----:B0-----:R-:W-:-:S05]  /*14c0*/  SEL R40, R3, RZ, P0 ;  /* 0x000000ff03287207 */ /* 0x001fca0000000000 */
[----:B------:R-:W-:-:S07]  /*14d0*/  IMAD.IADD R40, R40, 0x1, R7 ;  /* 0x0000000128287824 */ /* 0x000fce00078e0207 */
.L_x_710:
[----:B------:R-:W-:Y:S05]  /*14e0*/  BSYNC.RECONVERGENT B0 ;  /* 0x0000000000007941 */ /* 0x000fea0003800200 */
.L_x_708:
[----:B------:R-:W-:Y:S01]  /*14f0*/  IMAD.IADD R41, R32, 0x1, R40 ;  /* 0x0000000120297824 */ /* 0x000fe200078e0228 */
[----:B------:R-:W-:Y:S03]  /*1500*/  BAR.SYNC.DEFER_BLOCKING 0x0 ;  /* 0x0000000000007b1d */ /* 0x000fe60000010000 */
[----:B------:R-:W-:-:S03]  /*1510*/  IMAD.IADD R42, R33, 0x1, R41 ;  /* 0x00000001212a7824 */ /* 0x000fc600078e0229 */
[----:B------:R-:W1:Y:S01]  /*1520*/  LDCU.64 UR6, c[0x0][0x388] ;  /* 0x00007100ff0677ac */ /* 0x000e620008000a00 */
[----:B------:R-:W-:-:S04]  /*1530*/  IMAD.IADD R43, R34, 0x1, R42 ;  /* 0x00000001222b7824 */ /* 0x000fc800078e022a */
[----:B------:R-:W-:-:S04]  /*1540*/  IMAD.IADD R24, R35, 0x1, R43 ;  /* 0x0000000123187824 */ /* 0x000fc800078e022b */
[----:B------:R-:W-:-:S04]  /*1550*/  IMAD.IADD R25, R28, 0x1, R24 ;  /* 0x000000011c197824 */ /* 0x000fc800078e0218 */
[----:B0-----:R-:W-:-:S04]  /*1560*/  IMAD.IADD R26, R29, 0x1, R25 ;  /* 0x000000011d1a7824 */ /* 0x001fc800078e0219 */
[----:B------:R-:W-:Y:S01]  /*1570*/  IMAD.IADD R27, R30, 0x1, R26 ;  /* 0x000000011e1b7824 */ /* 0x000fe200078e021a */
[----:B------:R-:W-:Y:S03]  /*1580*/  STS.128 [R0], R40 ;  /* 0x0000002800007388 */ /* 0x000fe60000000c00 */
[----:B------:R-:W-:Y:S01]  /*1590*/  IMAD.IADD R28, R31, 0x1, R27 ;  /* 0x000000011f1c7824 */ /* 0x000fe200078e021b */
[----:B------:R-:W-:Y:S03]  /*15a0*/  STS.128 [R0+0x10], R24 ;  /* 0x0000101800007388 */ /* 0x000fe60000000c00 */
[----:B------:R-:W-:-:S04]  /*15b0*/  IMAD.IADD R29, R16, 0x1, R28 ;  /* 0x00000001101d7824 */ /* 0x000fc800078e021c */
[----:B------:R-:W-:-:S04]  /*15c0*/  IMAD.IADD R30, R17, 0x1, R29 ;  /* 0x00000001111e7824 */ /* 0x000fc800078e021d */
[----:B------:R-:W-:-:S04]  /*15d0*/  IMAD.IADD R31, R18, 0x1, R30 ;  /* 0x00000001121f7824 */ /* 0x000fc800078e021e */
        /* <DEDUP_REMOVED lines=12> */
[----:B------:R-:W-:Y:S01]  /*16a0*/  IMAD.IADD R37, R4, 0x1, R36 ;  /* 0x0000000104257824 */ /* 0x000fe200078e0224 */
[----:B-1----:R-:W-:-:S03]  /*16b0*/  LEA R4, P0, R21, UR6, 0x3 ;  /* 0x0000000615047c11 */ /* 0x002fc6000f8018ff */
[----:B------:R-:W-:Y:S01]  /*16c0*/  IMAD.IADD R38, R5, 0x1, R37 ;  /* 0x0000000105267824 */ /* 0x000fe200078e0225 */
[----:B------:R-:W-:-:S03]  /*16d0*/  LEA.HI.X R5, R21, UR7, R20, 0x3, P0 ;  /* 0x0000000715057c11 */ /* 0x000fc600080f1c14 */
[----:B------:R-:W-:-:S05]  /*16e0*/  IMAD.IADD R39, R6, 0x1, R38 ;  /* 0x0000000106277824 */ /* 0x000fca00078e0226 */
[----:B------:R-:W-:Y:S01]  /*16f0*/  STS.128 [R0+0x50], R36 ;  /* 0x0000502400007388 */ /* 0x000fe20000000c00 */
[----:B------:R-:W-:-:S03]  /*1700*/  NOP ;  /* 0x0000000000007918 */ /* 0x000fc60000000000 */
        /* <DEDUP_REMOVED lines=9> */
[----:B------:R-:W5:Y:S01]  /*17a0*/  LDS R18, [R2+0x480] ;  /* 0x0004800002127984 */ /* 0x000f620000000800 */
[----:B0-----:R-:W-:-:S03]  /*17b0*/  SHF.R.S32.HI R11, RZ, 0x1f, R10 ;  /* 0x0000001fff0b7819 */ /* 0x001fc6000001140a */
[----:B------:R-:W0:Y:S01]  /*17c0*/  LDS R20, [R2+0x500] ;  /* 0x0005000002147984 */ /* 0x000e220000000800 */
[----:B-1----:R-:W-:-:S03]  /*17d0*/  SHF.R.S32.HI R13, RZ, 0x1f, R12 ;  /* 0x0000001fff0d7819 */ /* 0x002fc6000001140c */
[----:B------:R-:W-:Y:S01]  /*17e0*/  STG.E.64 desc[UR12][R4.64], R10 ;  /* 0x0000000a04007986 */ /* 0x000fe2000c101b0c */
[----:B--2---:R-:W-:-:S03]  /*17f0*/  SHF.R.S32.HI R15, RZ, 0x1f, R14 ;  /* 0x0000001fff0f7819 */ /* 0x004fc6000001140e */
[----:B------:R-:W-:Y:S01]  /*1800*/  STG.E.64 desc[UR12][R4.64+0x100], R12 ;  /* 0x0001000c04007986 */ /* 0x000fe2000c101b0c */
[----:B---3--:R-:W-:-:S03]  /*1810*/  SHF.R.S32.HI R23, RZ, 0x1f, R22 ;  /* 0x0000001fff177819 */ /* 0x008fc60000011416 */
[----:B------:R-:W-:Y:S01]  /*1820*/  STG.E.64 desc[UR12][R4.64+0x200], R14 ;  /* 0x0002000e04007986 */ /* 0x000fe2000c101b0c */
[----:B----4-:R-:W-:-:S03]  /*1830*/  SHF.R.S32.HI R25, RZ, 0x1f, R24 ;  /* 0x0000001fff197819 */ /* 0x010fc60000011418 */
[----:B------:R-:W-:Y:S01]  /*1840*/  STG.E.64 desc[UR12][R4.64+0x300], R22 ;  /* 0x0003001604007986 */ /* 0x000fe2000c101b0c */
[----:B-----5:R-:W-:-:S03]  /*1850*/  SHF.R.S32.HI R27, RZ, 0x1f, R26 ;  /* 0x0000001fff1b7819 */ /* 0x020fc6000001141a */
[----:B------:R-:W1:Y:S01]  /*1860*/  LDS R28, [R2+0x580] ;  /* 0x00058000021c7984 */ /* 0x000e620000000800 */
[----:B------:R-:W-:-:S03]  /*1870*/  SHF.R.S32.HI R17, RZ, 0x1f, R16 ;  /* 0x0000001fff117819 */ /* 0x000fc60000011410 */
[----:B------:R-:W2:Y:S01]  /*1880*/  LDS R30, [R2+0x600] ;  /* 0x00060000021e7984 */ /* 0x000ea20000000800 */
[----:B------:R-:W-:-:S03]  /*1890*/  SHF.R.S32.HI R9, RZ, 0x1f, R8 ;  /* 0x0000001fff097819 */ /* 0x000fc60000011408 */
[----:B------:R-:W3:Y:S01]  /*18a0*/  LDS R32, [R2+0x680] ;  /* 0x0006800002207984 */ /* 0x000ee20000000800 */
[----:B------:R-:W-:-:S03]  /*18b0*/  SHF.R.S32.HI R7, RZ, 0x1f, R6 ;  /* 0x0000001fff077819 */ /* 0x000fc60000011406 */
[----:B------:R-:W4:Y:S01]  /*18c0*/  LDS R34, [R2+0x700] ;  /* 0x0007000002227984 */ /* 0x000f220000000800 */
[----:B------:R-:W-:-:S03]  /*18d0*/  SHF.R.S32.HI R19, RZ, 0x1f, R18 ;  /* 0x0000001fff137819 */ /* 0x000fc60000011412 */
[----:B------:R-:W5:Y:S04]  /*18e0*/  LDS R36, [R2+0x780] ;  /* 0x0007800002247984 */ /* 0x000f680000000800 */
[----:B------:R-:W5:Y:S01]  /*18f0*/  LDS R38, [R2+0x800] ;  /* 0x0008000002267984 */ /* 0x000f620000000800 */
[----:B0-----:R-:W-:-:S03]  /*1900*/  SHF.R.S32.HI R21, RZ, 0x1f, R20 ;  /* 0x0000001fff157819 */ /* 0x001fc60000011414 */
[----:B------:R-:W0:Y:S04]  /*1910*/  LDS R10, [R2+0x880] ;  /* 0x00088000020a7984 */ /* 0x000e280000000800 */
[----:B------:R-:W0:Y:S04]  /*1920*/  LDS R40, [R2+0x900] ;  /* 0x0009000002287984 */ /* 0x000e280000000800 */
[----:B------:R-:W0:Y:S04]  /*1930*/  LDS R12, [R2+0x980] ;  /* 0x00098000020c7984 */ /* 0x000e280000000800 */
[----:B------:R-:W0:Y:S04]  /*1940*/  LDS R14, [R2+0xa00] ;  /* 0x000a0000020e7984 */ /* 0x000e280000000800 */
[----:B------:R-:W0:Y:S01]  /*1950*/  LDS R22, [R2+0xa80] ;  /* 0x000a800002167984 */ /* 0x000e220000000800 */
[----:B-1----:R-:W-:-:S03]  /*1960*/  SHF.R.S32.HI R29, RZ, 0x1f, R28 ;  /* 0x0000001fff1d7819 */ /* 0x002fc6000001141c */
[----:B------:R-:W1:Y:S01]  /*1970*/  LDS R42, [R2+0xb00] ;  /* 0x000b0000022a7984 */ /* 0x000e620000000800 */
[----:B--2---:R-:W-:-:S03]  /*1980*/  SHF.R.S32.HI R31, RZ, 0x1f, R30 ;  /* 0x0000001fff1f7819 */ /* 0x004fc6000001141e */
[----:B------:R-:W2:Y:S01]  /*1990*/  LDS R44, [R2+0xb80] ;  /* 0x000b8000022c7984 */ /* 0x000ea20000000800 */
[----:B---3--:R-:W-:Y:S02]  /*19a0*/  SHF.R.S32.HI R33, RZ, 0x1f, R32 ;  /* 0x0000001fff217819 */ /* 0x008fe40000011420 */
[----:B----4-:R-:W-:Y:S01]  /*19b0*/  SHF.R.S32.HI R35, RZ, 0x1f, R34 ;  /* 0x0000001fff237819 */ /* 0x010fe20000011422 */
[----:B------:R-:W-:Y:S01]  /*19c0*/  STG.E.64 desc[UR12][R4.64+0x400], R24 ;  /* 0x0004001804007986 */ /* 0x000fe2000c101b0c */
[----:B-----5:R-:W-:-:S03]  /*19d0*/  SHF.R.S32.HI R37, RZ, 0x1f, R36 ;  /* 0x0000001fff257819 */ /* 0x020fc60000011424 */
[----:B------:R-:W-:Y:S01]  /*19e0*/  STG.E.64 desc[UR12][R4.64+0x500], R26 ;  /* 0x0005001a04007986 */ /* 0x000fe2000c101b0c */
[----:B------:R-:W-:-:S03]  /*19f0*/  SHF.R.S32.HI R39, RZ, 0x1f, R38 ;  /* 0x0000001fff277819 */ /* 0x000fc60000011426 */
[----:B------:R-:W-:Y:S01]  /*1a00*/  STG.E.64 desc[UR12][R4.64+0x600], R16 ;  /* 0x0006001004007986 */ /* 0x000fe2000c101b0c */
[----:B0-----:R-:W-:-:S03]  /*1a10*/  SHF.R.S32.HI R11, RZ, 0x1f, R10 ;  /* 0x0000001fff0b7819 */ /* 0x001fc6000001140a */
[----:B------:R-:W-:Y:S01]  /*1a20*/  STG.E.64 desc[UR12][R4.64+0x700], R8 ;  /* 0x0007000804007986 */ /* 0x000fe2000c101b0c */
[----:B------:R-:W-:-:S03]  /*1a30*/  SHF.R.S32.HI R41, RZ, 0x1f, R40 ;  /* 0x0000001fff297819 */ /* 0x000fc60000011428 */
[----:B------:R-:W-:Y:S01]  /*1a40*/  STG.E.64 desc[UR12][R4.64+0x800], R6 ;  /* 0x0008000604007986 */ /* 0x000fe2000c101b0c */
[----:B------:R-:W-:-:S03]  /*1a50*/  SHF.R.S32.HI R13, RZ, 0x1f, R12 ;  /* 0x0000001fff0d7819 */ /* 0x000fc6000001140c */
[----:B------:R-:W-:Y:S01]  /*1a60*/  STG.E.64 desc[UR12][R4.64+0x900], R18 ;  /* 0x0009001204007986 */ /* 0x000fe2000c101b0c */
[----:B------:R-:W-:-:S03]  /*1a70*/  SHF.R.S32.HI R15, RZ, 0x1f, R14 ;  /* 0x0000001fff0f7819 */ /* 0x000fc6000001140e */
[----:B------:R-:W-:Y:S01]  /*1a80*/  STG.E.64 desc[UR12][R4.64+0xa00], R20 ;  /* 0x000a001404007986 */ /* 0x000fe2000c101b0c */
[----:B------:R-:W-:-:S03]  /*1a90*/  SHF.R.S32.HI R23, RZ, 0x1f, R22 ;  /* 0x0000001fff177819 */ /* 0x000fc60000011416 */
[----:B------:R-:W-:Y:S01]  /*1aa0*/  STG.E.64 desc[UR12][R4.64+0xb00], R28 ;  /* 0x000b001c04007986 */ /* 0x000fe2000c101b0c */
[----:B-1----:R-:W-:-:S03]  /*1ab0*/  SHF.R.S32.HI R43, RZ, 0x1f, R42 ;  /* 0x0000001fff2b7819 */ /* 0x002fc6000001142a */
[----:B------:R-:W-:Y:S01]  /*1ac0*/  STG.E.64 desc[UR12][R4.64+0xc00], R30 ;  /* 0x000c001e04007986 */ /* 0x000fe2000c101b0c */
[----:B--2---:R-:W-:-:S03]  /*1ad0*/  SHF.R.S32.HI R45, RZ, 0x1f, R44 ;  /* 0x0000001fff2d7819 */ /* 0x004fc6000001142c */
[----:B------:R-:W-:Y:S04]  /*1ae0*/  STG.E.64 desc[UR12][R4.64+0xd00], R32 ;  /* 0x000d002004007986 */ /* 0x000fe8000c101b0c */
        /* <DEDUP_REMOVED lines=9> */
[----:B------:R-:W-:Y:S01]  /*1b80*/  STG.E.64 desc[UR12][R4.64+0x1700], R44 ;  /* 0x0017002c04007986 */ /* 0x000fe2000c101b0c */
[----:B------:R-:W-:Y:S05]  /*1b90*/  EXIT ;  /* 0x000000000000794d */ /* 0x000fea0003800000 */
.L_x_707:
[----:B------:R-:W-:-:S04]  /*1ba0*/  ISETP.NE.U32.AND P0, PT, RZ, UR6, PT ;  /* 0x00000006ff007c0c */ /* 0x000fc8000bf05070 */
[----:B------:R-:W-:-:S13]  /*1bb0*/  ISETP.NE.AND.EX P0, PT, RZ, UR4, PT, P0 ;  /* 0x00000004ff007c0c */ /* 0x000fda000bf05300 */
[----:B------:R-:W-:Y:S05]  /*1bc0*/  @!P0 EXIT ;  /* 0x000000000000894d */ /* 0x000fea0003800000 */
[----:B------:R-:W0:Y:S02]  /*1bd0*/  LDCU.64 UR4, c[0x0][0x380] ;  /* 0x00007000ff0477ac */ /* 0x000e240008000a00 */
[----:B0-----:R-:W-:-:S06]  /*1be0*/  UIMAD.WIDE UR4, UR8, 0x3000, UR4 ;  /* 0x00003000080478a5 */ /* 0x001fcc000f8e0204 */
[----:B------:R-:W-:Y:S02]  /*1bf0*/  IMAD.U32 R2, RZ, RZ, UR4 ;  /* 0x00000004ff027e24 */ /* 0x000fe4000f8e00ff */
[----:B------:R-:W-:-:S05]  /*1c00*/  IMAD.U32 R3, RZ, RZ, UR5 ;  /* 0x00000005ff037e24 */ /* 0x000fca000f8e00ff */
[----:B------:R0:W2:Y:S01]  /*1c10*/  LDG.E R5, desc[UR12][R2.64] ;  /* 0x0000000c02057981 */ /* 0x0000a2000c1e1900 */
[----:B------:R-:W3:Y:S02]  /*1c20*/  S2R R38, SR_TID.X ;  /* 0x0000000000267919 */ /* 0x000ee40000002100 */
[C---:B---3--:R-:W-:Y:S02]  /*1c30*/  LOP3.LUT R0, R38.reuse, 0x1f, RZ, 0xc0, !PT ;  /* 0x0000001f26007812 */ /* 0x048fe400078ec0ff */
[----:B------:R-:W-:-:S05]  /*1c40*/  LOP3.LUT R7, R38, 0x3e0, RZ, 0xc0, !PT ;  /* 0x000003e026077812 */ /* 0x000fca00078ec0ff */
[----:B------:R-:W-:-:S04]  /*1c50*/  IMAD R0, R7, 0x18, R0 ;  /* 0x0000001807007824 */ /* 0x000fc800078e0200 */
[C---:B------:R-:W-:Y:S01]  /*1c60*/  VIADD R4, R0.reuse, 0x20 ;  /* 0x0000002000047836 */ /* 0x040fe20000000000 */
[C---:B------:R-:W-:Y:S01]  /*1c70*/  ISETP.GE.U32.AND P2, PT, R0.reuse, UR6, PT ;  /* 0x0000000600007c0c */ /* 0x040fe2000bf46070 */
[C---:B------:R-:W-:Y:S01]  /*1c80*/  VIADD R6, R0.reuse, 0x40 ;  /* 0x0000004000067836 */ /* 0x040fe20000000000 */
[C---:B------:R-:W-:Y:S01]  /*1c90*/  LEA R8, P3, R0.reuse, UR4, 0x2 ;  /* 0x0000000400087c11 */ /* 0x040fe2000f8610ff */
[----:B0-----:R-:W-:Y:S01]  /*1ca0*/  VIADD R2, R0, 0xa0 ;  /* 0x000000a000027836 */ /* 0x001fe20000000000 */
[----:B------:R-:W-:Y:S01]  /*1cb0*/  ISETP.GE.U32.AND P6, PT, R4, UR6, PT ;  /* 0x0000000604007c0c */ /* 0x000fe2000bfc6070 */
[----:B------:R-:W-:Y:S01]  /*1cc0*/  VIADD R4, R0, 0x80 ;  /* 0x0000008000047836 */ /* 0x000fe20000000000 */
[----:B------:R-:W-:Y:S01]  /*1cd0*/  ISETP.GE.U32.AND P5, PT, R6, UR6, PT ;  /* 0x0000000606007c0c */ /* 0x000fe2000bfa6070 */
[----:B------:R-:W-:Y:S01]  /*1ce0*/  IMAD.X R9, RZ, RZ, UR5, P3 ;  /* 0x00000005ff097e24 */ /* 0x000fe200098e06ff */
[----:B------:R-:W-:Y:S01]  /*1cf0*/  ISETP.GE.U32.AND P4, PT, R2, UR6, PT ;  /* 0x0000000602007c0c */ /* 0x000fe2000bf86070 */
[----:B------:R-:W-:Y:S01]  /*1d00*/  VIADD R2, R0, 0xe0 ;  /* 0x000000e000027836 */ /* 0x000fe20000000000 */
[----:B------:R-:W-:Y:S01]  /*1d10*/  ISETP.GE.U32.AND P0, PT, R4, UR6, PT ;  /* 0x0000000604007c0c */ /* 0x000fe2000bf06070 */
[----:B------:R-:W-:-:S02]  /*1d20*/  VIADD R7, R0, 0x60 ;  /* 0x0000006000077836 */ /* 0x000fc40000000000 */
[----:B------:R-:W-:-:S03]  /*1d30*/  VIADD R3, R0, 0xc0 ;  /* 0x000000c000037836 */ /* 0x000fc60000000000 */
[----:B------:R-:W-:Y:S02]  /*1d40*/  ISETP.GE.U32.AND P1, PT, R7, UR6, PT ;  /* 0x0000000607007c0c */ /* 0x000fe4000bf26070 */
[----:B------:R-:W-:Y:S01]  /*1d50*/  ISETP.GE.U32.AND P3, PT, R3, UR6, PT ;  /* 0x0000000603007c0c */ /* 0x000fe2000bf66070 */
[C---:B------:R-:W-:Y:S02]  /*1d60*/  VIADD R3, R0.reuse, 0x100 ;  /* 0x0000010000037836 */ /* 0x040fe40000000000 */
[C---:B------:R-:W-:Y:S02]  /*1d70*/  VIADD R37, R0.reuse, 0x240 ;  /* 0x0000024000257836 */ /* 0x040fe40000000000 */
[C---:B------:R-:W-:Y:S02]  /*1d80*/  VIADD R36, R0.reuse, 0x260 ;  /* 0x0000026000247836 */ /* 0x040fe40000000000 */
[C---:B------:R-:W-:Y:S02]  /*1d90*/  VIADD R7, R0.reuse, 0x280 ;  /* 0x0000028000077836 */ /* 0x040fe40000000000 */
[----:B------:R-:W-:-:S02]  /*1da0*/  VIADD R6, R0, 0x2a0 ;  /* 0x000002a000067836 */ /* 0x000fc40000000000 */
[----:B--2---:R-:W-:Y:S02]  /*1db0*/  IMAD.MOV.U32 R25, RZ, RZ, R5 ;  /* 0x000000ffff197224 */ /* 0x004fe400078e0005 */
[----:B------:R-:W2:Y:S01]  /*1dc0*/  @!P2 LDG.E R5, desc[UR12][R8.64] ;  /* 0x0000000c0805a981 */ /* 0x000ea2000c1e1900 */
[----:B------:R-:W-:Y:S01]  /*1dd0*/  ISETP.GE.U32.AND P2, PT, R2, UR6, PT ;  /* 0x0000000602007c0c */ /* 0x000fe2000bf46070 */
[--C-:B------:R-:W-:Y:S02]  /*1de0*/  IMAD.MOV.U32 R13, RZ, RZ, R25.reuse ;  /* 0x000000ffff0d7224 */ /* 0x100fe400078e0019 */
[----:B------:R-:W-:Y:S02]  /*1df0*/  VIADD R2, R0, 0x120 ;  /* 0x0000012000027836 */ /* 0x000fe40000000000 */
[--C-:B------:R-:W-:Y:S02]  /*1e00*/  IMAD.MOV.U32 R11, RZ, RZ, R25.reuse ;  /* 0x000000ffff0b7224 */ /* 0x100fe400078e0019 */
[----:B------:R-:W-:Y:S01]  /*1e10*/  IMAD.MOV.U32 R17, RZ, RZ, R25 ;  /* 0x000000ffff117224 */ /* 0x000fe200078e0019 */
[----:B------:R-:W3:Y:S01]  /*1e20*/  @!P5 LDG.E R13, desc[UR12][R8.64+0x100] ;  /* 0x0001000c080dd981 */ /* 0x000ee2000c1e1900 */
[----:B------:R-:W-:Y:S01]  /*1e30*/  ISETP.GE.U32.AND P5, PT, R2, UR6, PT ;  /* 0x0000000602007c0c */ /* 0x000fe2000bfa6070 */
[----:B------:R-:W-:-:S02]  /*1e40*/  VIADD R2, R0, 0x160 ;  /* 0x0000016000027836 */ /* 0x000fc40000000000 */
[----:B------:R-:W4:Y:S01]  /*1e50*/  @!P6 LDG.E R11, desc[UR12][R8.64+0x80] ;  /* 0x0000800c080be981 */ /* 0x000f22000c1e1900 */
[--C-:B------:R-:W-:Y:S01]  /*1e60*/  IMAD.MOV.U32 R15, RZ, RZ, R25.reuse ;  /* 0x000000ffff0f7224 */ /* 0x100fe200078e0019 */
[----:B------:R-:W-:Y:S01]  /*1e70*/  ISETP.GE.U32.AND P6, PT, R3, UR6, PT ;  /* 0x0000000603007c0c */ /* 0x000fe2000bfc6070 */
[--C-:B------:R-:W-:Y:S01]  /*1e80*/  IMAD.MOV.U32 R19, RZ, RZ, R25.reuse ;  /* 0x000000ffff137224 */ /* 0x100fe200078e0019 */
[----:B------:R-:W4:Y:S01]  /*1e90*/  @!P0 LDG.E R17, desc[UR12][R8.64+0x200] ;  /* 0x0002000c08118981 */ /* 0x000f22000c1e1900 */
[----:B------:R-:W-:Y:S01]  /*1ea0*/  ISETP.GE.U32.AND P0, PT, R2, UR6, PT ;  /* 0x0000000602007c0c */ /* 0x000fe2000bf06070 */
[C---:B------:R-:W-:Y:S02]  /*1eb0*/  VIADD R3, R0.reuse, 0x140 ;  /* 0x0000014000037836 */ /* 0x040fe40000000000 */
[----:B------:R-:W-:Y:S01]  /*1ec0*/  VIADD R2, R0, 0x180 ;  /* 0x0000018000027836 */ /* 0x000fe20000000000 */
[----:B------:R-:W4:Y:S01]  /*1ed0*/  @!P1 LDG.E R15, desc[UR12][R8.64+0x180] ;  /* 0x0001800c080f9981 */ /* 0x000f22000c1e1900 */
[--C-:B------:R-:W-:Y:S01]  /*1ee0*/  IMAD.MOV.U32 R21, RZ, RZ, R25.reuse ;  /* 0x000000ffff157224 */ /* 0x100fe200078e0019 */
[----:B------:R-:W-:Y:S01]  /*1ef0*/  ISETP.GE.U32.AND P1, PT, R3, UR6, PT ;  /* 0x0000000603007c0c */ /* 0x000fe2000bf26070 */
[----:B------:R-:W-:Y:S01]  /*1f00*/  IMAD.MOV.U32 R23, RZ, RZ, R25 ;  /* 0x000000ffff177224 */ /* 0x000fe200078e0019 */
[----:B------:R-:W4:Y:S01]  /*1f10*/  @!P4 LDG.E R19, desc[UR12][R8.64+0x280] ;  /* 0x0002800c0813c981 */ /* 0x000f22000c1e1900 */
[----:B------:R-:W-:Y:S01]  /*1f20*/  ISETP.GE.U32.AND P4, PT, R2, UR6, PT ;  /* 0x0000000602007c0c */ /* 0x000fe2000bf86070 */
[----:B------:R-:W-:-:S02]  /*1f30*/  VIADD R3, R0, 0x1a0 ;  /* 0x000001a000037836 */ /* 0x000fc40000000000 */
[----:B------:R-:W-:Y:S01]  /*1f40*/  VIADD R2, R0, 0x1c0 ;  /* 0x000001c000027836 */ /* 0x000fe20000000000 */
        /* <DEDUP_REMOVED lines=9> */
[----:B------:R-:W-:Y:S01]  /*1fe0*/  IMAD.MOV.U32 R31, RZ, RZ, R25 ;  /* 0x000000ffff1f7224 */ /* 0x000fe200078e0019 */
[----:B------:R-:W-:-:S02]  /*1ff0*/  ISETP.GE.U32.AND P6, PT, R2, UR6, PT ;  /* 0x0000000602007c0c */ /* 0x000fc4000bfc6070 */
[----:B------:R-:W4:Y:S01]  /*2000*/  @!P5 LDG.E R29, desc[UR12][R8.64+0x480] ;  /* 0x0004800c081dd981 */ /* 0x000f22000c1e1900 */
[----:B------:R-:W-:Y:S01]  /*2010*/  ISETP.GE.U32.AND P5, PT, R3, UR6, PT ;  /* 0x0000000603007c0c */ /* 0x000fe2000bfa6070 */
[----:B------:R-:W-:Y:S02]  /*2020*/  VIADD R2, R0, 0x220 ;  /* 0x0000022000027836 */ /* 0x000fe40000000000 */
[----:B------:R-:W4:Y:S01]  /*2030*/  @!P1 LDG.E R31, desc[UR12][R8.64+0x500] ;  /* 0x0005000c081f9981 */ /* 0x000f22000c1e1900 */
[--C-:B------:R-:W-:Y:S02]  /*2040*/  IMAD.MOV.U32 R33, RZ, RZ, R25.reuse ;  /* 0x000000ffff217224 */ /* 0x100fe400078e0019 */
[--C-:B------:R-:W-:Y:S01]  /*2050*/  IMAD.MOV.U32 R35, RZ, RZ, R25.reuse ;  /* 0x000000ffff237224 */ /* 0x100fe200078e0019 */
[----:B------:R-:W-:Y:S01]  /*2060*/  ISETP.GE.U32.AND P1, PT, R2, UR6, PT ;  /* 0x0000000602007c0c */ /* 0x000fe2000bf26070 */
[--C-:B------:R-:W-:Y:S02]  /*2070*/  IMAD.MOV.U32 R39, RZ, RZ, R25.reuse ;  /* 0x000000ffff277224 */ /* 0x100fe400078e0019 */
[--C-:B------:R-:W-:Y:S01]  /*2080*/  IMAD.MOV.U32 R41, RZ, RZ, R25.reuse ;  /* 0x000000ffff297224 */ /* 0x100fe200078e0019 */
[----:B------:R-:W4:Y:S01]  /*2090*/  @!P0 LDG.E R33, desc[UR12][R8.64+0x580] ;  /* 0x0005800c08218981 */ /* 0x000f22000c1e1900 */
[----:B------:R-:W-:-:S02]  /*20a0*/  IMAD.MOV.U32 R45, RZ, RZ, R25 ;  /* 0x000000ffff2d7224 */ /* 0x000fc400078e0019 */
[----:B------:R-:W-:Y:S01]  /*20b0*/  IMAD.MOV.U32 R47, RZ, RZ, R25 ;  /* 0x000000ffff2f7224 */ /* 0x000fe200078e0019 */
[----:B------:R-:W4:Y:S01]  /*20c0*/  @!P4 LDG.E R35, desc[UR12][R8.64+0x600] ;  /* 0x0006000c0823c981 */ /* 0x000f22000c1e1900 */
[C---:B------:R-:W-:Y:S02]  /*20d0*/  VIADD R2, R0.reuse, 0x2c0 ;  /* 0x000002c000027836 */ /* 0x040fe40000000000 */
[----:B------:R-:W-:Y:S01]  /*20e0*/  VIADD R3, R0, 0x2e0 ;  /* 0x000002e000037836 */ /* 0x000fe20000000000 */
[----:B------:R-:W4:Y:S01]  /*20f0*/  @!P3 LDG.E R39, desc[UR12][R8.64+0x680] ;  /* 0x0006800c0827b981 */ /* 0x000f22000c1e1900 */
[----:B------:R-:W-:Y:S02]  /*2100*/  ISETP.GE.U32.AND P0, PT, R37, UR6, PT ;  /* 0x0000000625007c0c */ /* 0x000fe4000bf06070 */
[----:B------:R-:W-:Y:S01]  /*2110*/  ISETP.GE.U32.AND P4, PT, R36, UR6, PT ;  /* 0x0000000624007c0c */ /* 0x000fe2000bf86070 */
[----:B------:R-:W4:Y:S01]  /*2120*/  @!P2 LDG.E R41, desc[UR12][R8.64+0x700] ;  /* 0x0007000c0829a981 */ /* 0x000f22000c1e1900 */
[----:B------:R-:W-:-:S02]  /*2130*/  ISETP.GE.U32.AND P3, PT, R7, UR6, PT ;  /* 0x0000000607007c0c */ /* 0x000fc4000bf66070 */
[----:B------:R-:W-:Y:S01]  /*2140*/  ISETP.GE.U32.AND P2, PT, R6, UR6, PT ;  /* 0x0000000606007c0c */ /* 0x000fe2000bf46070 */
[----:B------:R-:W4:Y:S01]  /*2150*/  @!P6 LDG.E R45, desc[UR12][R8.64+0x780] ;  /* 0x0007800c082de981 */ /* 0x000f22000c1e1900 */
[----:B------:R-:W-:-:S03]  /*2160*/  ISETP.GE.U32.AND P6, PT, R2, UR6, PT ;  /* 0x0000000602007c0c */ /* 0x000fc6000bfc6070 */
[----:B------:R-:W4:Y:S01]  /*2170*/  @!P5 LDG.E R47, desc[UR12][R8.64+0x800] ;  /* 0x0008000c082fd981 */ /* 0x000f22000c1e1900 */
[----:B------:R-:W-:Y:S01]  /*2180*/  ISETP.GE.U32.AND P5, PT, R3, UR6, PT ;  /* 0x0000000603007c0c */ /* 0x000fe2000bfa6070 */
[--C-:B------:R-:W-:Y:S02]  /*2190*/  IMAD.MOV.U32 R49, RZ, RZ, R25.reuse ;  /* 0x000000ffff317224 */ /* 0x100fe400078e0019 */
[--C-:B------:R-:W-:Y:S02]  /*21a0*/  IMAD.MOV.U32 R51, RZ, RZ, R25.reuse ;  /* 0x000000ffff337224 */ /* 0x100fe400078e0019 */
[--C-:B------:R-:W-:Y:S02]  /*21b0*/  IMAD.MOV.U32 R53, RZ, RZ, R25.reuse ;  /* 0x000000ffff357224 */ /* 0x100fe400078e0019 */
[--C-:B------:R-:W-:Y:S01]  /*21c0*/  IMAD.MOV.U32 R55, RZ, RZ, R25.reuse ;  /* 0x000000ffff377224 */ /* 0x100fe200078e0019 */
[----:B------:R-:W4:Y:S01]  /*21d0*/  @!P1 LDG.E R49, desc[UR12][R8.64+0x880] ;  /* 0x0008800c08319981 */ /* 0x000f22000c1e1900 */
[----:B------:R-:W-:-:S02]  /*21e0*/  IMAD.MOV.U32 R57, RZ, RZ, R25 ;  /* 0x000000ffff397224 */ /* 0x000fc400078e0019 */
[----:B------:R-:W-:Y:S01]  /*21f0*/  IMAD.MOV.U32 R59, RZ, RZ, R25 ;  /* 0x000000ffff3b7224 */ /* 0x000fe200078e0019 */
[----:B------:R-:W4:Y:S04]  /*2200*/  @!P0 LDG.E R51, desc[UR12][R8.64+0x900] ;  /* 0x0009000c08338981 */ /* 0x000f28000c1e1900 */
[----:B------:R-:W4:Y:S04]  /*2210*/  @!P4 LDG.E R53, desc[UR12][R8.64+0x980] ;  /* 0x0009800c0835c981 */ /* 0x000f28000c1e1900 */
[----:B------:R-:W4:Y:S04]  /*2220*/  @!P3 LDG.E R55, desc[UR12][R8.64+0xa00] ;  /* 0x000a000c0837b981 */ /* 0x000f28000c1e1900 */
[----:B------:R-:W4:Y:S04]  /*2230*/  @!P2 LDG.E R57, desc[UR12][R8.64+0xa80] ;  /* 0x000a800c0839a981 */ /* 0x000f28000c1e1900 */
[----:B------:R-:W4:Y:S04]  /*2240*/  @!P6 LDG.E R59, desc[UR12][R8.64+0xb00] ;  /* 0x000b000c083be981 */ /* 0x000f28000c1e1900 */
[----:B------:R-:W4:Y:S01]  /*2250*/  @!P5 LDG.E R25, desc[UR12][R8.64+0xb80] ;  /* 0x000b800c0819d981 */ /* 0x000f22000c1e1900 */
[----:B------:R-:W0:Y:S01]  /*2260*/  S2R R43, SR_LANEID ;  /* 0x00000000002b7919 */ /* 0x000e220000000000 */
[----:B------:R-:W1:Y:S01]  /*2270*/  S2UR UR5, SR_CgaCtaId ;  /* 0x00000000000579c3 */ /* 0x000e620000008800 */
[----:B------:R-:W-:Y:S01]  /*2280*/  SHF.R.U32.HI R42, RZ, 0x5, R38 ;  /* 0x00000005ff2a7819 */ /* 0x000fe20000011626 */
[----:B------:R-:W-:-:S02]  /*2290*/  UMOV UR4, 0x400 ;  /* 0x0000040000047882 */ /* 0x000fc40000000000 */
[----:B-1----:R-:W-:Y:S02]  /*22a0*/  ULEA UR4, UR5, UR4, 0x18 ;  /* 0x0000000405047291 */ /* 0x002fe4000f8ec0ff */
[----:B0-----:R-:W-:-:S05]  /*22b0*/  IMAD R4, R42, 0x300, R43 ;  /* 0x000003002a047824 */ /* 0x001fca00078e022b */
[----:B------:R-:W-:Y:S01]  /*22c0*/  LEA R4, R4, UR4, 0x2 ;  /* 0x0000000404047c11 */ /* 0x000fe2000f8e10ff */
[----:B------:R-:W-:-:S04]  /*22d0*/  UISETP.NE.AND UP0, UPT, UR8, URZ, UPT ;  /* 0x000000ff0800728c */ /* 0x000fc8000bf05270 */
[----:B--2---:R0:W-:Y:S02]  /*22e0*/  STS [R4], R5 ;  /* 0x0000000504007388 */ /* 0x0041e40000000800 */
[----:B0-----:R-:W-:Y:S02]  /*22f0*/  IMAD R5, R43, 0x5c, R4 ;  /* 0x0000005c2b057824 */ /* 0x001fe400078e0204 */
        /* <DEDUP_REMOVED lines=32> */
[----:B-1----:R-:W-:Y:S02]  /*2500*/  IADD3 R24, PT, PT, R30, R29, R28 ;  /* 0x0000001d1e187210 */ /* 0x002fe40007ffe01c */
[C---:B------:R-:W-:Y:S02]  /*2510*/  ISETP.NE.AND P1, PT, R43.reuse, 0x1f, PT ;  /* 0x0000001f2b00780c */ /* 0x040fe40003f25270 */
[----:B--2---:R-:W-:Y:S02]  /*2520*/  IADD3 R24, PT, PT, R32, R31, R24 ;  /* 0x0000001f20187210 */ /* 0x004fe40007ffe018 */
[----:B------:R-:W-:Y:S02]  /*2530*/  ISETP.NE.AND P2, PT, R43, RZ, PT ;  /* 0x000000ff2b00720c */ /* 0x000fe40003f45270 */
[----:B------:R-:W-:-:S04]  /*2540*/  IADD3 R24, PT, PT, R34, R33, R24 ;  /* 0x0000002122187210 */ /* 0x000fc80007ffe018 */
[----:B---3--:R-:W-:-:S03]  /*2550*/  IADD3 R24, PT, PT, R8, R35, R24 ;  /* 0x0000002308187210 */ /* 0x008fc60007ffe018 */
[----:B0-----:R-:W-:Y:S02]  /*2560*/  @!P1 LEA R45, R42, UR4, 0x2 ;  /* 0x000000042a2d9c11 */ /* 0x001fe4000f8e10ff */
        /* <DEDUP_REMOVED lines=23> */
[----:B------:R-:W0:Y:S02]  /*26e0*/  LDS.128 R24, [UR4+0x10] ;  /* 0x00001004ff187984 */ /* 0x000e240008000c00 */
[----:B0-----:R-:W-:-:S05]  /*26f0*/  IMAD.IADD R25, R24, 0x1, R25 ;  /* 0x0000000118197824 */ /* 0x001fca00078e0219 */
[----:B------:R-:W-:Y:S01]  /*2700*/  SEL R24, R25, R24, !P0 ;  /* 0x0000001819187207 */ /* 0x000fe20004000000 */
[----:B------:R-:W-:Y:S01]  /*2710*/  @!P1 IMAD.IADD R24, R26, 0x1, R25 ;  /* 0x000000011a189824 */ /* 0x000fe200078e0219 */
[----:B------:R-:W-:Y:S02]  /*2720*/  ISETP.GE.U32.AND P0, PT, R38, 0x20, PT ;  /* 0x000000202600780c */ /* 0x000fe40003f06070 */
[----:B------:R-:W-:Y:S02]  /*2730*/  SEL R25, R23, RZ, P2 ;  /* 0x000000ff17197207 */ /* 0x000fe40001000000 */
[----:B------:R-:W-:-:S04]  /*2740*/  SEL R23, R24, RZ, P0 ;  /* 0x000000ff18177207 */ /* 0x000fc80000000000 */
[----:B-----5:R-:W-:Y:S01]  /*2750*/  IADD3 R24, PT, PT, R23, R25, R40 ;  /* 0x0000001917187210 */ /* 0x020fe20007ffe028 */
[----:B------:R-:W-:Y:S06]  /*2760*/  BRA `(.L_x_731) ;  /* 0x0000000c00247947 */ /* 0x000fec0003800000 */
.L_x_730:
[----:B-1----:R-:W-:Y:S02]  /*2770*/  IADD3 R24, PT, PT, R30, R29, R28 ;  /* 0x0000001d1e187210 */ /* 0x002fe40007ffe01c */
        /* <DEDUP_REMOVED lines=9> */
[----:B0-----:R-:W-:-:S04]  /*2810*/  IADD3 R24, PT, PT, R16, R15, R24 ;  /* 0x0000000f10187210 */ /* 0x001fc80007ffe018 */
[----:B------:R-:W-:-:S04]  /*2820*/  IADD3 R24, PT, PT, R18, R17, R24 ;  /* 0x0000001112187210 */ /* 0x000fc80007ffe018 */
[----:B------:R-:W-:-:S04]  /*2830*/  IADD3 R24, PT, PT, R20, R19, R24 ;  /* 0x0000001314187210 */ /* 0x000fc80007ffe018 */
[----:B------:R-:W-:-:S05]  /*2840*/  IADD3 R24, PT, PT, R22, R21, R24 ;  /* 0x0000001516187210 */ /* 0x000fca0007ffe018 */
[----:B------:R-:W-:-:S05]  /*2850*/  IMAD.IADD R46, R23, 0x1, R24 ;  /* 0x00000001172e7824 */ /* 0x000fca00078e0218 */
[----:B------:R-:W0:Y:S02]  /*2860*/  SHFL.UP P0, R23, R46, 0x1, RZ ;  /* 0x042000002e177989 */ /* 0x000e2400000000ff */
[----:B0-----:R-:W-:-:S05]  /*2870*/  @P0 IMAD.IADD R23, R46, 0x1, R23 ;  /* 0x000000012e170824 */ /* 0x001fca00078e0217 */
[----:B-----5:R-:W0:Y:S02]  /*2880*/  SHFL.UP P0, R40, R23, 0x2, RZ ;  /* 0x0440000017287989 */ /* 0x020e2400000000ff */
[----:B0-----:R-:W-:-:S05]  /*2890*/  @P0 IMAD.IADD R40, R23, 0x1, R40 ;  /* 0x0000000117280824 */ /* 0x001fca00078e0228 */
[----:B------:R-:W0:Y:S02]  /*28a0*/  SHFL.UP P0, R39, R40, 0x4, RZ ;  /* 0x0480000028277989 */ /* 0x000e2400000000ff */
[----:B0-----:R-:W-:-:S05]  /*28b0*/  @P0 IMAD.IADD R39, R40, 0x1, R39 ;  /* 0x0000000128270824 */ /* 0x001fca00078e0227 */
[----:B------:R-:W0:Y:S02]  /*28c0*/  SHFL.UP P0, R44, R39, 0x8, RZ ;  /* 0x05000000272c7989 */ /* 0x000e2400000000ff */
[----:B0-----:R-:W-:-:S05]  /*28d0*/  @P0 IMAD.IADD R44, R39, 0x1, R44 ;  /* 0x00000001272c0824 */ /* 0x001fca00078e022c */
[----:B------:R-:W0:Y:S02]  /*28e0*/  SHFL.UP P0, R41, R44, 0x10, RZ ;  /* 0x060000002c297989 */ /* 0x000e2400000000ff */
[----:B0-----:R-:W-:Y:S01]  /*28f0*/  @P0 IMAD.IADD R41, R44, 0x1, R41 ;  /* 0x000000012c290824 */ /* 0x001fe200078e0229 */
[----:B------:R-:W-:-:S04]  /*2900*/  ISETP.NE.AND P0, PT, R42, 0x2, PT ;  /* 0x000000022a00780c */ /* 0x000fc80003f05270 */
[----:B------:R-:W-:Y:S01]  /*2910*/  @!P1 STS [R48+0x10], R41 ;  /* 0x0000102930009388 */ /* 0x000fe20000000800 */
[----:B------:R-:W-:Y:S01]  /*2920*/  BAR.SYNC.DEFER_BLOCKING 0x0 ;  /* 0x0000000000007b1d */ /* 0x000fe20000010000 */
[----:B------:R-:W-:Y:S01]  /*2930*/  ISETP.NE.AND P1, PT, R42, 0x3, PT ;  /* 0x000000032a00780c */ /* 0x000fe20003f25270 */
[----:B------:R-:W-:-:S05]  /*2940*/  IMAD.IADD R42, R41, 0x1, -R46 ;  /* 0x00000001292a7824 */ /* 0x000fca00078e0a2e */
[----:B------:R-:W-:Y:S01]  /*2950*/  SEL R23, R42, RZ, P2 ;  /* 0x000000ff2a177207 */ /* 0x000fe20001000000 */
        /* <DEDUP_REMOVED lines=13> */
[----:B------:R-:W-:-:S06]  /*2a30*/  IMAD.U32 R51, RZ, RZ, UR8 ;  /* 0x00000008ff337e24 */ /* 0x000fcc000f8e00ff */
[----:B------:R-:W1:Y:S06]  /*2a40*/  LDC R23, c[0x0][0x370] ;  /* 0x0000dc00ff177b82 */ /* 0x000e6c0000000800 */
        /* <DEDUP_REMOVED lines=8> */
.L_x_733:
[----:B------:R-:W-:Y:S05]  /*2ad0*/  NANOSLEEP 0x4dd ;  /* 0x000004dd0000795d */ /* 0x000fea0003800000 */
[----:B------:R-:W-:Y:S01]  /*2ae0*/  NOP ;  /* 0x0000000000007918 */ /* 0x000fe20000000000 */
.L_x_734:
[----:B------:R-:W0:Y:S01]  /*2af0*/  S2R R24, SR_CTAID.X ;  /* 0x0000000000187919 */ /* 0x000e220000002500 */
[----:B------:R-:W-:-:S04]  /*2b00*/  LOP3.LUT R23, RZ, R38, RZ, 0x33, !PT ;  /* 0x00000026ff177212 */ /* 0x000fc800078e33ff */
[----:B0-----:R-:W-:-:S05]  /*2b10*/  IADD3 R23, PT, PT, R23, UR9, R24 ;  /* 0x0000000917177c10 */ /* 0x001fca000fffe018 */
[----:B------:R-:W-:-:S05]  /*2b20*/  IMAD.WIDE R40, R23, 0x8, R40 ;  /* 0x0000000817287825 */ /* 0x000fca00078e0228 */
[----:B------:R-:W2:Y:S01]  /*2b30*/  LD.E.64.STRONG.GPU R24, desc[UR12][R40.64+0x100] ;  /* 0x0001000c28187980 */ /* 0x000ea2000c10fb00 */
[----:B------:R-:W-:Y:S01]  /*2b40*/  UMOV UR5, 0xffffffff ;  /* 0xffffffff00057882 */ /* 0x000fe20000000000 */
[----:B--2---:R-:W-:Y:S02]  /*2b50*/  ISETP.NE.AND P0, PT, R24, 0x63, PT ;  /* 0x000000631800780c */ /* 0x004fe40003f05270 */
[----:B------:R-:W-:Y:S11]  /*2b60*/  BRA.DIV UR5, `(.L_x_735) ;  /* 0x0000001e05107947 */ /* 0x000ff6000b800000 */
[----:B------:R-:W-:-:S13]  /*2b70*/  VOTE.ANY P0, !P0 ;  /* 0x0000000000ff7806 */ /* 0x000fda0004000100 */
.L_x_783:
[----:B------:R-:W-:Y:S05]  /*2b80*/  @!P0 BRA `(.L_x_736) ;  /* 0x0000000000308947 */ /* 0x000fea0003800000 */
.L_x_740:
[----:B------:R-:W-:Y:S05]  /*2b90*/  YIELD ;  /* 0x0000000000007946 */ /* 0x000fea0003800000 */
[----:B------:R-:W-:Y:S05]  /*2ba0*/  @P1 BRA `(.L_x_737) ;  /* 0x0000000000081947 */ /* 0x000fea0003800000 */
[----:B------:R0:W-:Y:S06]  /*2bb0*/  MEMBAR.SC.CTA ;  /* 0x0000000000007992 */ /* 0x0001ec0000000000 */
[----:B0-----:R-:W-:Y:S05]  /*2bc0*/  BRA `(.L_x_738) ;  /* 0x0000000000087947 */ /* 0x001fea0003800000 */
.L_x_737:
[----:B------:R-:W-:Y:S05]  /*2bd0*/  NANOSLEEP 0x288 ;  /* 0x000002880000795d */ /* 0x000fea0003800000 */
[----:B------:R-:W-:Y:S01]  /*2be0*/  NOP ;  /* 0x0000000000007918 */ /* 0x000fe20000000000 */
.L_x_738:
[----:B------:R-:W2:Y:S01]  /*2bf0*/  LD.E.64.STRONG.GPU R24, desc[UR12][R40.64+0x100] ;  /* 0x0001000c28187980 */ /* 0x000ea2000c10fb00 */
[----:B------:R-:W-:Y:S01]  /*2c00*/  UMOV UR5, 0xffffffff ;  /* 0xffffffff00057882 */ /* 0x000fe20000000000 */
[----:B--2---:R-:W-:Y:S02]  /*2c10*/  ISETP.NE.AND P0, PT, R24, 0x63, PT ;  /* 0x000000631800780c */ /* 0x004fe40003f05270 */
[----:B------:R-:W-:Y:S11]  /*2c20*/  BRA.DIV UR5, `(.L_x_739) ;  /* 0x0000001e05007947 */ /* 0x000ff6000b800000 */
[----:B------:R-:W-:-:S13]  /*2c30*/  VOTE.ANY P0, !P0 ;  /* 0x0000000000ff7806 */ /* 0x000fda0004000100 */
.L_x_786:
[----:B------:R-:W-:Y:S05]  /*2c40*/  @P0 BRA `(.L_x_740) ;  /* 0xfffffffc00d00947 */ /* 0x000fea000383ffff */
.L_x_736:
[----:B------:R-:W0:Y:S01]  /*2c50*/  S2UR UR5, SR_CTAID.X ;  /* 0x00000000000579c3 */ /* 0x000e220000002500 */
[----:B------:R-:W-:Y:S02]  /*2c60*/  LOP3.LUT R45, RZ, R38, RZ, 0x33, !PT ;  /* 0x00000026ff2d7212 */ /* 0x000fe400078e33ff */
[----:B------:R-:W-:-:S05]  /*2c70*/  ISETP.NE.AND P3, PT, R24, 0x65, PT ;  /* 0x000000651800780c */ /* 0x000fca0003f65270 */
[----:B------:R-:W0:Y:S02]  /*2c80*/  LDC R26, c[0x0][0x398] ;  /* 0x0000e600ff1a7b82 */ /* 0x000e240000000800 */
[----:B0-----:R-:W-:Y:S01]  /*2c90*/  IADD3 R45, PT, PT, R45, UR5, R26 ;  /* 0x000000052d2d7c10 */ /* 0x001fe2000fffe01a */
[----:B------:R-:W-:-:S03]  /*2ca0*/  UMOV UR5, 0xffffffff ;  /* 0xffffffff00057882 */ /* 0x000fc60000000000 */
[----:B------:R-:W-:Y:S05]  /*2cb0*/  BRA.DIV UR5, `(.L_x_741) ;  /* 0x0000001a05fc7947 */ /* 0x000fea000b800000 */
[----:B------:R-:W0:Y:S01]  /*2cc0*/  S2R R44, SR_GEMASK ;  /* 0x00000000002c7919 */ /* 0x000e220000003c00 */
[----:B------:R-:W-:-:S04]  /*2cd0*/  VOTE.ANY R23, PT, !P3 ;  /* 0x0000000000177806 */ /* 0x000fc800058e0100 */
[----:B0-----:R-:W-:-:S05]  /*2ce0*/  LOP3.LUT R23, R23, 0x80000000, R44, 0xec, !PT ;  /* 0x8000000017177812 */ /* 0x001fca00078eec2c */
[----:B------:R-:W-:-:S05]  /*2cf0*/  VIADD R26, R23, 0xffffffff ;  /* 0xffffffff171a7836 */ /* 0x000fca0000000000 */
[----:B------:R-:W-:Y:S01]  /*2d00*/  LOP3.LUT R26, R23, R26, RZ, 0xc, !PT ;  /* 0x0000001a171a7212 */ /* 0x000fe200078e0cff */
[----:B------:R-:W-:-:S05]  /*2d10*/  VIADD R23, R43, 0x2 ;  /* 0x000000022b177836 */ /* 0x000fca0000000000 */
[----:B------:R-:W0:Y:S02]  /*2d20*/  POPC R26, R26 ;  /* 0x0000001a001a7309 */ /* 0x000e240000000000 */
[----:B0-----:R-:W0:Y:S01]  /*2d30*/  SHFL.DOWN PT, R39, R25, 0x1, R26 ;  /* 0x0820000019277989 */ /* 0x001e2200000e001a */
[----:B------:R-:W-:-:S04]  /*2d40*/  ISETP.GE.AND P0, PT, R43, R26, PT ;  /* 0x0000001a2b00720c */ /* 0x000fc80003f06270 */
[----:B0-----:R-:W-:Y:S02]  /*2d50*/  SEL R40, R39, RZ, !P0 ;  /* 0x000000ff27287207 */ /* 0x001fe40004000000 */
[----:B------:R-:W-:Y:S01]  /*2d60*/  ISETP.GT.AND P0, PT, R23, R26, PT ;  /* 0x0000001a1700720c */ /* 0x000fe20003f04270 */
[----:B------:R-:W-:Y:S02]  /*2d70*/  VIADD R23, R43, 0x4 ;  /* 0x000000042b177836 */ /* 0x000fe40000000000 */
[----:B------:R-:W-:-:S05]  /*2d80*/  IMAD.IADD R41, R40, 0x1, R25 ;  /* 0x0000000128297824 */ /* 0x000fca00078e0219 */
[----:B------:R-:W0:Y:S02]  /*2d90*/  SHFL.DOWN PT, R39, R41, 0x2, R26 ;  /* 0x0840000029277989 */ /* 0x000e2400000e001a */
        /* <DEDUP_REMOVED lines=8> */
[----:B------:R-:W-:-:S03]  /*2e20*/  IMAD.IADD R53, R49, 0x1, R40 ;  /* 0x0000000131357824 */ /* 0x000fc600078e0228 */
[----:B------:R-:W-:Y:S02]  /*2e30*/  ISETP.GT.AND P3, PT, R23, R26, PT ;  /* 0x0000001a1700720c */ /* 0x000fe40003f64270 */
        /* <DEDUP_REMOVED lines=11> */
.L_x_795:
[----:B------:R-:W-:Y:S05]  /*2ef0*/  @!P0 BRA `(.L_x_742) ;  /* 0x0000000000e08947 */ /* 0x000fea0003800000 */
.L_x_750:
[----:B------:R-:W-:-:S05]  /*2f00*/  IMAD.WIDE R24, R45, 0x8, R48 ;  /* 0x000000082d187825 */ /* 0x000fca00078e0230 */
[----:B------:R-:W2:Y:S01]  /*2f10*/  LD.E.64.STRONG.GPU R40, desc[UR12][R24.64+-0x100] ;  /* 0xffff000c18287980 */ /* 0x000ea2000c10fb00 */
[----:B------:R-:W-:Y:S05]  /*2f20*/  YIELD ;  /* 0x0000000000007946 */ /* 0x000fea0003800000 */
[----:B------:R-:W-:Y:S01]  /*2f30*/  UMOV UR5, 0xffffffff ;  /* 0xffffffff00057882 */ /* 0x000fe20000000000 */
[----:B--2---:R-:W-:Y:S02]  /*2f40*/  ISETP.NE.AND P0, PT, R40, 0x63, PT ;  /* 0x000000632800780c */ /* 0x004fe40003f05270 */
[----:B------:R-:W-:Y:S11]  /*2f50*/  BRA.DIV UR5, `(.L_x_743) ;  /* 0x0000001e05547947 */ /* 0x000ff6000b800000 */
[----:B------:R-:W-:-:S13]  /*2f60*/  VOTE.ANY P0, !P0 ;  /* 0x0000000000ff7806 */ /* 0x000fda0004000100 */
.L_x_798:
[----:B------:R-:W-:Y:S05]  /*2f70*/  @!P0 BRA `(.L_x_744) ;  /* 0x0000000000308947 */ /* 0x000fea0003800000 */
.L_x_748:
[----:B------:R-:W-:Y:S05]  /*2f80*/  YIELD ;  /* 0x0000000000007946 */ /* 0x000fea0003800000 */
[----:B------:R-:W-:Y:S05]  /*2f90*/  @P1 BRA `(.L_x_745) ;  /* 0x0000000000081947 */ /* 0x000fea0003800000 */
[----:B------:R0:W-:Y:S06]  /*2fa0*/  MEMBAR.SC.CTA ;  /* 0x0000000000007992 */ /* 0x0001ec0000000000 */
[----:B0-----:R-:W-:Y:S05]  /*2fb0*/  BRA `(.L_x_746) ;  /* 0x0000000000087947 */ /* 0x001fea0003800000 */
.L_x_745:
[----:B------:R-:W-:Y:S05]  /*2fc0*/  NANOSLEEP 0x288 ;  /* 0x000002880000795d */ /* 0x000fea0003800000 */
[----:B------:R-:W-:Y:S01]  /*2fd0*/  NOP ;  /* 0x0000000000007918 */ /* 0x000fe20000000000 */
.L_x_746:
[----:B------:R-:W2:Y:S01]  /*2fe0*/  LD.E.64.STRONG.GPU R40, desc[UR12][R24.64+-0x100] ;  /* 0xffff000c18287980 */ /* 0x000ea2000c10fb00 */
[----:B------:R-:W-:Y:S01]  /*2ff0*/  UMOV UR5, 0xffffffff ;  /* 0xffffffff00057882 */ /* 0x000fe20000000000 */
[----:B--2---:R-:W-:Y:S02]  /*3000*/  ISETP.NE.AND P0, PT, R40, 0x63, PT ;  /* 0x000000632800780c */ /* 0x004fe40003f05270 */
[----:B------:R-:W-:Y:S11]  /*3010*/  BRA.DIV UR5, `(.L_x_747) ;  /* 0x0000001e05447947 */ /* 0x000ff6000b800000 */
[----:B------:R-:W-:-:S13]  /*3020*/  VOTE.ANY P0, !P0 ;  /* 0x0000000000ff7806 */ /* 0x000fda0004000100 */
.L_x_801:
[----:B------:R-:W-:Y:S05]  /*3030*/  @P0 BRA `(.L_x_748) ;  /* 0xfffffffc00d00947 */ /* 0x000fea000383ffff */
.L_x_744:
[----:B------:R-:W-:Y:S01]  /*3040*/  UMOV UR5, 0xffffffff ;  /* 0xffffffff00057882 */ /* 0x000fe20000000000 */
[----:B------:R-:W-:Y:S02]  /*3050*/  ISETP.NE.AND P0, PT, R40, 0x65, PT ;  /* 0x000000652800780c */ /* 0x000fe40003f05270 */
[----:B------:R-:W-:Y:S11]  /*3060*/  BRA.DIV UR5, `(.L_x_749) ;  /* 0x0000001e05507947 */ /* 0x000ff6000b800000 */
[----:B------:R-:W-:Y:S01]  /*3070*/  VOTE.ANY R23, PT, !P0 ;  /* 0x0000000000177806 */ /* 0x000fe200040e0100 */
[----:B------:R-:W-:-:S03]  /*3080*/  VIADD R45, R45, 0xffffffe0 ;  /* 0xffffffe02d2d7836 */ /* 0x000fc60000000000 */
[----:B------:R-:W-:-:S05]  /*3090*/  LOP3.LUT R23, R23, 0x80000000, R44, 0xec, !PT ;  /* 0x8000000017177812 */ /* 0x000fca00078eec2c */
[----:B------:R-:W-:-:S05]  /*30a0*/  VIADD R24, R23, 0xffffffff ;  /* 0xffffffff17187836 */ /* 0x000fca0000000000 */
[----:B------:R-:W-:Y:S01]  /*30b0*/  LOP3.LUT R24, R23, R24, RZ, 0xc, !PT ;  /* 0x0000001817187212 */ /* 0x000fe200078e0cff */
[----:B------:R-:W-:-:S03]  /*30c0*/  VIADD R23, R43, 0x2 ;  /* 0x000000022b177836 */ /* 0x000fc60000000000 */
        /* <DEDUP_REMOVED lines=26> */
.L_x_810:
[----:B------:R-:W-:Y:S05]  /*3270*/  @P0 BRA `(.L_x_750) ;  /* 0xfffffffc00200947 */ /* 0x000fea000383ffff */
.L_x_742:
[----:B------:R-:W-:Y:S01]  /*3280*/  ISETP.NE.AND P0, PT, R43, RZ, PT ;  /* 0x000000ff2b00720c */ /* 0x000fe20003f05270 */
[----:B------:R-:W0:Y:S01]  /*3290*/  @!P2 S2R R24, SR_CgaCtaId ;  /* 0x000000000018a919 */ /* 0x000e220000008800 */
[----:B------:R-:W-:Y:S01]  /*32a0*/  @!P2 MOV R23, 0x400 ;  /* 0x000004000017a802 */ /* 0x000fe20000000f00 */
[----:B------:R-:W-:Y:S02]  /*32b0*/  @!P2 IMAD.IADD R27, R27, 0x1, R46 ;  /* 0x000000011b1ba824 */ /* 0x000fe400078e022e */
[----:B------:R-:W-:-:S05]  /*32c0*/  @!P2 IMAD.MOV.U32 R26, RZ, RZ, 0x65 ;  /* 0x00000065ff1aa424 */ /* 0x000fca00078e00ff */
[----:B------:R1:W-:Y:S03]  /*32d0*/  @!P2 ST.E.64.STRONG.GPU desc[UR12][R50.64+0x100], R26 ;  /* 0x0001001a3200a985 */ /* 0x0003e6000c10fb0c */
[----:B------:R-:W-:Y:S01]  /*32e0*/  @!P0 MOV R25, 0x400 ;  /* 0x0000040000198802 */ /* 0x000fe20000000f00 */
[----:B------:R-:W2:Y:S01]  /*32f0*/  @!P0 S2R R40, SR_CgaCtaId ;  /* 0x0000000000288919 */ /* 0x000ea20000008800 */
[----:B0-----:R-:W-:Y:S01]  /*3300*/  @!P2 LEA R24, R24, R23, 0x18 ;  /* 0x000000171818a211 */ /* 0x001fe200078ec0ff */
[----:B------:R-:W-:Y:S02]  /*3310*/  IMAD.MOV.U32 R23, RZ, RZ, R42 ;  /* 0x000000ffff177224 */ /* 0x000fe400078e002a */
[----:B------:R-:W-:Y:S02]  /*3320*/  @!P0 IMAD.MOV.U32 R23, RZ, RZ, R46 ;  /* 0x000000ffff178224 */ /* 0x000fe400078e002e */
[----:B------:R1:W-:Y:S04]  /*3330*/  @!P2 STS [R24+0x8], R27 ;  /* 0x0000081b1800a388 */ /* 0x0003e80000000800 */
[----:B------:R1:W-:Y:S01]  /*3340*/  @!P2 STS [R24+0x4], R46 ;  /* 0x0000042e1800a388 */ /* 0x0003e20000000800 */
[----:B--2---:R-:W-:-:S05]  /*3350*/  @!P0 LEA R25, R40, R25, 0x18 ;  /* 0x0000001928198211 */ /* 0x004fca00078ec0ff */
[----:B------:R1:W-:Y:S02]  /*3360*/  @!P0 STS [R25+0x24], R46 ;  /* 0x0000242e19008388 */ /* 0x0003e40000000800 */
.L_x_732:
[----:B------:R-:W-:Y:S05]  /*3370*/  WARPSYNC.ALL ;  /* 0x0000000000007948 */ /* 0x000fea0003800000 */
[----:B------:R-:W0:Y:S08]  /*3380*/  S2UR UR5, SR_CgaCtaId ;  /* 0x00000000000579c3 */ /* 0x000e300000008800 */
[----:B------:R-:W-:Y:S01]  /*3390*/  BAR.SYNC.DEFER_BLOCKING 0x0 ;  /* 0x0000000000007b1d */ /* 0x000fe20000010000 */
[----:B------:R-:W-:-:S05]  /*33a0*/  ISETP.NE.AND P0, PT, R38, RZ, PT ;  /* 0x000000ff2600720c */ /* 0x000fca0003f05270 */
[----:B------:R-:W-:Y:S02]  /*33b0*/  UMOV UR4, 0x400 ;  /* 0x0000040000047882 */ /* 0x000fe40000000000 */
[----:B0-----:R-:W-:-:S09]  /*33c0*/  ULEA UR4, UR5, UR4, 0x18 ;  /* 0x0000000405047291 */ /* 0x001fd2000f8ec0ff */
[----:B-1----:R-:W0:Y:S02]  /*33d0*/  LDS R24, [UR4+0x24] ;  /* 0x00002404ff187984 */ /* 0x002e240008000800 */
[----:B0-----:R-:W-:-:S05]  /*33e0*/  SEL R24, R24, RZ, P0 ;  /* 0x000000ff18187207 */ /* 0x001fca0000000000 */
[----:B------:R-:W-:-:S07]  /*33f0*/  IMAD.IADD R24, R24, 0x1, R23 ;  /* 0x0000000118187824 */ /* 0x000fce00078e0217 */
.L_x_731:
[----:B------:R-:W-:Y:S01]  /*3400*/  IMAD.IADD R25, R28, 0x1, R24 ;  /* 0x000000011c197824 */ /* 0x000fe200078e0218 */
[----:B------:R-:W-:Y:S01]  /*3410*/  BAR.SYNC.DEFER_BLOCKING 0x0 ;  /* 0x0000000000007b1d */ /* 0x000fe20000010000 */
[----:B------:R-:W-:Y:S01]  /*3420*/  ISETP.NE.AND P0, PT, R38, RZ, PT ;  /* 0x000000ff2600720c */ /* 0x000fe20003f05270 */
[----:B------:R-:W-:Y:S02]  /*3430*/  IMAD.U32 R23, RZ, RZ, UR6 ;  /* 0x00000006ff177e24 */ /* 0x000fe4000f8e00ff */
[----:B------:R-:W-:Y:S02]  /*3440*/  IMAD.IADD R26, R29, 0x1, R25 ;  /* 0x000000011d1a7824 */ /* 0x000fe400078e0219 */
[----:B------:R-:W0:Y:S02]  /*3450*/  LDCU.64 UR8, c[0x0][0x388] ;  /* 0x00007100ff0877ac */ /* 0x000e240008000a00 */
[----:B------:R-:W-:-:S04]  /*3460*/  IMAD.IADD R27, R30, 0x1, R26 ;  /* 0x000000011e1b7824 */ /* 0x000fc800078e021a */
[----:B------:R-:W-:-:S04]  /*3470*/  IMAD.IADD R28, R31, 0x1, R27 ;  /* 0x000000011f1c7824 */ /* 0x000fc800078e021b */
[----:B------:R-:W-:-:S04]  /*3480*/  IMAD.IADD R29, R32, 0x1, R28 ;  /* 0x00000001201d7824 */ /* 0x000fc800078e021c */
[----:B------:R-:W-:-:S04]  /*3490*/  IMAD.IADD R30, R33, 0x1, R29 ;  /* 0x00000001211e7824 */ /* 0x000fc800078e021d */
[----:B------:R-:W-:Y:S01]  /*34a0*/  IMAD.IADD R31, R34, 0x1, R30 ;  /* 0x00000001221f7824 */ /* 0x000fe200078e021e */
[----:B------:R-:W-:Y:S03]  /*34b0*/  STS.128 [R5], R24 ;  /* 0x0000001805007388 */ /* 0x000fe60000000c00 */
[----:B------:R-:W-:Y:S01]  /*34c0*/  IMAD.IADD R32, R35, 0x1, R31 ;  /* 0x0000000123207824 */ /* 0x000fe200078e021f */
[----:B------:R1:W-:Y:S03]  /*34d0*/  STS.128 [R5+0x10], R28 ;  /* 0x0000101c05007388 */ /* 0x0003e60000000c00 */
        /* <DEDUP_REMOVED lines=16> */
[----:B------:R-:W-:Y:S02]  /*35e0*/  IMAD.IADD R18, R21, 0x1, R17 ;  /* 0x0000000115127824 */ /* 0x000fe400078e0211 */
[----:B------:R-:W1:Y:S02]  /*35f0*/  S2R R21, SR_TID.X ;  /* 0x0000000000157919 */ /* 0x000e640000002100 */
[----:B------:R-:W-:-:S05]  /*3600*/  IMAD.IADD R19, R22, 0x1, R18 ;  /* 0x0000000116137824 */ /* 0x000fca00078e0212 */
[----:B------:R-:W-:Y:S01]  /*3610*/  STS.128 [R5+0x50], R16 ;  /* 0x0000501005007388 */ /* 0x000fe20000000c00 */
[----:B------:R-:W-:-:S03]  /*3620*/  NOP ;  /* 0x0000000000007918 */ /* 0x000fc60000000000 */
[----:B------:R-:W-:Y:S04]  /*3630*/  LDS R58, [R4] ;  /* 0x00000000043a7984 */ /* 0x000fe80000000800 */
[----:B------:R-:W-:Y:S04]  /*3640*/  LDS R54, [R4+0x80] ;  /* 0x0000800004367984 */ /* 0x000fe80000000800 */
[----:B------:R-:W-:Y:S04]  /*3650*/  LDS R52, [R4+0x100] ;  /* 0x0001000004347984 */ /* 0x000fe80000000800 */
[----:B------:R-:W-:Y:S04]  /*3660*/  LDS R48, [R4+0x180] ;  /* 0x0001800004307984 */ /* 0x000fe80000000800 */
[----:B------:R-:W-:Y:S01]  /*3670*/  LDS R46, [R4+0x200] ;  /* 0x00020000042e7984 */ /* 0x000fe20000000800 */
[----:B-1----:R-:W-:-:S03]  /*3680*/  LOP3.LUT R31, R21, 0x1f, RZ, 0xc0, !PT ;  /* 0x0000001f151f7812 */ /* 0x002fc600078ec0ff */
[----:B------:R-:W-:Y:S01]  /*3690*/  LDS R8, [R4+0x280] ;  /* 0x0002800004087984 */ /* 0x000fe20000000800 */
[----:B------:R-:W-:-:S03]  /*36a0*/  LOP3.LUT R50, R21, 0x3e0, RZ, 0xc0, !PT ;  /* 0x000003e015327812 */ /* 0x000fc600078ec0ff */
[----:B------:R-:W-:Y:S02]  /*36b0*/  LDS R10, [R4+0x300] ;  /* 0x00030000040a7984 */ /* 0x000fe40000000800 */
[----:B------:R-:W-:Y:S02]  /*36c0*/  IMAD R31, R50, 0x18, R31 ;  /* 0x00000018321f7824 */ /* 0x000fe400078e021f */
[----:B------:R-:W-:Y:S02]  /*36d0*/  LDS R12, [R4+0x380] ;  /* 0x00038000040c7984 */ /* 0x000fe40000000800 */
[C---:B------:R-:W-:Y:S02]  /*36e0*/  VIADD R50, R31.reuse, 0x40 ;  /* 0x000000401f327836 */ /* 0x040fe40000000000 */
        /* <DEDUP_REMOVED lines=15> */
[----:B------:R1:W-:Y:S04]  /*37e0*/  LDS R56, [R4+0xb80] ;  /* 0x000b800004387984 */ /* 0x0003e80000000800 */
[----:B------:R-:W-:Y:S01]  /*37f0*/  @!P0 STS [UR4+0x3000], R23 ;  /* 0x00300017ff008988 */ /* 0x000fe20008000804 */
[----:B------:R-:W-:Y:S01]  /*3800*/  BAR.SYNC.DEFER_BLOCKING 0x0 ;  /* 0x0000000000007b1d */ /* 0x000fe20000010000 */
[----:B--2---:R-:W-:Y:S01]  /*3810*/  IADD3 R9, P0, PT, R0, UR10, RZ ;  /* 0x0000000a00097c10 */ /* 0x004fe2000ff1e0ff */
[----:B-1----:R-:W-:-:S04]  /*3820*/  VIADD R4, R31, 0x20 ;  /* 0x000000201f047836 */ /* 0x002fc80000000000 */
[----:B------:R-:W1:Y:S02]  /*3830*/  LDS R5, [UR4+0x3000] ;  /* 0x00300004ff057984 */ /* 0x000e640008000800 */
[-C--:B-1----:R-:W-:Y:S01]  /*3840*/  ISETP.GE.AND P2, PT, R0, R5.reuse, PT ;  /* 0x000000050000720c */ /* 0x082fe20003f46270 */
[----:B------:R-:W-:Y:S01]  /*3850*/  IMAD.X R0, RZ, RZ, UR11, P0 ;  /* 0x0000000bff007e24 */ /* 0x000fe200080e06ff */
[----:B0-----:R-:W-:Y:S02]  /*3860*/  LEA R60, P0, R9, UR8, 0x3 ;  /* 0x00000008093c7c11 */ /* 0x001fe4000f8018ff */
[-C--:B------:R-:W-:Y:S01]  /*3870*/  ISETP.GE.AND P6, PT, R4, R5.reuse, PT ;  /* 0x000000050400720c */ /* 0x080fe20003fc6270 */
[----:B------:R-:W-:Y:S01]  /*3880*/  VIADD R4, R31, 0xa0 ;  /* 0x000000a01f047836 */ /* 0x000fe20000000000 */
[----:B------:R-:W-:Y:S01]  /*3890*/  LEA.HI.X R61, R9, UR9, R0, 0x3, P0 ;  /* 0x00000009093d7c11 */ /* 0x000fe200080f1c00 */
[C---:B------:R-:W-:Y:S01]  /*38a0*/  VIADD R0, R31.reuse, 0x60 ;  /* 0x000000601f007836 */ /* 0x040fe20000000000 */
[-C--:B------:R-:W-:Y:S01]  /*38b0*/  ISETP.GE.AND P5, PT, R50, R5.reuse, PT ;  /* 0x000000053200720c */ /* 0x080fe20003fa6270 */
[----:B------:R-:W-:Y:S01]  /*38c0*/  VIADD R50, R31, 0x80 ;  /* 0x000000801f327836 */ /* 0x000fe20000000000 */
[----:B------:R-:W-:-:S02]  /*38d0*/  ISETP.GE.AND P4, PT, R4, R5, PT ;  /* 0x000000050400720c */ /* 0x000fc40003f86270 */
[-C--:B------:R-:W-:Y:S01]  /*38e0*/  ISETP.GE.AND P1, PT, R0, R5.reuse, PT ;  /* 0x000000050000720c */ /* 0x080fe20003f26270 */
[C---:B------:R-:W-:Y:S01]  /*38f0*/  VIADD R0, R31.reuse, 0xc0 ;  /* 0x000000c01f007836 */ /* 0x040fe20000000000 */
[----:B------:R-:W-:Y:S02]  /*3900*/  @!P2 SHF.R.S32.HI R59, RZ, 0x1f, R58 ;  /* 0x0000001fff3ba819 */ /* 0x000fe4000001143a */
[-C--:B------:R-:W-:Y:S02]  /*3910*/  ISETP.GE.AND P0, PT, R50, R5.reuse, PT ;  /* 0x000000053200720c */ /* 0x080fe40003f06270 */
[----:B------:R-:W-:Y:S01]  /*3920*/  ISETP.GE.AND P3, PT, R0, R5, PT ;  /* 0x000000050000720c */ /* 0x000fe20003f66270 */
[----:B------:R-:W-:Y:S01]  /*3930*/  VIADD R0, R31, 0xe0 ;  /* 0x000000e01f007836 */ /* 0x000fe20000000000 */
[----:B------:R0:W-:Y:S01]  /*3940*/  @!P2 STG.E.64 desc[UR12][R60.64], R58 ;  /* 0x0000003a3c00a986 */ /* 0x0001e2000c101b0c */
[----:B------:R-:W-:Y:S02]  /*3950*/  @!P6 SHF.R.S32.HI R55, RZ, 0x1f, R54 ;  /* 0x0000001fff37e819 */ /* 0x000fe40000011436 */
[----:B------:R-:W-:-:S02]  /*3960*/  @!P5 SHF.R.S32.HI R53, RZ, 0x1f, R52 ;  /* 0x0000001fff35d819 */ /* 0x000fc40000011434 */
[-C--:B------:R-:W-:Y:S01]  /*3970*/  ISETP.GE.AND P2, PT, R0, R5.reuse, PT ;  /* 0x000000050000720c */ /* 0x080fe20003f46270 */
[C---:B------:R-:W-:Y:S01]  /*3980*/  VIADD R0, R31.reuse, 0x100 ;  /* 0x000001001f007836 */ /* 0x040fe20000000000 */
[----:B------:R0:W-:Y:S01]  /*3990*/  @!P6 STG.E.64 desc[UR12][R60.64+0x100], R54 ;  /* 0x000100363c00e986 */ /* 0x0001e2000c101b0c */
[----:B------:R-:W-:Y:S02]  /*39a0*/  @!P1 SHF.R.S32.HI R49, RZ, 0x1f, R48 ;  /* 0x0000001fff319819 */ /* 0x000fe40000011430 */
[----:B------:R-:W-:Y:S01]  /*39b0*/  @!P0 SHF.R.S32.HI R47, RZ, 0x1f, R46 ;  /* 0x0000001fff2f8819 */ /* 0x000fe2000001142e */
[----:B------:R0:W-:Y:S01]  /*39c0*/  @!P5 STG.E.64 desc[UR12][R60.64+0x200], R52 ;  /* 0x000200343c00d986 */ /* 0x0001e2000c101b0c */
[----:B------:R-:W-:Y:S01]  /*39d0*/  ISETP.GE.AND P6, PT, R0, R5, PT ;  /* 0x000000050000720c */ /* 0x000fe20003fc6270 */
[----:B------:R-:W-:Y:S01]  /*39e0*/  VIADD R0, R31, 0x120 ;  /* 0x000001201f007836 */ /* 0x000fe20000000000 */
[----:B------:R-:W-:Y:S01]  /*39f0*/  @!P4 SHF.R.S32.HI R9, RZ, 0x1f, R8 ;  /* 0x0000001fff09c819 */ /* 0x000fe20000011408 */
[----:B------:R0:W-:Y:S01]  /*3a00*/  @!P1 STG.E.64 desc[UR12][R60.64+0x300], R48 ;  /* 0x000300303c009986 */ /* 0x0001e2000c101b0c */
[----:B------:R-:W-:-:S02]  /*3a10*/  @!P3 SHF.R.S32.HI R11, RZ, 0x1f, R10 ;  /* 0x0000001fff0bb819 */ /* 0x000fc4000001140a */
[----:B------:R-:W-:Y:S01]  /*3a20*/  ISETP.GE.AND P5, PT, R0, R5, PT ;  /* 0x000000050000720c */ /* 0x000fe20003fa6270 */
[----:B------:R-:W-:Y:S01]  /*3a30*/  VIADD R0, R31, 0x140 ;  /* 0x000001401f007836 */ /* 0x000fe20000000000 */
[----:B------:R0:W-:Y:S01]  /*3a40*/  @!P0 STG.E.64 desc[UR12][R60.64+0x400], R46 ;  /* 0x0004002e3c008986 */ /* 0x0001e2000c101b0c */
[----:B------:R-:W-:-:S03]  /*3a50*/  @!P2 SHF.R.S32.HI R13, RZ, 0x1f, R12 ;  /* 0x0000001fff0da819 */ /* 0x000fc6000001140c */
        /* <DEDUP_REMOVED lines=20> */
[-C--:B------:R-:W-:Y:S01]  /*3ba0*/  ISETP.GE.AND P6, PT, R0, R5.reuse, PT ;  /* 0x000000050000720c */ /* 0x080fe20003fc6270 */
[----:B------:R-:W-:Y:S01]  /*3bb0*/  VIADD R0, R31, 0x200 ;  /* 0x000002001f007836 */ /* 0x000fe20000000000 */
[----:B------:R-:W-:Y:S01]  /*3bc0*/  @!P3 SHF.R.S32.HI R25, RZ, 0x1f, R24 ;  /* 0x0000001fff19b819 */ /* 0x000fe20000011418 */
[----:B------:R0:W-:Y:S01]  /*3bd0*/  @!P1 STG.E.64 desc[UR12][R60.64+0xa00], R18 ;  /* 0x000a00123c009986 */ /* 0x0001e2000c101b0c */
[-C--:B------:R-:W-:Y:S02]  /*3be0*/  ISETP.GE.AND P1, PT, R37, R5.reuse, PT ;  /* 0x000000052500720c */ /* 0x080fe40003f26270 */
[-C--:B------:R-:W-:Y:S01]  /*3bf0*/  ISETP.GE.AND P5, PT, R0, R5.reuse, PT ;  /* 0x000000050000720c */ /* 0x080fe20003fa6270 */
[----:B------:R-:W-:Y:S01]  /*3c00*/  VIADD R0, R31, 0x220 ;  /* 0x000002201f007836 */ /* 0x000fe20000000000 */
[----:B------:R-:W-:Y:S01]  /*3c10*/  @!P2 SHF.R.S32.HI R27, RZ, 0x1f, R26 ;  /* 0x0000001fff1ba819 */ /* 0x000fe2000001141a */
[----:B------:R0:W-:Y:S01]  /*3c20*/  @!P0 STG.E.64 desc[UR12][R60.64+0xb00], R20 ;  /* 0x000b00143c008986 */ /* 0x0001e2000c101b0c */
[----:B------:R-:W-:-:S03]  /*3c30*/  ISETP.GE.AND P0, PT, R36, R5, PT ;  /* 0x000000052400720c */ /* 0x000fc60003f06270 */
[----:B------:R-:W-:Y:S01]  /*3c40*/  @!P6 SHF.R.S32.HI R29, RZ, 0x1f, R28 ;  /* 0x0000001fff1de819 */ /* 0x000fe2000001141c */
[----:B------:R0:W-:Y:S01]  /*3c50*/  @!P4 STG.E.64 desc[UR12][R60.64+0xc00], R22 ;  /* 0x000c00163c00c986 */ /* 0x0001e2000c101b0c */
[-C--:B------:R-:W-:Y:S02]  /*3c60*/  ISETP.GE.AND P4, PT, R7, R5.reuse, PT ;  /* 0x000000050700720c */ /* 0x080fe40003f86270 */
[----:B------:R-:W-:Y:S01]  /*3c70*/  @!P1 SHF.R.S32.HI R35, RZ, 0x1f, R34 ;  /* 0x0000001fff239819 */ /* 0x000fe20000011422 */
[----:B------:R0:W-:Y:S01]  /*3c80*/  @!P3 STG.E.64 desc[UR12][R60.64+0xd00], R24 ;  /* 0x000d00183c00b986 */ /* 0x0001e2000c101b0c */
[-C--:B------:R-:W-:Y:S02]  /*3c90*/  ISETP.GE.AND P3, PT, R6, R5.reuse, PT ;  /* 0x000000050600720c */ /* 0x080fe40003f66270 */
[----:B------:R-:W-:Y:S01]  /*3ca0*/  @!P5 SHF.R.S32.HI R31, RZ, 0x1f, R30 ;  /* 0x0000001fff1fd819 */ /* 0x000fe2000001141e */
[----:B------:R0:W-:Y:S01]  /*3cb0*/  @!P2 STG.E.64 desc[UR12][R60.64+0xe00], R26 ;  /* 0x000e001a3c00a986 */ /* 0x0001e2000c101b0c */
[----:B------:R-:W-:-:S02]  /*3cc0*/  ISETP.GE.AND P2, PT, R2, R5, PT ;  /* 0x000000050200720c */ /* 0x000fc40003f46270 */
[----:B------:R-:W-:Y:S01]  /*3cd0*/  @!P0 SHF.R.S32.HI R39, RZ, 0x1f, R38 ;  /* 0x0000001fff278819 */ /* 0x000fe20000011426 */
[----:B------:R0:W-:Y:S01]  /*3ce0*/  @!P6 STG.E.64 desc[UR12][R60.64+0xf00], R28 ;  /* 0x000f001c3c00e986 */ /* 0x0001e2000c101b0c */
[-C--:B------:R-:W-:Y:S02]  /*3cf0*/  ISETP.GE.AND P6, PT, R0, R5.reuse, PT ;  /* 0x000000050000720c */ /* 0x080fe40003fc6270 */
[----:B------:R-:W-:Y:S01]  /*3d00*/  @!P4 SHF.R.S32.HI R41, RZ, 0x1f, R40 ;  /* 0x0000001fff29c819 */ /* 0x000fe20000011428 */
[----:B------:R0:W-:Y:S01]  /*3d10*/  @!P5 STG.E.64 desc[UR12][R60.64+0x1000], R30 ;  /* 0x0010001e3c00d986 */ /* 0x0001e2000c101b0c */
[----:B------:R-:W-:Y:S02]  /*3d20*/  ISETP.GE.AND P5, PT, R3, R5, PT ;  /* 0x000000050300720c */ /* 0x000fe40003fa6270 */
[----:B------:R-:W-:Y:S01]  /*3d30*/  @!P3 SHF.R.S32.HI R43, RZ, 0x1f, R42 ;  /* 0x0000001fff2bb819 */ /* 0x000fe2000001142a */
[----:B------:R0:W-:Y:S02]  /*3d40*/  @!P1 STG.E.64 desc[UR12][R60.64+0x1200], R34 ;  /* 0x001200223c009986 */ /* 0x0001e4000c101b0c */
[----:B------:R-:W-:-:S02]  /*3d50*/  @!P2 SHF.R.S32.HI R45, RZ, 0x1f, R44 ;  /* 0x0000001fff2da819 */ /* 0x000fc4000001142c */
[----:B------:R0:W-:Y:S02]  /*3d60*/  @!P0 STG.E.64 desc[UR12][R60.64+0x1300], R38 ;  /* 0x001300263c008986 */ /* 0x0001e4000c101b0c */
[----:B------:R-:W-:Y:S02]  /*3d70*/  @!P6 SHF.R.S32.HI R33, RZ, 0x1f, R32 ;  /* 0x0000001fff21e819 */ /* 0x000fe40000011420 */
[----:B------:R0:W-:Y:S04]  /*3d80*/  @!P4 STG.E.64 desc[UR12][R60.64+0x1400], R40 ;  /* 0x001400283c00c986 */ /* 0x0001e8000c101b0c */
[----:B------:R0:W-:Y:S04]  /*3d90*/  @!P3 STG.E.64 desc[UR12][R60.64+0x1500], R42 ;  /* 0x0015002a3c00b986 */ /* 0x0001e8000c101b0c */
[----:B------:R0:W-:Y:S04]  /*3da0*/  @!P2 STG.E.64 desc[UR12][R60.64+0x1600], R44 ;  /* 0x0016002c3c00a986 */ /* 0x0001e8000c101b0c */
[----:B------:R0:W-:Y:S01]  /*3db0*/  @!P6 STG.E.64 desc[UR12][R60.64+0x1100], R32 ;  /* 0x001100203c00e986 */ /* 0x0001e2000c101b0c */
[----:B------:R-:W-:Y:S05]  /*3dc0*/  @P5 EXIT ;  /* 0x000000000000594d */ /* 0x000fea0003800000 */
[----:B------:R-:W-:-:S05]  /*3dd0*/  SHF.R.S32.HI R57, RZ, 0x1f, R56 ;  /* 0x0000001fff397819 */ /* 0x000fca0000011438 */
[----:B------:R-:W-:Y:S01]  /*3de0*/  STG.E.64 desc[UR12][R60.64+0x1700], R56 ;  /* 0x001700383c007986 */ /* 0x000fe2000c101b0c */
[----:B------:R-:W-:Y:S05]  /*3df0*/  EXIT ;  /* 0x000000000000794d */ /* 0x000fea0003800000 */
.L_x_714:
[----:B------:R-:W-:Y:S01]  /*3e00*/  BSSY B1, `(.L_x_751) ;  /* 0x0000006000017945 */ /* 0x000fe20003800000 */
[----:B------:R-:W-:Y:S01]  /*3e10*/  PLOP3.LUT P0, PT, P0, PT, PT, 0x8, 0x80 ;  /* 0x000000000080781c */ /* 0x000fe2000070e170 */
[----:B------:R-:W-:-:S12]  /*3e20*/  IMAD.MOV.U32 R23, RZ, RZ, -0x1 ;  /* 0xffffffffff177424 */ /* 0x000fd800078e00ff */
[----:B------:R-:W-:Y:S05]  /*3e30*/  WARPSYNC.COLLECTIVE R23, `(.L_x_752) ;  /* 0x0000000017087348 */ /* 0x000fea0003c00000 */
[----:B------:R-:W-:Y:S01]  /*3e40*/  VOTE.ANY P0, P0 ;  /* 0x0000000000ff7806 */ /* 0x000fe20000000100 */
[----:B------:R-:W-:-:S12]  /*3e50*/  ENDCOLLECTIVE ;  /* 0x000000000000791b */ /* 0x000fd80003800000 */
.L_x_752:
[----:B------:R-:W-:Y:S05]  /*3e60*/  BSYNC B1 ;  /* 0x0000000000017941 */ /* 0x000fea0003800000 */
.L_x_751:
[----:B------:R-:W-:Y:S05]  /*3e70*/  BRA `(.L_x_753) ;  /* 0xffffffcc00907947 */ /* 0x000fea000383ffff */
.L_x_718:
[----:B------:R-:W-:Y:S01]  /*3e80*/  BSSY B1, `(.L_x_754) ;  /* 0x0000006000017945 */ /* 0x000fe20003800000 */
[----:B------:R-:W-:Y:S01]  /*3e90*/  PLOP3.LUT P0, PT, P0, PT, PT, 0x8, 0x80 ;  /* 0x000000000080781c */ /* 0x000fe2000070e170 */
[----:B------:R-:W-:-:S12]  /*3ea0*/  IMAD.MOV.U32 R23, RZ, RZ, -0x1 ;  /* 0xffffffffff177424 */ /* 0x000fd800078e00ff */
[----:B------:R-:W-:Y:S05]  /*3eb0*/  WARPSYNC.COLLECTIVE R23, `(.L_x_755) ;  /* 0x0000000017087348 */ /* 0x000fea0003c00000 */
[----:B------:R-:W-:Y:S01]  /*3ec0*/  VOTE.ANY P0, P0 ;  /* 0x0000000000ff7806 */ /* 0x000fe20000000100 */
[----:B------:R-:W-:-:S12]  /*3ed0*/  ENDCOLLECTIVE ;  /* 0x000000000000791b */ /* 0x000fd80003800000 */
.L_x_755:
[----:B------:R-:W-:Y:S05]  /*3ee0*/  BSYNC B1 ;  /* 0x0000000000017941 */ /* 0x000fea0003800000 */
.L_x_754:
[----:B------:R-:W-:Y:S05]  /*3ef0*/  BRA `(.L_x_756) ;  /* 0xffffffcc00a07947 */ /* 0x000fea000383ffff */
.L_x_720:
[----:B------:R-:W0:Y:S01]  /*3f00*/  S2R R40, SR_GEMASK ;  /* 0x0000000000287919 */ /* 0x000e220000003c00 */
[----:B------:R-:W-:Y:S01]  /*3f10*/  BSSY B1, `(.L_x_757) ;  /* 0x0000006000017945 */ /* 0x000fe20003800000 */
[----:B------:R-:W-:Y:S01]  /*3f20*/  PLOP3.LUT P3, PT, P0, PT, PT, 0x8, 0x80 ;  /* 0x000000000080781c */ /* 0x000fe2000076e170 */
[----:B------:R-:W-:-:S12]  /*3f30*/  IMAD.MOV.U32 R23, RZ, RZ, -0x1 ;  /* 0xffffffffff177424 */ /* 0x000fd800078e00ff */
[----:B0-----:R-:W-:Y:S05]  /*3f40*/  WARPSYNC.COLLECTIVE R23, `(.L_x_758) ;  /* 0x0000000017087348 */ /* 0x001fea0003c00000 */
[----:B------:R-:W-:Y:S01]  /*3f50*/  VOTE.ANY R23, PT, P3 ;  /* 0x0000000000177806 */ /* 0x000fe200018e0100 */
[----:B0-----:R-:W-:Y:S06]  /*3f60*/  ENDCOLLECTIVE ;  /* 0x000000000000791b */ /* 0x001fec0003800000 */
.L_x_758:
[----:B------:R-:W-:Y:S05]  /*3f70*/  BSYNC B1 ;  /* 0x0000000000017941 */ /* 0x000fea0003800000 */
.L_x_757:
        /* <DEDUP_REMOVED lines=12> */
.L_x_759:
[----:B------:R-:W-:Y:S01]  /*4040*/  ISETP.GE.AND P0, PT, R3, R26, PT ;  /* 0x0000001a0300720c */ /* 0x000fe20003f06270 */
[----:B------:R-:W-:-:S03]  /*4050*/  IMAD.MOV.U32 R24, RZ, RZ, 0x2 ;  /* 0x00000002ff187424 */ /* 0x000fc600078e00ff */
[----:B------:R-:W-:Y:S02]  /*4060*/  SEL R44, R39, RZ, !P0 ;  /* 0x000000ff272c7207 */ /* 0x000fe40004000000 */
[----:B------:R-:W-:-:S03]  /*4070*/  ISETP.NE.AND P0, PT, R36, 0x65, PT ;  /* 0x000000652400780c */ /* 0x000fc60003f05270 */
[----:B------:R-:W-:Y:S02]  /*4080*/  IMAD.IADD R45, R44, 0x1, R37 ;  /* 0x000000012c2d7824 */ /* 0x000fe400078e0225 */
[----:B------:R-:W-:Y:S02]  /*4090*/  VIADD R44, R3, 0x2 ;  /* 0x00000002032c7836 */ /* 0x000fe40000000000 */
[----:B------:R-:W-:-:S03]  /*40a0*/  IMAD.MOV.U32 R25, RZ, RZ, R45 ;  /* 0x000000ffff197224 */ /* 0x000fc600078e002d */
[----:B------:R-:W-:-:S13]  /*40b0*/  ISETP.GT.AND P1, PT, R44, R26, PT ;  /* 0x0000001a2c00720c */ /* 0x000fda0003f24270 */
[----:B------:R-:W-:Y:S05]  /*40c0*/  WARPSYNC.COLLECTIVE R23, `(.L_x_760) ;  /* 0x0000000017087348 */ /* 0x000fea0003c00000 */
[----:B------:R0:W1:Y:S02]  /*40d0*/  SHFL.DOWN P3, R39, R25, R24, R26 ;  /* 0x0800001819277389 */ /* 0x000064000006001a */
[----:B01----:R-:W-:Y:S05]  /*40e0*/  ENDCOLLECTIVE ;  /* 0x000000000000791b */ /* 0x003fea0003800000 */
.L_x_760:
[----:B------:R-:W-:Y:S01]  /*40f0*/  IMAD.MOV.U32 R24, RZ, RZ, 0x4 ;  /* 0x00000004ff187424 */ /* 0x000fe200078e00ff */
[----:B------:R-:W-:Y:S02]  /*4100*/  SEL R36, R39, RZ, !P1 ;  /* 0x000000ff27247207 */ /* 0x000fe40004800000 */
[----:B------:R-:W-:-:S03]  /*4110*/  ISETP.GT.AND P1, PT, R43, R26, PT ;  /* 0x0000001a2b00720c */ /* 0x000fc60003f24270 */
[----:B------:R-:W-:Y:S02]  /*4120*/  IMAD.IADD R47, R45, 0x1, R36 ;  /* 0x000000012d2f7824 */ /* 0x000fe400078e0224 */
[----:B------:R-:W-:Y:S02]  /*4130*/  VIADD R45, R3, 0x10 ;  /* 0x00000010032d7836 */ /* 0x000fe40000000000 */
[----:B------:R-:W-:-:S07]  /*4140*/  IMAD.MOV.U32 R25, RZ, RZ, R47 ;  /* 0x000000ffff197224 */ /* 0x000fce00078e002f */
[----:B------:R-:W-:Y:S05]  /*4150*/  WARPSYNC.COLLECTIVE R23, `(.L_x_761) ;  /* 0x0000000017087348 */ /* 0x000fea0003c00000 */
[----:B------:R0:W1:Y:S02]  /*4160*/  SHFL.DOWN P3, R39, R25, R24, R26 ;  /* 0x0800001819277389 */ /* 0x000064000006001a */
[----:B01----:R-:W-:Y:S05]  /*4170*/  ENDCOLLECTIVE ;  /* 0x000000000000791b */ /* 0x003fea0003800000 */
.L_x_761:
[----:B------:R-:W-:Y:S01]  /*4180*/  IMAD.MOV.U32 R24, RZ, RZ, 0x8 ;  /* 0x00000008ff187424 */ /* 0x000fe200078e00ff */
[----:B------:R-:W-:Y:S02]  /*4190*/  SEL R36, R39, RZ, !P1 ;  /* 0x000000ff27247207 */ /* 0x000fe40004800000 */
[----:B------:R-:W-:-:S03]  /*41a0*/  ISETP.GT.AND P1, PT, R42, R26, PT ;  /* 0x0000001a2a00720c */ /* 0x000fc60003f24270 */
[----:B------:R-:W-:-:S04]  /*41b0*/  IMAD.IADD R49, R47, 0x1, R36 ;  /* 0x000000012f317824 */ /* 0x000fc800078e0224 */
[----:B------:R-:W-:-:S07]  /*41c0*/  IMAD.MOV.U32 R25, RZ, RZ, R49 ;  /* 0x000000ffff197224 */ /* 0x000fce00078e0031 */
[----:B------:R-:W-:Y:S05]  /*41d0*/  WARPSYNC.COLLECTIVE R23, `(.L_x_762) ;  /* 0x0000000017087348 */ /* 0x000fea0003c00000 */
[----:B------:R0:W1:Y:S02]  /*41e0*/  SHFL.DOWN P3, R39, R25, R24, R26 ;  /* 0x0800001819277389 */ /* 0x000064000006001a */
[----:B01----:R-:W-:Y:S05]  /*41f0*/  ENDCOLLECTIVE ;  /* 0x000000000000791b */ /* 0x003fea0003800000 */
.L_x_762:
        /* <DEDUP_REMOVED lines=8> */
.L_x_763:
[----:B------:R-:W-:Y:S05]  /*4280*/  WARPSYNC.COLLECTIVE R23, `(.L_x_764) ;  /* 0x0000000017087348 */ /* 0x000fea0003c00000 */
[----:B------:R-:W-:Y:S01]  /*4290*/  VOTE.ALL P0, P0 ;  /* 0x0000000000ff7806 */ /* 0x000fe20000000000 */
[----:B------:R-:W-:-:S12]  /*42a0*/  ENDCOLLECTIVE ;  /* 0x000000000000791b */ /* 0x000fd80003800000 */
.L_x_764:
[----:B------:R-:W-:-:S05]  /*42b0*/  SEL R46, R39, RZ, !P1 ;  /* 0x000000ff272e7207 */ /* 0x000fca0004800000 */
[----:B------:R-:W-:Y:S02]  /*42c0*/  IMAD.IADD R46, R37, 0x1, R46 ;  /* 0x00000001252e7824 */ /* 0x000fe400078e022e */
[----:B------:R-:W0:Y:S02]  /*42d0*/  LDC.64 R36, c[0x0][0x390] ;  /* 0x0000e400ff247b82 */ /* 0x000e240000000a00 */
[----:B0-----:R-:W-:-:S05]  /*42e0*/  IADD3 R48, P1, PT, R36, 0x100, RZ ;  /* 0x0000010024307810 */ /* 0x001fca0007f3e0ff */
[----:B------:R-:W-:Y:S01]  /*42f0*/  IMAD.X R49, RZ, RZ, R37, P1 ;  /* 0x000000ffff317224 */ /* 0x000fe200008e0625 */
[----:B------:R-:W-:Y:S07]  /*4300*/  BRA `(.L_x_765) ;  /* 0xffffffcc00387947 */ /* 0x000fee000383ffff */
.L_x_722:
[----:B------:R-:W-:Y:S01]  /*4310*/  BSSY B1, `(.L_x_766) ;  /* 0x0000006000017945 */ /* 0x000fe20003800000 */
[----:B------:R-:W-:Y:S01]  /*4320*/  PLOP3.LUT P0, PT, P0, PT, PT, 0x8, 0x80 ;  /* 0x000000000080781c */ /* 0x000fe2000070e170 */
[----:B------:R-:W-:-:S12]  /*4330*/  IMAD.MOV.U32 R23, RZ, RZ, -0x1 ;  /* 0xffffffffff177424 */ /* 0x000fd800078e00ff */
[----:B------:R-:W-:Y:S05]  /*4340*/  WARPSYNC.COLLECTIVE R23, `(.L_x_767) ;  /* 0x0000000017087348 */ /* 0x000fea0003c00000 */
[----:B------:R-:W-:Y:S01]  /*4350*/  VOTE.ANY P0, P0 ;  /* 0x0000000000ff7806 */ /* 0x000fe20000000100 */
[----:B------:R-:W-:-:S12]  /*4360*/  ENDCOLLECTIVE ;  /* 0x000000000000791b */ /* 0x000fd80003800000 */
.L_x_767:
[----:B------:R-:W-:Y:S05]  /*4370*/  BSYNC B1 ;  /* 0x0000000000017941 */ /* 0x000fea0003800000 */
.L_x_766:
[----:B------:R-:W-:Y:S05]  /*4380*/  BRA `(.L_x_768) ;  /* 0xffffffcc00387947 */ /* 0x000fea000383ffff */
.L_x_726:
[----:B------:R-:W-:Y:S01]  /*4390*/  BSSY B1, `(.L_x_769) ;  /* 0x0000006000017945 */ /* 0x000fe20003800000 */
[----:B------:R-:W-:Y:S01]  /*43a0*/  PLOP3.LUT P0, PT, P0, PT, PT, 0x8, 0x80 ;  /* 0x000000000080781c */ /* 0x000fe2000070e170 */
[----:B------:R-:W-:-:S12]  /*43b0*/  IMAD.MOV.U32 R23, RZ, RZ, -0x1 ;  /* 0xffffffffff177424 */ /* 0x000fd800078e00ff */
[----:B------:R-:W-:Y:S05]  /*43c0*/  WARPSYNC.COLLECTIVE R23, `(.L_x_770) ;  /* 0x0000000017087348 */ /* 0x000fea0003c00000 */
[----:B------:R-:W-:Y:S01]  /*43d0*/  VOTE.ANY P0, P0 ;  /* 0x0000000000ff7806 */ /* 0x000fe20000000100 */
[----:B------:R-:W-:-:S12]  /*43e0*/  ENDCOLLECTIVE ;  /* 0x000000000000791b */ /* 0x000fd80003800000 */
.L_x_770:
[----:B------:R-:W-:Y:S05]  /*43f0*/  BSYNC B1 ;  /* 0x0000000000017941 */ /* 0x000fea0003800000 */
.L_x_769:
[----:B------:R-:W-:Y:S05]  /*4400*/  BRA `(.L_x_771) ;  /* 0xffffffcc004c7947 */ /* 0x000fea000383ffff */
.L_x_728:
[----:B------:R-:W-:Y:S01]  /*4410*/  BSSY B1, `(.L_x_772) ;  /* 0x0000006000017945 */ /* 0x000fe20003800000 */
[----:B------:R-:W-:Y:S01]  /*4420*/  PLOP3.LUT P3, PT, P0, PT, PT, 0x8, 0x80 ;  /* 0x000000000080781c */ /* 0x000fe2000076e170 */
[----:B------:R-:W-:-:S12]  /*4430*/  IMAD.MOV.U32 R23, RZ, RZ, -0x1 ;  /* 0xffffffffff177424 */ /* 0x000fd800078e00ff */
[----:B------:R-:W-:Y:S05]  /*4440*/  WARPSYNC.COLLECTIVE R23, `(.L_x_773) ;  /* 0x0000000017087348 */ /* 0x000fea0003c00000 */
[----:B------:R-:W-:Y:S01]  /*4450*/  VOTE.ANY R23, PT, P3 ;  /* 0x0000000000177806 */ /* 0x000fe200018e0100 */
[----:B------:R-:W-:Y:S06]  /*4460*/  ENDCOLLECTIVE ;  /* 0x000000000000791b */ /* 0x000fec0003800000 */
.L_x_773:
[----:B------:R-:W-:Y:S05]  /*4470*/  BSYNC B1 ;  /* 0x0000000000017941 */ /* 0x000fea0003800000 */
.L_x_772:
[----:B------:R-:W-:Y:S01]  /*4480*/  LOP3.LUT R23, R23, 0x80000000, R40, 0xec, !PT ;  /* 0x8000000017177812 */ /* 0x000fe200078eec28 */
[----:B------:R-:W-:Y:S02]  /*4490*/  IMAD.MOV.U32 R25, RZ, RZ, R37 ;  /* 0x000000ffff197224 */ /* 0x000fe400078e0025 */
[----:B------:R-:W-:Y:S02]  /*44a0*/  VIADD R41, R41, 0xffffffe0 ;  /* 0xffffffe029297836 */ /* 0x000fe40000000000 */
[----:B------:R-:W-:-:S05]  /*44b0*/  VIADD R24, R23, 0xffffffff ;  /* 0xffffffff17187836 */ /* 0x000fca0000000000 */
[----:B------:R-:W-:Y:S01]  /*44c0*/  LOP3.LUT R52, R23, R24, RZ, 0xc, !PT ;  /* 0x0000001817347212 */ /* 0x000fe200078e0cff */
[----:B------:R-:W-:Y:S02]  /*44d0*/  IMAD.MOV.U32 R24, RZ, RZ, 0x1 ;  /* 0x00000001ff187424 */ /* 0x000fe400078e00ff */
[----:B------:R-:W-:Y:S01]  /*44e0*/  IMAD.MOV.U32 R23, RZ, RZ, -0x1 ;  /* 0xffffffffff177424 */ /* 0x000fe200078e00ff */
[----:B------:R0:W1:Y:S06]  /*44f0*/  POPC R26, R52 ;  /* 0x00000034001a7309 */ /* 0x00006c0000000000 */
[----:B01----:R-:W-:Y:S05]  /*4500*/  WARPSYNC.COLLECTIVE R23, `(.L_x_774) ;  /* 0x0000000017087348 */ /* 0x003fea0003c00000 */
[----:B-1----:R1:W2:Y:S02]  /*4510*/  SHFL.DOWN P3, R39, R25, R24, R26 ;  /* 0x0800001819277389 */ /* 0x0022a4000006001a */
[----:B012---:R-:W-:Y:S05]  /*4520*/  ENDCOLLECTIVE ;  /* 0x000000000000791b */ /* 0x007fea0003800000 */
.L_x_774:
[----:B------:R-:W-:Y:S01]  /*4530*/  ISETP.GE.AND P0, PT, R3, R26, PT ;  /* 0x0000001a0300720c */ /* 0x000fe20003f06270 */
[----:B------:R-:W-:-:S03]  /*4540*/  IMAD.MOV.U32 R24, RZ, RZ, 0x2 ;  /* 0x00000002ff187424 */ /* 0x000fc600078e00ff */
[----:B------:R-:W-:Y:S02]  /*4550*/  SEL R54, R39, RZ, !P0 ;  /* 0x000000ff27367207 */ /* 0x000fe40004000000 */
[----:B------:R-:W-:-:S03]  /*4560*/  ISETP.GT.AND P0, PT, R44, R26, PT ;  /* 0x0000001a2c00720c */ /* 0x000fc60003f04270 */
[----:B------:R-:W-:-:S04]  /*4570*/  IMAD.IADD R47, R54, 0x1, R37 ;  /* 0x00000001362f7824 */ /* 0x000fc800078e0225 */
[----:B------:R-:W-:-:S07]  /*4580*/  IMAD.MOV.U32 R25, RZ, RZ, R47 ;  /* 0x000000ffff197224 */ /* 0x000fce00078e002f */
[----:B------:R-:W-:Y:S05]  /*4590*/  WARPSYNC.COLLECTIVE R23, `(.L_x_775) ;  /* 0x0000000017087348 */ /* 0x000fea0003c00000 */
[----:B------:R0:W1:Y:S02]  /*45a0*/  SHFL.DOWN P3, R39, R25, R24, R26 ;  /* 0x0800001819277389 */ /* 0x000064000006001a */
[----:B01----:R-:W-:Y:S05]  /*45b0*/  ENDCOLLECTIVE ;  /* 0x000000000000791b */ /* 0x003fea0003800000 */
.L_x_775:
        /* <DEDUP_REMOVED lines=8> */
.L_x_776:
        /* <DEDUP_REMOVED lines=8> */
.L_x_777:
        /* <DEDUP_REMOVED lines=8> */
.L_x_778:
[----:B------:R-:W-:Y:S02]  /*4740*/  SEL R39, R39, RZ, !P0 ;  /* 0x000000ff27277207 */ /* 0x000fe40004000000 */
[----:B------:R-:W-:Y:S02]  /*4750*/  ISETP.NE.AND P0, PT, R36, 0x65, PT ;  /* 0x000000652400780c */ /* 0x000fe40003f05270 */
[----:B------:R-:W-:-:S11]  /*4760*/  IADD3 R46, PT, PT, R47, R39, R46 ;  /* 0x000000272f2e7210 */ /* 0x000fd60007ffe02e */
[----:B------:R-:W-:Y:S05]  /*4770*/  WARPSYNC.COLLECTIVE R23, `(.L_x_779) ;  /* 0x0000000017087348 */ /* 0x000fea0003c00000 */
[----:B------:R-:W-:Y:S01]  /*4780*/  VOTE.ALL P0, P0 ;  /* 0x0000000000ff7806 */ /* 0x000fe20000000000 */
[----:B------:R-:W-:-:S12]  /*4790*/  ENDCOLLECTIVE ;  /* 0x000000000000791b */ /* 0x000fd80003800000 */
.L_x_779:
[----:B------:R-:W-:Y:S05]  /*47a0*/  BRA `(.L_x_780) ;  /* 0xffffffc800e47947 */ /* 0x000fea000383ffff */
.L_x_735:
[----:B------:R-:W-:Y:S01]  /*47b0*/  BSSY B0, `(.L_x_781) ;  /* 0x0000006000007945 */ /* 0x000fe20003800000 */
[----:B------:R-:W-:Y:S01]  /*47c0*/  PLOP3.LUT P0, PT, P0, PT, PT, 0x8, 0x80 ;  /* 0x000000000080781c */ /* 0x000fe2000070e170 */
[----:B------:R-:W-:-:S12]  /*47d0*/  IMAD.MOV.U32 R23, RZ, RZ, -0x1 ;  /* 0xffffffffff177424 */ /* 0x000fd800078e00ff */
[----:B------:R-:W-:Y:S05]  /*47e0*/  WARPSYNC.COLLECTIVE R23, `(.L_x_782) ;  /* 0x0000000017087348 */ /* 0x000fea0003c00000 */
[----:B------:R-:W-:Y:S01]  /*47f0*/  VOTE.ANY P0, P0 ;  /* 0x0000000000ff7806 */ /* 0x000fe20000000100 */
[----:B------:R-:W-:-:S12]  /*4800*/  ENDCOLLECTIVE ;  /* 0x000000000000791b */ /* 0x000fd80003800000 */
.L_x_782:
[----:B------:R-:W-:Y:S05]  /*4810*/  BSYNC B0 ;  /* 0x0000000000007941 */ /* 0x000fea0003800000 */
.L_x_781:
[----:B------:R-:W-:Y:S05]  /*4820*/  BRA `(.L_x_783) ;  /* 0xffffffe000d47947 */ /* 0x000fea000383ffff */
.L_x_739:
[----:B------:R-:W-:Y:S01]  /*4830*/  BSSY B0, `(.L_x_784) ;  /* 0x0000006000007945 */ /* 0x000fe20003800000 */
[----:B------:R-:W-:Y:S01]  /*4840*/  PLOP3.LUT P0, PT, P0, PT, PT, 0x8, 0x80 ;  /* 0x000000000080781c */ /* 0x000fe2000070e170 */
[----:B------:R-:W-:-:S12]  /*4850*/  IMAD.MOV.U32 R23, RZ, RZ, -0x1 ;  /* 0xffffffffff177424 */ /* 0x000fd800078e00ff */
[----:B------:R-:W-:Y:S05]  /*4860*/  WARPSYNC.COLLECTIVE R23, `(.L_x_785) ;  /* 0x0000000017087348 */ /* 0x000fea0003c00000 */
[----:B------:R-:W-:Y:S01]  /*4870*/  VOTE.ANY P0, P0 ;  /* 0x0000000000ff7806 */ /* 0x000fe20000000100 */
[----:B------:R-:W-:-:S12]  /*4880*/  ENDCOLLECTIVE ;  /* 0x000000000000791b */ /* 0x000fd80003800000 */
.L_x_785:
[----:B------:R-:W-:Y:S05]  /*4890*/  BSYNC B0 ;  /* 0x0000000000007941 */ /* 0x000fea0003800000 */
.L_x_784:
[----:B------:R-:W-:Y:S05]  /*48a0*/  BRA `(.L_x_786) ;  /* 0xffffffe000e47947 */ /* 0x000fea000383ffff */
.L_x_741:
[----:B------:R-:W0:Y:S01]  /*48b0*/  S2R R44, SR_GEMASK ;  /* 0x00000000002c7919 */ /* 0x000e220000003c00 */
[----:B------:R-:W-:Y:S01]  /*48c0*/  BSSY B0, `(.L_x_787) ;  /* 0x0000007000007945 */ /* 0x000fe20003800000 */
[----:B------:R-:W-:Y:S01]  /*48d0*/  ISETP.NE.AND P0, PT, R24, 0x65, PT ;  /* 0x000000651800780c */ /* 0x000fe20003f05270 */
[----:B------:R-:W-:Y:S01]  /*48e0*/  IMAD.MOV.U32 R23, RZ, RZ, -0x1 ;  /* 0xffffffffff177424 */ /* 0x000fe200078e00ff */
[----:B------:R-:W-:-:S13]  /*48f0*/  PLOP3.LUT P3, PT, P3, PT, PT, 0x8, 0x80 ;  /* 0x000000000080781c */ /* 0x000fda0001f6e170 */
[----:B0-----:R-:W-:Y:S05]  /*4900*/  WARPSYNC.COLLECTIVE R23, `(.L_x_788) ;  /* 0x0000000017087348 */ /* 0x001fea0003c00000 */
[----:B------:R-:W-:Y:S01]  /*4910*/  VOTE.ANY R23, PT, P3 ;  /* 0x0000000000177806 */ /* 0x000fe200018e0100 */
[----:B0-----:R-:W-:Y:S06]  /*4920*/  ENDCOLLECTIVE ;  /* 0x000000000000791b */ /* 0x001fec0003800000 */
.L_x_788:
[----:B------:R-:W-:Y:S05]  /*4930*/  BSYNC B0 ;  /* 0x0000000000007941 */ /* 0x000fea0003800000 */
.L_x_787:
[----:B------:R-:W-:-:S05]  /*4940*/  LOP3.LUT R23, R23, 0x80000000, R44, 0xec, !PT ;  /* 0x8000000017177812 */ /* 0x000fca00078eec2c */
        /* <DEDUP_REMOVED lines=8> */
.L_x_789:
[----:B------:R-:W-:Y:S01]  /*49d0*/  IMAD.MOV.U32 R24, RZ, RZ, 0x2 ;  /* 0x00000002ff187424 */ /* 0x000fe200078e00ff */
[----:B------:R-:W-:-:S04]  /*49e0*/  ISETP.GE.AND P3, PT, R43, R26, PT ;  /* 0x0000001a2b00720c */ /* 0x000fc80003f66270 */
[----:B------:R-:W-:Y:S01]  /*49f0*/  SEL R46, R39, RZ, !P3 ;  /* 0x000000ff272e7207 */ /* 0x000fe20005800000 */
[----:B------:R-:W-:-:S04]  /*4a00*/  VIADD R39, R43, 0x2 ;  /* 0x000000022b277836 */ /* 0x000fc80000000000 */
[----:B------:R-:W-:Y:S01]  /*4a10*/  IMAD.IADD R41, R46, 0x1, R25 ;  /* 0x000000012e297824 */ /* 0x000fe200078e0219 */
[----:B------:R-:W-:-:S03]  /*4a20*/  ISETP.GT.AND P4, PT, R39, R26, PT ;  /* 0x0000001a2700720c */ /* 0x000fc60003f84270 */
[----:B------:R-:W-:-:S10]  /*4a30*/  IMAD.MOV.U32 R25, RZ, RZ, R41 ;  /* 0x000000ffff197224 */ /* 0x000fd400078e0029 */
[----:B------:R-:W-:Y:S05]  /*4a40*/  WARPSYNC.COLLECTIVE R23, `(.L_x_790) ;  /* 0x0000000017087348 */ /* 0x000fea0003c00000 */
[----:B------:R0:W1:Y:S02]  /*4a50*/  SHFL.DOWN P3, R39, R25, R24, R26 ;  /* 0x0800001819277389 */ /* 0x000064000006001a */
[----:B01----:R-:W-:Y:S05]  /*4a60*/  ENDCOLLECTIVE ;  /* 0x000000000000791b */ /* 0x003fea0003800000 */
.L_x_790:
[----:B------:R-:W-:Y:S01]  /*4a70*/  IMAD.MOV.U32 R24, RZ, RZ, 0x4 ;  /* 0x00000004ff187424 */ /* 0x000fe200078e00ff */
[----:B------:R-:W-:Y:S01]  /*4a80*/  SEL R40, R39, RZ, !P4 ;  /* 0x000000ff27287207 */ /* 0x000fe20006000000 */
[----:B------:R-:W-:-:S04]  /*4a90*/  VIADD R39, R43, 0x4 ;  /* 0x000000042b277836 */ /* 0x000fc80000000000 */
[----:B------:R-:W-:Y:S01]  /*4aa0*/  IMAD.IADD R49, R41, 0x1, R40 ;  /* 0x0000000129317824 */ /* 0x000fe200078e0228 */
[----:B------:R-:W-:Y:S01]  /*4ab0*/  ISETP.GT.AND P4, PT, R39, R26, PT ;  /* 0x0000001a2700720c */ /* 0x000fe20003f84270 */
[----:B------:R-:W-:Y:S02]  /*4ac0*/  VIADD R41, R43, 0x10 ;  /* 0x000000102b297836 */ /* 0x000fe40000000000 */
[----:B------:R-:W-:-:S10]  /*4ad0*/  IMAD.MOV.U32 R25, RZ, RZ, R49 ;  /* 0x000000ffff197224 */ /* 0x000fd400078e0031 */
[----:B------:R-:W-:Y:S05]  /*4ae0*/  WARPSYNC.COLLECTIVE R23, `(.L_x_791) ;  /* 0x0000000017087348 */ /* 0x000fea0003c00000 */
[----:B------:R0:W1:Y:S02]  /*4af0*/  SHFL.DOWN P3, R39, R25, R24, R26 ;  /* 0x0800001819277389 */ /* 0x000064000006001a */
[----:B01----:R-:W-:Y:S05]  /*4b00*/  ENDCOLLECTIVE ;  /* 0x000000000000791b */ /* 0x003fea0003800000 */
.L_x_791:
[----:B------:R-:W-:Y:S01]  /*4b10*/  IMAD.MOV.U32 R24, RZ, RZ, 0x8 ;  /* 0x00000008ff187424 */ /* 0x000fe200078e00ff */
        /* <DEDUP_REMOVED lines=8> */
.L_x_792:
[----:B------:R-:W-:Y:S01]  /*4ba0*/  IMAD.MOV.U32 R24, RZ, RZ, 0x10 ;  /* 0x00000010ff187424 */ /* 0x000fe200078e00ff */
[----:B------:R-:W-:-:S05]  /*4bb0*/  SEL R40, R39, RZ, !P4 ;  /* 0x000000ff27287207 */ /* 0x000fca0006000000 */
[----:B------:R-:W-:-:S04]  /*4bc0*/  IMAD.IADD R47, R53, 0x1, R40 ;  /* 0x00000001352f7824 */ /* 0x000fc800078e0228 */
[----:B------:R-:W-:-:S07]  /*4bd0*/  IMAD.MOV.U32 R25, RZ, RZ, R47 ;  /* 0x000000ffff197224 */ /* 0x000fce00078e002f */
[----:B------:R-:W-:Y:S05]  /*4be0*/  WARPSYNC.COLLECTIVE R23, `(.L_x_793) ;  /* 0x0000000017087348 */ /* 0x000fea0003c00000 */
[----:B------:R0:W1:Y:S02]  /*4bf0*/  SHFL.DOWN P3, R39, R25, R24, R26 ;  /* 0x0800001819277389 */ /* 0x000064000006001a */
[----:B01----:R-:W-:Y:S05]  /*4c00*/  ENDCOLLECTIVE ;  /* 0x000000000000791b */ /* 0x003fea0003800000 */
.L_x_793:
[----:B------:R-:W-:Y:S05]  /*4c10*/  WARPSYNC.COLLECTIVE R23, `(.L_x_794) ;  /* 0x0000000017087348 */ /* 0x000fea0003c00000 */
[----:B------:R-:W-:Y:S01]  /*4c20*/  VOTE.ALL P0, P0 ;  /* 0x0000000000ff7806 */ /* 0x000fe20000000000 */
[----:B------:R-:W-:-:S12]  /*4c30*/  ENDCOLLECTIVE ;  /* 0x000000000000791b */ /* 0x000fd80003800000 */
.L_x_794:
[----:B------:R-:W-:Y:S02]  /*4c40*/  ISETP.GT.AND P3, PT, R41, R26, PT ;  /* 0x0000001a2900720c */ /* 0x000fe40003f64270 */
[----:B------:R-:W0:Y:S02]  /*4c50*/  LDC.64 R40, c[0x0][0x390] ;  /* 0x0000e400ff287b82 */ /* 0x000e240000000a00 */
[----:B------:R-:W-:-:S05]  /*4c60*/  SEL R46, R39, RZ, !P3 ;  /* 0x000000ff272e7207 */ /* 0x000fca0005800000 */
[----:B------:R-:W-:Y:S01]  /*4c70*/  IMAD.IADD R46, R47, 0x1, R46 ;  /* 0x000000012f2e7824 */ /* 0x000fe200078e022e */
[----:B0-----:R-:W-:-:S05]  /*4c80*/  IADD3 R48, P3, PT, R40, 0x100, RZ ;  /* 0x0000010028307810 */ /* 0x001fca0007f7e0ff */
[----:B------:R-:W-:Y:S01]  /*4c90*/  IMAD.X R49, RZ, RZ, R41, P3 ;  /* 0x000000ffff317224 */ /* 0x000fe200018e0629 */
[----:B------:R-:W-:Y:S07]  /*4ca0*/  BRA `(.L_x_795) ;  /* 0xffffffe000907947 */ /* 0x000fee000383ffff */
.L_x_743:
[----:B------:R-:W-:Y:S01]  /*4cb0*/  BSSY B0, `(.L_x_796) ;  /* 0x0000006000007945 */ /* 0x000fe20003800000 */
[----:B------:R-:W-:Y:S01]  /*4cc0*/  PLOP3.LUT P0, PT, P0, PT, PT, 0x8, 0x80 ;  /* 0x000000000080781c */ /* 0x000fe2000070e170 */
[----:B------:R-:W-:-:S12]  /*4cd0*/  IMAD.MOV.U32 R23, RZ, RZ, -0x1 ;  /* 0xffffffffff177424 */ /* 0x000fd800078e00ff */
[----:B------:R-:W-:Y:S05]  /*4ce0*/  WARPSYNC.COLLECTIVE R23, `(.L_x_797) ;  /* 0x0000000017087348 */ /* 0x000fea0003c00000 */
[----:B------:R-:W-:Y:S01]  /*4cf0*/  VOTE.ANY P0, P0 ;  /* 0x0000000000ff7806 */ /* 0x000fe20000000100 */
[----:B------:R-:W-:-:S12]  /*4d00*/  ENDCOLLECTIVE ;  /* 0x000000000000791b */ /* 0x000fd80003800000 */
.L_x_797:
[----:B------:R-:W-:Y:S05]  /*4d10*/  BSYNC B0 ;  /* 0x0000000000007941 */ /* 0x000fea0003800000 */
.L_x_796:
[----:B------:R-:W-:Y:S05]  /*4d20*/  BRA `(.L_x_798) ;  /* 0xffffffe000907947 */ /* 0x000fea000383ffff */
.L_x_747:
[----:B------:R-:W-:Y:S01]  /*4d30*/  BSSY B0, `(.L_x_799) ;  /* 0x0000006000007945 */ /* 0x000fe20003800000 */
[----:B------:R-:W-:Y:S01]  /*4d40*/  PLOP3.LUT P0, PT, P0, PT, PT, 0x8, 0x80 ;  /* 0x000000000080781c */ /* 0x000fe2000070e170 */
[----:B------:R-:W-:-:S12]  /*4d50*/  IMAD.MOV.U32 R23, RZ, RZ, -0x1 ;  /* 0xffffffffff177424 */ /* 0x000fd800078e00ff */
[----:B------:R-:W-:Y:S05]  /*4d60*/  WARPSYNC.COLLECTIVE R23, `(.L_x_800) ;  /* 0x0000000017087348 */ /* 0x000fea0003c00000 */
[----:B------:R-:W-:Y:S01]  /*4d70*/  VOTE.ANY P0, P0 ;  /* 0x0000000000ff7806 */ /* 0x000fe20000000100 */
[----:B------:R-:W-:-:S12]  /*4d80*/  ENDCOLLECTIVE ;  /* 0x000000000000791b */ /* 0x000fd80003800000 */
.L_x_800:
[----:B------:R-:W-:Y:S05]  /*4d90*/  BSYNC B0 ;  /* 0x0000000000007941 */ /* 0x000fea0003800000 */
.L_x_799:
[----:B------:R-:W-:Y:S05]  /*4da0*/  BRA `(.L_x_801) ;  /* 0xffffffe000a07947 */ /* 0x000fea000383ffff */
.L_x_749:
[----:B------:R-:W-:Y:S01]  /*4db0*/  BSSY B0, `(.L_x_802) ;  /* 0x0000006000007945 */ /* 0x000fe20003800000 */
[----:B------:R-:W-:Y:S01]  /*4dc0*/  PLOP3.LUT P3, PT, P0, PT, PT, 0x8, 0x80 ;  /* 0x000000000080781c */ /* 0x000fe2000076e170 */
[----:B------:R-:W-:-:S12]  /*4dd0*/  IMAD.MOV.U32 R23, RZ, RZ, -0x1 ;  /* 0xffffffffff177424 */ /* 0x000fd800078e00ff */
[----:B------:R-:W-:Y:S05]  /*4de0*/  WARPSYNC.COLLECTIVE R23, `(.L_x_803) ;  /* 0x0000000017087348 */ /* 0x000fea0003c00000 */
[----:B------:R-:W-:Y:S01]  /*4df0*/  VOTE.ANY R23, PT, P3 ;  /* 0x0000000000177806 */ /* 0x000fe200018e0100 */
[----:B------:R-:W-:Y:S06]  /*4e00*/  ENDCOLLECTIVE ;  /* 0x000000000000791b */ /* 0x000fec0003800000 */
.L_x_803:
[----:B------:R-:W-:Y:S05]  /*4e10*/  BSYNC B0 ;  /* 0x0000000000007941 */ /* 0x000fea0003800000 */
.L_x_802:
        /* <DEDUP_REMOVED lines=11> */
.L_x_804:
[----:B------:R-:W-:Y:S01]  /*4ed0*/  ISETP.GE.AND P0, PT, R43, R26, PT ;  /* 0x0000001a2b00720c */ /* 0x000fe20003f06270 */
[----:B------:R-:W-:-:S03]  /*4ee0*/  IMAD.MOV.U32 R24, RZ, RZ, 0x2 ;  /* 0x00000002ff187424 */ /* 0x000fc600078e00ff */
        /* <DEDUP_REMOVED lines=8> */
.L_x_805:
        /* <DEDUP_REMOVED lines=9> */
.L_x_806:
        /* <DEDUP_REMOVED lines=9> */
.L_x_807:
[----:B------:R-:W-:Y:S01]  /*5090*/  IMAD.MOV.U32 R24, RZ, RZ, 0x10 ;  /* 0x00000010ff187424 */ /* 0x000fe200078e00ff */
[----:B------:R-:W-:-:S05]  /*50a0*/  SEL R52, R39, RZ, !P0 ;  /* 0x000000ff27347207 */ /* 0x000fca0004000000 */
[----:B------:R-:W-:Y:S02]  /*50b0*/  IMAD.IADD R47, R41, 0x1, R52 ;  /* 0x00000001292f7824 */ /* 0x000fe400078e0234 */
[----:B------:R-:W-:Y:S02]  /*50c0*/  VIADD R41, R43, 0x10 ;  /* 0x000000102b297836 */ /* 0x000fe40000000000 */
[----:B------:R-:W-:-:S03]  /*50d0*/  IMAD.MOV.U32 R25, RZ, RZ, R47 ;  /* 0x000000ffff197224 */ /* 0x000fc600078e002f */
[----:B------:R-:W-:-:S13]  /*50e0*/  ISETP.GT.AND P0, PT, R41, R26, PT ;  /* 0x0000001a2900720c */ /* 0x000fda0003f04270 */
[----:B------:R-:W-:Y:S05]  /*50f0*/  WARPSYNC.COLLECTIVE R23, `(.L_x_808) ;  /* 0x0000000017087348 */ /* 0x000fea0003c00000 */
[----:B------:R0:W1:Y:S02]  /*5100*/  SHFL.DOWN P3, R39, R25, R24, R26 ;  /* 0x0800001819277389 */ /* 0x000064000006001a */
[----:B01----:R-:W-:Y:S05]  /*5110*/  ENDCOLLECTIVE ;  /* 0x000000000000791b */ /* 0x003fea0003800000 */
.L_x_808:
[----:B------:R-:W-:Y:S02]  /*5120*/  SEL R39, R39, RZ, !P0 ;  /* 0x000000ff27277207 */ /* 0x000fe40004000000 */
[----:B------:R-:W-:Y:S02]  /*5130*/  ISETP.NE.AND P0, PT, R40, 0x65, PT ;  /* 0x000000652800780c */ /* 0x000fe40003f05270 */
[----:B------:R-:W-:-:S11]  /*5140*/  IADD3 R46, PT, PT, R47, R39, R46 ;  /* 0x000000272f2e7210 */ /* 0x000fd60007ffe02e */
[----:B------:R-:W-:Y:S05]  /*5150*/  WARPSYNC.COLLECTIVE R23, `(.L_x_809) ;  /* 0x0000000017087348 */ /* 0x000fea0003c00000 */
[----:B------:R-:W-:Y:S01]  /*5160*/  VOTE.ALL P0, P0 ;  /* 0x0000000000ff7806 */ /* 0x000fe20000000000 */
[----:B------:R-:W-:-:S12]  /*5170*/  ENDCOLLECTIVE ;  /* 0x000000000000791b */ /* 0x000fd80003800000 */
.L_x_809:
[----:B------:R-:W-:Y:S05]  /*5180*/  BRA `(.L_x_810) ;  /* 0xffffffe000387947 */ /* 0x000fea000383ffff */
.L_x_811:
        /* <DEDUP_REMOVED lines=15> */
.L_x_1995:


//--------------------- .text._ZN3cub18CUB_300001_SM_10006detail4scan16DeviceScanKernelINS2_10policy_hubIilijN4cuda3std3__44plusIvEEE10Policy1000EN6thrust24THRUST_300001_SM_1000_NS6detail15normal_iteratorINSD_10device_ptrIiEEEENSF_INSG_IlEEEENS0_13ScanTileStateIiLb1EEES9_NS1_10InputValueIiPiEEjiLb0EiEEvT0_T1_T2_iT3_T4_T5_ --------------------------
	.section	.text._ZN3cub18CUB_300001_SM_10006detail4scan16DeviceScanKernelINS2_10policy_hubIilijN4cuda3std3__44plusIvEEE10Policy1000EN6thrust24THRUST_300001_SM_1000_NS6detail15normal_iteratorINSD_10device_ptrIiEEEENSF_INSG_IlEEEENS0_13ScanTileStateIiLb1EEES9_NS1_10InputValueIiPiEEjiLb0EiEEvT0_T1_T2_iT3_T4_T5_,"ax",@progbits
	.align	128
        .global         _ZN3cub18CUB_300001_SM_10006detail4scan16DeviceScanKernelINS2_10policy_hubIilijN4cuda3std3__44plusIvEEE10Policy1000EN6thrust24THRUST_300001_SM_1000_NS6detail15normal_iteratorINSD_10device_ptrIiEEEENSF_INSG_IlEEEENS0_13ScanTileStateIiLb1EEES9_NS1_10InputValueIiPiEEjiLb0EiEEvT0_T1_T2_iT3_T4_T5_
        .type           _ZN3cub18CUB_300001_SM_10006detail4scan16DeviceScanKernelINS2_10policy_hubIilijN4cuda3std3__44plusIvEEE10Policy1000EN6thrust24THRUST_300001_SM_1000_NS6detail15normal_iteratorINSD_10device_ptrIiEEEENSF_INSG_IlEEEENS0_13ScanTileStateIiLb1EEES9_NS1_10InputValueIiPiEEjiLb0EiEEvT0_T1_T2_iT3_T4_T5_,@function
        .size           _ZN3cub18CUB_300001_SM_10006detail4scan16DeviceScanKernelINS2_10policy_hubIilijN4cuda3std3__44plusIvEEE10Policy1000EN6thrust24THRUST_300001_SM_1000_NS6detail15normal_iteratorINSD_10device_ptrIiEEEENSF_INSG_IlEEEENS0_13ScanTileStateIiLb1EEES9_NS1_10InputValueIiPiEEjiLb0EiEEvT0_T1_T2_iT3_T4_T5_,(.L_x_1996 - _ZN3cub18CUB_300001_SM_10006detail4scan16DeviceScanKernelINS2_10policy_hubIilijN4cuda3std3__44plusIvEEE10Policy1000EN6thrust24THRUST_300001_SM_1000_NS6detail15normal_iteratorINSD_10device_ptrIiEEEENSF_INSG_IlEEEENS0_13ScanTileStateIiLb1EEES9_NS1_10InputValueIiPiEEjiLb0EiEEvT0_T1_T2_iT3_T4_T5_)
        .other          _ZN3cub18CUB_300001_SM_10006detail4scan16DeviceScanKernelINS2_10policy_hubIilijN4cuda3std3__44plusIvEEE10Policy1000EN6thrust24THRUST_300001_SM_1000_NS6detail15normal_iteratorINSD_10device_ptrIiEEEENSF_INSG_IlEEEENS0_13ScanTileStateIiLb1EEES9_NS1_10InputValueIiPiEEjiLb0EiEEvT0_T1_T2_iT3_T4_T5_,@"STO_CUDA_ENTRY STV_DEFAULT"
_ZN3cub18CUB_300001_SM_10006detail4scan16DeviceScanKernelINS2_10policy_hubIilijN4cuda3std3__44plusIvEEE10Policy1000EN6thrust24THRUST_300001_SM_1000_NS6detail15normal_iteratorINSD_10device_ptrIiEEEENSF_INSG_IlEEEENS0_13ScanTileStateIiLb1EEES9_NS1_10InputValueIiPiEEjiLb0EiEEvT0_T1_T2_iT3_T4_T5_:
.text._ZN3cub18CUB_300001_SM_10006detail4scan16DeviceScanKernelINS2_10policy_hubIilijN4cuda3std3__44plusIvEEE10Policy1000EN6thrust24THRUST_300001_SM_1000_NS6detail15normal_iteratorINSD_10device_ptrIiEEEENSF_INSG_IlEEEENS0_13ScanTileStateIiLb1EEES9_NS1_10InputValueIiPiEEjiLb0EiEEvT0_T1_T2_iT3_T4_T5_:
[----:B------:R-:W-:Y:S01]  /*0000*/  LDC R1, c[0x0][0x37c] ;  /* 0x0000df00ff017b82 */ /* 0x000fe20000000800 */
[----:B------:R-:W0:Y:S01]  /*0010*/  LDCU UR4, c[0x0][0x3a0] ;  /* 0x00007400ff0477ac */ /* 0x000e220008000800 */
[----:B------:R-:W1:Y:S01]  /*0020*/  LDCU.64 UR10, c[0x0][0x358] ;  /* 0x00006b00ff0a77ac */ /* 0x000e620008000a00 */
[----:B------:R-:W2:Y:S01]  /*0030*/  LDCU UR9, c[0x0][0x398] ;  /* 0x00007300ff0977ac */ /* 0x000ea20008000800 */
[----:B------:R-:W3:Y:S01]  /*0040*/  LDCU UR6, c[0x0][0x3b0] ;  /* 0x00007600ff0677ac */ /* 0x000ee20008000800 */
[----:B0-----:R-:W-:-:S06]  /*0050*/  UPRMT UR4, UR4, 0x7770, URZ ;  /* 0x0000777004047896 */ /* 0x001fcc00080000ff */
[----:B------:R-:W-:-:S13]  /*0060*/  ISETP.NE.AND P0, PT, RZ, UR4, PT ;  /* 0x00000004ff007c0c */ /* 0x000fda000bf05270 */
[----:B------:R-:W1:Y:S02]  /*0070*/  @P0 LDC.64 R2, c[0x0][0x3a8] ;  /* 0x0000ea00ff020b82 */ /* 0x000e640000000a00 */
[----:B-1----:R0:W5:Y:S06]  /*0080*/  @P0 LDG.E R40, desc[UR10][R2.64] ;  /* 0x0000000a02280981 */ /* 0x00216c000c1e1900 */
[----:B------:R-:W2:Y:S02]  /*0090*/  S2UR UR4, SR_CTAID.X ;  /* 0x00000000000479c3 */ /* 0x000ea40000002500 */
[----:B--2---:R-:W-:-:S04]  /*00a0*/  UIADD3 UR7, UPT, UPT, UR4, UR9, URZ ;  /* 0x0000000904077290 */ /* 0x004fc8000fffe0ff */
[----:B------:R-:W-:-:S04]  /*00b0*/  UIMAD UR8, UR7, 0xc00, URZ ;  /* 0x00000c00070878a4 */ /* 0x000fc8000f8e02ff */
[----:B---3--:R-:W-:-:S04]  /*00c0*/  UIADD3 UR6, UPT, UPT, -UR8, UR6, URZ ;  /* 0x0000000608067290 */ /* 0x008fc8000fffe1ff */
[----:B------:R-:W-:Y:S01]  /*00d0*/  UISETP.GE.U32.AND UP0, UPT, UR6, 0xc01, UPT ;  /* 0x00000c010600788c */ /* 0x000fe2000bf06070 */
        /* <DEDUP_REMOVED lines=8> */
[----:B------:R-:W-:Y:S01]  /*0160*/  IMAD.X R20, RZ, RZ, RZ, P0 ;  /* 0x000000ffff147224 */ /* 0x000fe200000e06ff */
        /* <DEDUP_REMOVED lines=115> */
.L_x_814:
        /* <DEDUP_REMOVED lines=56> */
.L_x_817:
[----:B------:R-:W-:Y:S05]  /*0c20*/  NANOSLEEP 0x4dd ;  /* 0x000004dd0000795d */ /* 0x000fea0003800000 */
[----:B------:R-:W-:Y:S01]  /*0c30*/  NOP ;  /* 0x0000000000007918 */ /* 0x000fe20000000000 */
.L_x_818:
[----:B------:R-:W-:-:S05]  /*0c40*/  IMAD.WIDE R40, R38, 0x8, R40 ;  /* 0x0000000826287825 */ /* 0x000fca00078e0228 */
[----:B------:R-:W2:Y:S01]  /*0c50*/  LD.E.64.STRONG.GPU R24, desc[UR10][R40.64+0x100] ;  /* 0x0001000a28187980 */ /* 0x000ea2000c10fb00 */
[----:B------:R-:W-:Y:S01]  /*0c60*/  UMOV UR5, 0xffffffff ;  /* 0xffffffff00057882 */ /* 0x000fe20000000000 */
[----:B--2---:R-:W-:Y:S02]  /*0c70*/  ISETP.NE.AND P0, PT, R24, 0x63, PT ;  /* 0x000000631800780c */ /* 0x004fe40003f05270 */
[----:B------:R-:W-:Y:S11]  /*0c80*/  BRA.DIV UR5, `(.L_x_819) ;  /* 0x00000032055c7947 */ /* 0x000ff6000b800000 */
[----:B------:R-:W-:-:S13]  /*0c90*/  VOTE.ANY P0, !P0 ;  /* 0x0000000000ff7806 */ /* 0x000fda0004000100 */
.L_x_858:
[----:B------:R-:W-:Y:S05]  /*0ca0*/  @!P0 BRA `(.L_x_820) ;  /* 0x0000000000308947 */ /* 0x000fea0003800000 */
.L_x_824:
[----:B------:R-:W-:Y:S05]  /*0cb0*/  YIELD ;  /* 0x0000000000007946 */ /* 0x000fea0003800000 */
[----:B------:R-:W-:Y:S05]  /*0cc0*/  @P1 BRA `(.L_x_821) ;  /* 0x0000000000081947 */ /* 0x000fea0003800000 */
[----:B------:R0:W-:Y:S06]  /*0cd0*/  MEMBAR.SC.CTA ;  /* 0x0000000000007992 */ /* 0x0001ec0000000000 */
[----:B0-----:R-:W-:Y:S05]  /*0ce0*/  BRA `(.L_x_822) ;  /* 0x0000000000087947 */ /* 0x001fea0003800000 */
.L_x_821:
[----:B------:R-:W-:Y:S05]  /*0cf0*/  NANOSLEEP 0x288 ;  /* 0x000002880000795d */ /* 0x000fea0003800000 */
[----:B------:R-:W-:Y:S01]  /*0d00*/  NOP ;  /* 0x0000000000007918 */ /* 0x000fe20000000000 */
.L_x_822:
[----:B------:R-:W2:Y:S01]  /*0d10*/  LD.E.64.STRONG.GPU R24, desc[UR10][R40.64+0x100] ;  /* 0x0001000a28187980 */ /* 0x000ea2000c10fb00 */
[----:B------:R-:W-:Y:S01]  /*0d20*/  UMOV UR5, 0xffffffff ;  /* 0xffffffff00057882 */ /* 0x000fe20000000000 */
[----:B--2---:R-:W-:Y:S02]  /*0d30*/  ISETP.NE.AND P0, PT, R24, 0x63, PT ;  /* 0x000000631800780c */ /* 0x004fe40003f05270 */
[----:B------:R-:W-:Y:S11]  /*0d40*/  BRA.DIV UR5, `(.L_x_823) ;  /* 0x00000032054c7947 */ /* 0x000ff6000b800000 */
[----:B------:R-:W-:-:S13]  /*0d50*/  VOTE.ANY P0, !P0 ;  /* 0x0000000000ff7806 */ /* 0x000fda0004000100 */
.L_x_861:
[----:B------:R-:W-:Y:S05]  /*0d60*/  @P0 BRA `(.L_x_824) ;  /* 0xfffffffc00d00947 */ /* 0x000fea000383ffff */
.L_x_820:
[----:B------:R-:W-:Y:S01]  /*0d70*/  UMOV UR5, 0xffffffff ;  /* 0xffffffff00057882 */ /* 0x000fe20000000000 */
[----:B------:R-:W-:Y:S02]  /*0d80*/  ISETP.NE.AND P0, PT, R24, 0x65, PT ;  /* 0x000000651800780c */ /* 0x000fe40003f05270 */
[----:B------:R-:W-:Y:S11]  /*0d90*/  BRA.DIV UR5, `(.L_x_825) ;  /* 0x0000003205587947 */ /* 0x000ff6000b800000 */
[----:B------:R-:W0:Y:S01]  /*0da0*/  S2R R37, SR_GEMASK ;  /* 0x0000000000257919 */ /* 0x000e220000003c00 */
[----:B------:R-:W-:Y:S01]  /*0db0*/  VOTE.ANY R23, PT, !P0 ;  /* 0x0000000000177806 */ /* 0x000fe200040e0100 */
[C---:B------:R-:W-:Y:S02]  /*0dc0*/  VIADD R43, R3.reuse, 0x2 ;  /* 0x00000002032b7836 */ /* 0x040fe40000000000 */
[C---:B------:R-:W-:Y:S02]  /*0dd0*/  VIADD R42, R3.reuse, 0x4 ;  /* 0x00000004032a7836 */ /* 0x040fe40000000000 */
[----:B------:R-:W-:Y:S01]  /*0de0*/  VIADD R44, R3, 0x10 ;  /* 0x00000010032c7836 */ /* 0x000fe20000000000 */
[----:B0-----:R-:W-:-:S05]  /*0df0*/  LOP3.LUT R23, R23, 0x80000000, R37, 0xec, !PT ;  /* 0x8000000017177812 */ /* 0x001fca00078eec25 */
        /* <DEDUP_REMOVED lines=12> */
[----:B------:R-:W-:Y:S02]  /*0ec0*/  IMAD.IADD R45, R39, 0x1, R40 ;  /* 0x00000001272d7824 */ /* 0x000fe400078e0228 */
[----:B------:R-:W-:-:S03]  /*0ed0*/  VIADD R39, R3, 0x8 ;  /* 0x0000000803277836 */ /* 0x000fc60000000000 */
[----:B------:R-:W0:Y:S02]  /*0ee0*/  SHFL.DOWN PT, R41, R45, 0x4, R50 ;  /* 0x088000002d297989 */ /* 0x000e2400000e0032 */
[----:B0-----:R-:W-:Y:S02]  /*0ef0*/  SEL R26, R41, RZ, !P0 ;  /* 0x000000ff291a7207 */ /* 0x001fe40004000000 */
[----:B------:R-:W-:-:S03]  /*0f00*/  ISETP.GT.AND P0, PT, R39, R50, PT ;  /* 0x000000322700720c */ /* 0x000fc60003f04270 */
[----:B------:R-:W-:-:S05]  /*0f10*/  IMAD.IADD R47, R45, 0x1, R26 ;  /* 0x000000012d2f7824 */ /* 0x000fca00078e021a */
[----:B------:R-:W0:Y:S02]  /*0f20*/  SHFL.DOWN PT, R41, R47, 0x8, R50 ;  /* 0x090000002f297989 */ /* 0x000e2400000e0032 */
[----:B0-----:R-:W-:Y:S02]  /*0f30*/  SEL R26, R41, RZ, !P0 ;  /* 0x000000ff291a7207 */ /* 0x001fe40004000000 */
[----:B------:R-:W0:Y:S01]  /*0f40*/  LDC.64 R40, c[0x0][0x390] ;  /* 0x0000e400ff287b82 */ /* 0x000e220000000a00 */
[----:B------:R-:W-:Y:S02]  /*0f50*/  ISETP.NE.AND P0, PT, R24, 0x65, PT ;  /* 0x000000651800780c */ /* 0x000fe40003f05270 */
[----:B------:R-:W-:-:S05]  /*0f60*/  IMAD.IADD R51, R47, 0x1, R26 ;  /* 0x000000012f337824 */ /* 0x000fca00078e021a */
[----:B------:R-:W1:Y:S06]  /*0f70*/  SHFL.DOWN PT, R45, R51, 0x10, R50 ;  /* 0x0a000000332d7989 */ /* 0x000e6c00000e0032 */
[----:B------:R-:W-:Y:S02]  /*0f80*/  VOTE.ALL P0, P0 ;  /* 0x0000000000ff7806 */ /* 0x000fe40000000000 */
[----:B0-----:R-:W-:-:S05]  /*0f90*/  IADD3 R46, P2, PT, R40, 0x100, RZ ;  /* 0x00000100282e7810 */ /* 0x001fca0007f5e0ff */
[----:B------:R-:W-:Y:S01]  /*0fa0*/  IMAD.X R47, RZ, RZ, R41, P2 ;  /* 0x000000ffff2f7224 */ /* 0x000fe200010e0629 */
[----:B-1----:R-:W-:-:S05]  /*0fb0*/  SEL R24, R45, RZ, !P1 ;  /* 0x000000ff2d187207 */ /* 0x002fca0004800000 */
[----:B------:R-:W-:-:S07]  /*0fc0*/  IMAD.IADD R45, R51, 0x1, R24 ;  /* 0x00000001332d7824 */ /* 0x000fce00078e0218 */
.L_x_870:
[----:B------:R-:W-:Y:S05]  /*0fd0*/  @!P0 BRA `(.L_x_826) ;  /* 0x0000000000dc8947 */ /* 0x000fea0003800000 */
.L_x_834:
[----:B------:R-:W-:Y:S02]  /*0fe0*/  IMAD.MOV.U32 R24, RZ, RZ, R46 ;  /* 0x000000ffff187224 */ /* 0x000fe400078e002e */
[----:B------:R-:W-:Y:S02]  /*0ff0*/  IMAD.MOV.U32 R25, RZ, RZ, R47 ;  /* 0x000000ffff197224 */ /* 0x000fe400078e002f */
[----:B------:R-:W-:-:S05]  /*1000*/  IMAD.WIDE R40, R38, 0x8, R24 ;  /* 0x0000000826287825 */ /* 0x000fca00078e0218 */
[----:B------:R-:W2:Y:S01]  /*1010*/  LD.E.64.STRONG.GPU R24, desc[UR10][R40.64+-0x100] ;  /* 0xffff000a28187980 */ /* 0x000ea2000c10fb00 */
[----:B------:R-:W-:Y:S05]  /*1020*/  YIELD ;  /* 0x0000000000007946 */ /* 0x000fea0003800000 */
[----:B------:R-:W-:Y:S01]  /*1030*/  UMOV UR5, 0xffffffff ;  /* 0xffffffff00057882 */ /* 0x000fe20000000000 */
[----:B--2---:R-:W-:Y:S02]  /*1040*/  ISETP.NE.AND P0, PT, R24, 0x63, PT ;  /* 0x000000631800780c */ /* 0x004fe40003f05270 */
[----:B------:R-:W-:Y:S11]  /*1050*/  BRA.DIV UR5, `(.L_x_827) ;  /* 0x0000003205b07947 */ /* 0x000ff6000b800000 */
[----:B------:R-:W-:-:S13]  /*1060*/  VOTE.ANY P0, !P0 ;  /* 0x0000000000ff7806 */ /* 0x000fda0004000100 */
.L_x_873:
[----:B------:R-:W-:Y:S05]  /*1070*/  @!P0 BRA `(.L_x_828) ;  /* 0x0000000000348947 */ /* 0x000fea0003800000 */
[----:B------:R-:W-:-:S13]  /*1080*/  ISETP.GT.U32.AND P1, PT, R7, 0x1f3, PT ;  /* 0x000001f30700780c */ /* 0x000fda0003f24070 */
.L_x_832:
[----:B------:R-:W-:Y:S05]  /*1090*/  YIELD ;  /* 0x0000000000007946 */ /* 0x000fea0003800000 */
[----:B------:R-:W-:Y:S05]  /*10a0*/  @P1 BRA `(.L_x_829) ;  /* 0x0000000000081947 */ /* 0x000fea0003800000 */
[----:B------:R0:W-:Y:S06]  /*10b0*/  MEMBAR.SC.CTA ;  /* 0x0000000000007992 */ /* 0x0001ec0000000000 */
[----:B0-----:R-:W-:Y:S05]  /*10c0*/  BRA `(.L_x_830) ;  /* 0x0000000000087947 */ /* 0x001fea0003800000 */
.L_x_829:
[----:B------:R-:W-:Y:S05]  /*10d0*/  NANOSLEEP 0x288 ;  /* 0x000002880000795d */ /* 0x000fea0003800000 */
[----:B------:R-:W-:Y:S01]  /*10e0*/  NOP ;  /* 0x0000000000007918 */ /* 0x000fe20000000000 */
.L_x_830:
[----:B------:R-:W2:Y:S01]  /*10f0*/  LD.E.64.STRONG.GPU R24, desc[UR10][R40.64+-0x100] ;  /* 0xffff000a28187980 */ /* 0x000ea2000c10fb00 */
[----:B------:R-:W-:Y:S01]  /*1100*/  UMOV UR5, 0xffffffff ;  /* 0xffffffff00057882 */ /* 0x000fe20000000000 */
[----:B--2---:R-:W-:Y:S02]  /*1110*/  ISETP.NE.AND P0, PT, R24, 0x63, PT ;  /* 0x000000631800780c */ /* 0x004fe40003f05270 */
[----:B------:R-:W-:Y:S11]  /*1120*/  BRA.DIV UR5, `(.L_x_831) ;  /* 0x00000032059c7947 */ /* 0x000ff6000b800000 */
[----:B------:R-:W-:-:S13]  /*1130*/  VOTE.ANY P0, !P0 ;  /* 0x0000000000ff7806 */ /* 0x000fda0004000100 */
.L_x_876:
[----:B------:R-:W-:Y:S05]  /*1140*/  @P0 BRA `(.L_x_832) ;  /* 0xfffffffc00d00947 */ /* 0x000fea000383ffff */
.L_x_828:
        /* <DEDUP_REMOVED lines=31> */
.L_x_885:
[----:B------:R-:W-:Y:S05]  /*1340*/  @P0 BRA `(.L_x_834) ;  /* 0xfffffffc00240947 */ /* 0x000fea000383ffff */
.L_x_826:
        /* <DEDUP_REMOVED lines=16> */
.L_x_816:
[----:B------:R-:W-:Y:S05]  /*1450*/  WARPSYNC.ALL ;  /* 0x0000000000007948 */ /* 0x000fea0003800000 */
[----:B------:R-:W0:Y:S08]  /*1460*/  S2UR UR6, SR_CgaCtaId ;  /* 0x00000000000679c3 */ /* 0x000e300000008800 */
[----:B------:R-:W-:Y:S01]  /*1470*/  BAR.SYNC.DEFER_BLOCKING 0x0 ;  /* 0x0000000000007b1d */ /* 0x000fe20000010000 */
[----:B------:R-:W-:-:S05]  /*1480*/  ISETP.NE.AND P0, PT, R22, RZ, PT ;  /* 0x000000ff1600720c */ /* 0x000fca0003f05270 */
[----:B------:R-:W-:Y:S02]  /*1490*/  UMOV UR5, 0x400 ;  /* 0x0000040000057882 */ /* 0x000fe40000000000 */
[----:B0-----:R-:W-:-:S09]  /*14a0*/  ULEA UR5, UR6, UR5, 0x18 ;  /* 0x0000000506057291 */ /* 0x001fd2000f8ec0ff */
[----:B------:R-:W0:Y:S02]  /*14b0*/  LDS R3, [UR5+0x24] ;  /* 0x00002405ff037984 */ /* 0x000e240008000800 */
[----:B0-----:R-:W-:-:S05]  /*14c0*/  SEL R40, R3, RZ, P0 ;  /* 0x000000ff03287207 */ /* 0x001fca0000000000 */
[----:B------:R-:W-:-:S07]  /*14d0*/  IMAD.IADD R40, R40, 0x1, R7 ;  /* 0x0000000128287824 */ /* 0x000fce00078e0207 */
.L_x_815:
[----:B------:R-:W-:Y:S05]  /*14e0*/  BSYNC.RECONVERGENT B0 ;  /* 0x0000000000007941 */ /* 0x000fea0003800200 */
.L_x_813:
[----:B------:R-:W-:Y:S01]  /*14f0*/  IMAD.IADD R41, R32, 0x1, R40 ;  /* 0x0000000120297824 */ /* 0x000fe200078e0228 */
[----:B------:R-:W-:Y:S03]  /*1500*/  BAR.SYNC.DEFER_BLOCKING 0x0 ;  /* 0x0000000000007b1d */ /* 0x000fe60000010000 */
[----:B------:R-:W-:-:S03]  /*1510*/  IMAD.IADD R42, R33, 0x1, R41 ;  /* 0x00000001212a7824 */ /* 0x000fc600078e0229 */
[----:B------:R-:W1:Y:S01]  /*1520*/  LDCU.64 UR8, c[0x0][0x388] ;  /* 0x00007100ff0877ac */ /* 0x000e620008000a00 */
[----:B------:R-:W-:-:S04]  /*1530*/  IMAD.IADD R43, R34, 0x1, R42 ;  /* 0x00000001222b7824 */ /* 0x000fc800078e022a */
[----:B--2---:R-:W-:-:S04]  /*1540*/  IMAD.IADD R24, R35, 0x1, R43 ;  /* 0x0000000123187824 */ /* 0x004fc800078e022b */
        /* <DEDUP_REMOVED lines=101> */
.L_x_812:
[----:B------:R-:W-:-:S13]  /*1ba0*/  ISETP.NE.AND P0, PT, RZ, UR6, PT ;  /* 0x00000006ff007c0c */ /* 0x000fda000bf05270 */
[----:B------:R-:W-:Y:S05]  /*1bb0*/  @!P0 EXIT ;  /* 0x000000000000894d */ /* 0x000fea0003800000 */
[----:B------:R-:W0:Y:S02]  /*1bc0*/  LDCU.64 UR4, c[0x0][0x380] ;  /* 0x00007000ff0477ac */ /* 0x000e240008000a00 */
[----:B0-----:R-:W-:-:S06]  /*1bd0*/  UIMAD.WIDE.U32 UR4, UR8, 0x4, UR4 ;  /* 0x00000004080478a5 */ /* 0x001fcc000f8e0004 */
        /* <DEDUP_REMOVED lines=9> */
[C---:B0-----:R-:W-:Y:S01]  /*1c70*/  VIADD R2, R0.reuse, 0x80 ;  /* 0x0000008000027836 */ /* 0x041fe20000000000 */
[C---:B------:R-:W-:Y:S01]  /*1c80*/  LEA R8, P3, R0.reuse, UR4, 0x2 ;  /* 0x0000000400087c11 */ /* 0x040fe2000f8610ff */
[----:B------:R-:W-:Y:S01]  /*1c90*/  VIADD R7, R0, 0x60 ;  /* 0x0000006000077836 */ /* 0x000fe20000000000 */
        /* <DEDUP_REMOVED lines=16> */
[----:B------:R-:W-:Y:S02]  /*1da0*/  VIADD R6, R0, 0x2a0 ;  /* 0x000002a000067836 */ /* 0x000fe40000000000 */
[----:B--2---:R-:W-:Y:S02]  /*1db0*/  IMAD.MOV.U32 R25, RZ, RZ, R5 ;  /* 0x000000ffff197224 */ /* 0x004fe400078e0005 */
[----:B------:R-:W2:Y:S01]  /*1dc0*/  @!P2 LDG.E R5, desc[UR10][R8.64] ;  /* 0x0000000a0805a981 */ /* 0x000ea2000c1e1900 */
[----:B------:R-:W-:Y:S01]  /*1dd0*/  ISETP.GE.U32.AND P2, PT, R2, UR6, PT ;  /* 0x0000000602007c0c */ /* 0x000fe2000bf46070 */
[--C-:B------:R-:W-:Y:S02]  /*1de0*/  IMAD.MOV.U32 R11, RZ, RZ, R25.reuse ;  /* 0x000000ffff0b7224 */ /* 0x100fe400078e0019 */
[----:B------:R-:W-:Y:S02]  /*1df0*/  VIADD R2, R0, 0x100 ;  /* 0x0000010000027836 */ /* 0x000fe40000000000 */
[----:B------:R-:W-:-:S02]  /*1e00*/  IMAD.MOV.U32 R15, RZ, RZ, R25 ;  /* 0x000000ffff0f7224 */ /* 0x000fc400078e0019 */
[----:B------:R-:W3:Y:S01]  /*1e10*/  @!P6 LDG.E R11, desc[UR10][R8.64+0x80] ;  /* 0x0000800a080be981 */ /* 0x000ee2000c1e1900 */
[----:B------:R-:W-:Y:S01]  /*1e20*/  ISETP.GE.U32.AND P6, PT, R2, UR6, PT ;  /* 0x0000000602007c0c */ /* 0x000fe2000bfc6070 */
[----:B------:R-:W-:Y:S02]  /*1e30*/  VIADD R2, R0, 0x140 ;  /* 0x0000014000027836 */ /* 0x000fe40000000000 */
[----:B------:R-:W4:Y:S01]  /*1e40*/  @!P1 LDG.E R15, desc[UR10][R8.64+0x180] ;  /* 0x0001800a080f9981 */ /* 0x000f22000c1e1900 */
[--C-:B------:R-:W-:Y:S02]  /*1e50*/  IMAD.MOV.U32 R17, RZ, RZ, R25.reuse ;  /* 0x000000ffff117224 */ /* 0x100fe400078e0019 */
[----:B------:R-:W-:Y:S01]  /*1e60*/  ISETP.GE.U32.AND P1, PT, R2, UR6, PT ;  /* 0x0000000602007c0c */ /* 0x000fe2000bf26070 */
[----:B------:R-:W-:Y:S02]  /*1e70*/  VIADD R2, R0, 0x160 ;  /* 0x0000016000027836 */ /* 0x000fe40000000000 */
[--C-:B------:R-:W-:Y:S01]  /*1e80*/  IMAD.MOV.U32 R13, RZ, RZ, R25.reuse ;  /* 0x000000ffff0d7224 */ /* 0x100fe200078e0019 */
[----:B------:R-:W4:Y:S01]  /*1e90*/  @!P0 LDG.E R17, desc[UR10][R8.64+0x200] ;  /* 0x0002000a08118981 */ /* 0x000f22000c1e1900 */
[----:B------:R-:W-:Y:S01]  /*1ea0*/  IMAD.MOV.U32 R21, RZ, RZ, R25 ;  /* 0x000000ffff157224 */ /* 0x000fe200078e0019 */
[----:B------:R-:W-:Y:S01]  /*1eb0*/  ISETP.GE.U32.AND P0, PT, R2, UR6, PT ;  /* 0x0000000602007c0c */ /* 0x000fe2000bf06070 */
[----:B------:R-:W-:-:S02]  /*1ec0*/  VIADD R2, R0, 0x1a0 ;  /* 0x000001a000027836 */ /* 0x000fc40000000000 */
[----:B------:R-:W4:Y:S01]  /*1ed0*/  @!P5 LDG.E R13, desc[UR10][R8.64+0x100] ;  /* 0x0001000a080dd981 */ /* 0x000f22000c1e1900 */
[----:B------:R-:W-:Y:S01]  /*1ee0*/  ISETP.GE.U32.AND P5, PT, R3, UR6, PT ;  /* 0x0000000603007c0c */ /* 0x000fe2000bfa6070 */
[--C-:B------:R-:W-:Y:S02]  /*1ef0*/  IMAD.MOV.U32 R19, RZ, RZ, R25.reuse ;  /* 0x000000ffff137224 */ /* 0x100fe400078e0019 */
[----:B------:R-:W4:Y:S01]  /*1f00*/  @!P3 LDG.E R21, desc[UR10][R8.64+0x300] ;  /* 0x0003000a0815b981 */ /* 0x000f22000c1e1900 */
[--C-:B------:R-:W-:Y:S01]  /*1f10*/  IMAD.MOV.U32 R23, RZ, RZ, R25.reuse ;  /* 0x000000ffff177224 */ /* 0x100fe200078e0019 */
[----:B------:R-:W-:Y:S01]  /*1f20*/  ISETP.GE.U32.AND P3, PT, R2, UR6, PT ;  /* 0x0000000602007c0c */ /* 0x000fe2000bf66070 */
[C---:B------:R-:W-:Y:S01]  /*1f30*/  VIADD R3, R0.reuse, 0x180 ;  /* 0x0000018000037836 */ /* 0x040fe20000000000 */
[----:B------:R-:W4:Y:S01]  /*1f40*/  @!P4 LDG.E R19, desc[UR10][R8.64+0x280] ;  /* 0x0002800a0813c981 */ /* 0x000f22000c1e1900 */
[C---:B------:R-:W-:Y:S02]  /*1f50*/  VIADD R2, R0.reuse, 0x1c0 ;  /* 0x000001c000027836 */ /* 0x040fe40000000000 */
[--C-:B------:R-:W-:Y:S01]  /*1f60*/  IMAD.MOV.U32 R27, RZ, RZ, R25.reuse ;  /* 0x000000ffff1b7224 */ /* 0x100fe200078e0019 */
[----:B------:R-:W4:Y:S01]  /*1f70*/  @!P2 LDG.E R23, desc[UR10][R8.64+0x380] ;  /* 0x0003800a0817a981 */ /* 0x000f22000c1e1900 */
[----:B------:R-:W-:Y:S01]  /*1f80*/  IMAD.MOV.U32 R29, RZ, RZ, R25 ;  /* 0x000000ffff1d7224 */ /* 0x000fe200078e0019 */
[----:B------:R-:W-:Y:S01]  /*1f90*/  ISETP.GE.U32.AND P4, PT, R3, UR6, PT ;  /* 0x0000000603007c0c */ /* 0x000fe2000bf86070 */
[----:B------:R-:W-:Y:S01]  /*1fa0*/  VIADD R3, R0, 0x1e0 ;  /* 0x000001e000037836 */ /* 0x000fe20000000000 */
[----:B------:R-:W-:Y:S01]  /*1fb0*/  ISETP.GE.U32.AND P2, PT, R2, UR6, PT ;  /* 0x0000000602007c0c */ /* 0x000fe2000bf46070 */
[----:B------:R-:W-:Y:S01]  /*1fc0*/  VIADD R2, R0, 0x200 ;  /* 0x0000020000027836 */ /* 0x000fe20000000000 */
[----:B------:R-:W4:Y:S02]  /*1fd0*/  @!P6 LDG.E R27, desc[UR10][R8.64+0x400] ;  /* 0x0004000a081be981 */ /* 0x000f24000c1e1900 */
[----:B------:R-:W-:-:S02]  /*1fe0*/  ISETP.GE.U32.AND P6, PT, R3, UR6, PT ;  /* 0x0000000603007c0c */ /* 0x000fc4000bfc6070 */
        /* <DEDUP_REMOVED lines=8> */
[--C-:B------:R-:W-:Y:S01]  /*2070*/  IMAD.MOV.U32 R47, RZ, RZ, R25.reuse ;  /* 0x000000ffff2f7224 */ /* 0x100fe200078e0019 */
[----:B------:R-:W4:Y:S01]  /*2080*/  @!P0 LDG.E R33, desc[UR10][R8.64+0x580] ;  /* 0x0005800a08218981 */ /* 0x000f22000c1e1900 */
[----:B------:R-:W-:Y:S02]  /*2090*/  IMAD.MOV.U32 R49, RZ, RZ, R25 ;  /* 0x000000ffff317224 */ /* 0x000fe400078e0019 */
[C---:B------:R-:W-:Y:S01]  /*20a0*/  VIADD R2, R0.reuse, 0x2c0 ;  /* 0x000002c000027836 */ /* 0x040fe20000000000 */
[----:B------:R-:W4:Y:S01]  /*20b0*/  @!P4 LDG.E R35, desc[UR10][R8.64+0x600] ;  /* 0x0006000a0823c981 */ /* 0x000f22000c1e1900 */
[----:B------:R-:W-:Y:S01]  /*20c0*/  VIADD R3, R0, 0x2e0 ;  /* 0x000002e000037836 */ /* 0x000fe20000000000 */
[----:B------:R-:W-:Y:S02]  /*20d0*/  ISETP.GE.U32.AND P1, PT, R38, UR6, PT ;  /* 0x0000000626007c0c */ /* 0x000fe4000bf26070 */
[----:B------:R-:W4:Y:S01]  /*20e0*/  @!P3 LDG.E R43, desc[UR10][R8.64+0x680] ;  /* 0x0006800a082bb981 */ /* 0x000f22000c1e1900 */
[----:B------:R-:W-:-:S02]  /*20f0*/  ISETP.GE.U32.AND P0, PT, R37, UR6, PT ;  /* 0x0000000625007c0c */ /* 0x000fc4000bf06070 */
[----:B------:R-:W-:Y:S01]  /*2100*/  ISETP.GE.U32.AND P4, PT, R36, UR6, PT ;  /* 0x0000000624007c0c */ /* 0x000fe2000bf86070 */
[----:B------:R-:W4:Y:S01]  /*2110*/  @!P2 LDG.E R45, desc[UR10][R8.64+0x700] ;  /* 0x0007000a082da981 */ /* 0x000f22000c1e1900 */
[----:B------:R-:W-:Y:S02]  /*2120*/  ISETP.GE.U32.AND P3, PT, R7, UR6, PT ;  /* 0x0000000607007c0c */ /* 0x000fe4000bf66070 */
        /* <DEDUP_REMOVED lines=61> */
[----:B------:R-:W-:Y:S02]  /*2500*/  ISETP.NE.AND P1, PT, R42, 0x1f, PT ;  /* 0x0000001f2a00780c */ /* 0x000fe40003f25270 */
        /* <DEDUP_REMOVED lines=37> */
.L_x_835:
[----:B-1----:R-:W-:Y:S02]  /*2760*/  IADD3 R24, PT, PT, R30, R29, R28 ;  /* 0x0000001d1e187210 */ /* 0x002fe40007ffe01c */
[----:B------:R-:W-:Y:S02]  /*2770*/  ISETP.NE.AND P1, PT, R42, 0x1f, PT ;  /* 0x0000001f2a00780c */ /* 0x000fe40003f25270 */
        /* <DEDUP_REMOVED lines=52> */
.L_x_838:
[----:B------:R-:W-:Y:S05]  /*2ac0*/  NANOSLEEP 0x4dd ;  /* 0x000004dd0000795d */ /* 0x000fea0003800000 */
[----:B------:R-:W-:Y:S01]  /*2ad0*/  NOP ;  /* 0x0000000000007918 */ /* 0x000fe20000000000 */
.L_x_839:
        /* <DEDUP_REMOVED lines=9> */
.L_x_888:
[----:B------:R-:W-:Y:S05]  /*2b70*/  @!P0 BRA `(.L_x_841) ;  /* 0x0000000000308947 */ /* 0x000fea0003800000 */
.L_x_845:
[----:B------:R-:W-:Y:S05]  /*2b80*/  YIELD ;  /* 0x0000000000007946 */ /* 0x000fea0003800000 */
[----:B------:R-:W-:Y:S05]  /*2b90*/  @P1 BRA `(.L_x_842) ;  /* 0x0000000000081947 */ /* 0x000fea0003800000 */
[----:B------:R0:W-:Y:S06]  /*2ba0*/  MEMBAR.SC.CTA ;  /* 0x0000000000007992 */ /* 0x0001ec0000000000 */
[----:B0-----:R-:W-:Y:S05]  /*2bb0*/  BRA `(.L_x_843) ;  /* 0x0000000000087947 */ /* 0x001fea0003800000 */
.L_x_842:
[----:B------:R-:W-:Y:S05]  /*2bc0*/  NANOSLEEP 0x288 ;  /* 0x000002880000795d */ /* 0x000fea0003800000 */
[----:B------:R-:W-:Y:S01]  /*2bd0*/  NOP ;  /* 0x0000000000007918 */ /* 0x000fe20000000000 */
.L_x_843:
[----:B------:R-:W2:Y:S01]  /*2be0*/  LD.E.64.STRONG.GPU R24, desc[UR10][R40.64+0x100] ;  /* 0x0001000a28187980 */ /* 0x000ea2000c10fb00 */
[----:B------:R-:W-:Y:S01]  /*2bf0*/  UMOV UR5, 0xffffffff ;  /* 0xffffffff00057882 */ /* 0x000fe20000000000 */
[----:B--2---:R-:W-:Y:S02]  /*2c00*/  ISETP.NE.AND P0, PT, R24, 0x63, PT ;  /* 0x000000631800780c */ /* 0x004fe40003f05270 */
[----:B------:R-:W-:Y:S11]  /*2c10*/  BRA.DIV UR5, `(.L_x_844) ;  /* 0x0000001e05047947 */ /* 0x000ff6000b800000 */
[----:B------:R-:W-:-:S13]  /*2c20*/  VOTE.ANY P0, !P0 ;  /* 0x0000000000ff7806 */ /* 0x000fda0004000100 */
.L_x_891:
[----:B------:R-:W-:Y:S05]  /*2c30*/  @P0 BRA `(.L_x_845) ;  /* 0xfffffffc00d00947 */ /* 0x000fea000383ffff */
.L_x_841:
        /* <DEDUP_REMOVED lines=11> */
[----:B------:R-:W-:-:S04]  /*2cf0*/  LOP3.LUT R26, R23, R26, RZ, 0xc, !PT ;  /* 0x0000001a171a7212 */ /* 0x000fc800078e0cff */
[----:B------:R0:W1:Y:S02]  /*2d00*/  POPC R49, R26 ;  /* 0x0000001a00317309 */ /* 0x0000640000000000 */
[C---:B0-----:R-:W-:Y:S01]  /*2d10*/  VIADD R26, R42.reuse, 0x4 ;  /* 0x000000042a1a7836 */ /* 0x041fe20000000000 */
[----:B-1----:R-:W0:Y:S01]  /*2d20*/  SHFL.DOWN PT, R41, R25, 0x1, R49 ;  /* 0x0820000019297989 */ /* 0x002e2200000e0031 */
[----:B------:R-:W-:-:S04]  /*2d30*/  ISETP.GE.AND P0, PT, R42, R49, PT ;  /* 0x000000312a00720c */ /* 0x000fc80003f06270 */
[----:B0-----:R-:W-:-:S05]  /*2d40*/  SEL R40, R41, RZ, !P0 ;  /* 0x000000ff29287207 */ /* 0x001fca0004000000 */
[----:B------:R-:W-:Y:S02]  /*2d50*/  IMAD.IADD R46, R40, 0x1, R25 ;  /* 0x00000001282e7824 */ /* 0x000fe400078e0219 */
[----:B------:R-:W-:-:S03]  /*2d60*/  VIADD R40, R42, 0x2 ;  /* 0x000000022a287836 */ /* 0x000fc60000000000 */
[----:B------:R-:W0:Y:S02]  /*2d70*/  SHFL.DOWN PT, R41, R46, 0x2, R49 ;  /* 0x084000002e297989 */ /* 0x000e2400000e0031 */
[----:B------:R-:W-:-:S04]  /*2d80*/  ISETP.GT.AND P0, PT, R40, R49, PT ;  /* 0x000000312800720c */ /* 0x000fc80003f04270 */
[----:B0-----:R-:W-:Y:S02]  /*2d90*/  SEL R41, R41, RZ, !P0 ;  /* 0x000000ff29297207 */ /* 0x001fe40004000000 */
[----:B------:R-:W-:Y:S01]  /*2da0*/  ISETP.GT.AND P0, PT, R26, R49, PT ;  /* 0x000000311a00720c */ /* 0x000fe20003f04270 */
[----:B------:R-:W-:Y:S02]  /*2db0*/  VIADD R26, R42, 0x8 ;  /* 0x000000082a1a7836 */ /* 0x000fe40000000000 */
[----:B------:R-:W-:-:S05]  /*2dc0*/  IMAD.IADD R48, R46, 0x1, R41 ;  /* 0x000000012e307824 */ /* 0x000fca00078e0229 */
[----:B------:R-:W0:Y:S02]  /*2dd0*/  SHFL.DOWN PT, R41, R48, 0x4, R49 ;  /* 0x0880000030297989 */ /* 0x000e2400000e0031 */
[----:B0-----:R-:W-:Y:S02]  /*2de0*/  SEL R41, R41, RZ, !P0 ;  /* 0x000000ff29297207 */ /* 0x001fe40004000000 */
[----:B------:R-:W-:-:S03]  /*2df0*/  ISETP.GT.AND P0, PT, R26, R49, PT ;  /* 0x000000311a00720c */ /* 0x000fc60003f04270 */
[----:B------:R-:W-:-:S05]  /*2e00*/  IMAD.IADD R54, R48, 0x1, R41 ;  /* 0x0000000130367824 */ /* 0x000fca00078e0229 */
[----:B------:R-:W0:Y:S02]  /*2e10*/  SHFL.DOWN PT, R41, R54, 0x8, R49 ;  /* 0x0900000036297989 */ /* 0x000e2400000e0031 */
[----:B0-----:R-:W-:Y:S02]  /*2e20*/  SEL R41, R41, RZ, !P0 ;  /* 0x000000ff29297207 */ /* 0x001fe40004000000 */
[----:B------:R-:W-:Y:S01]  /*2e30*/  ISETP.NE.AND P0, PT, R24, 0x65, PT ;  /* 0x000000651800780c */ /* 0x000fe20003f05270 */
[----:B------:R-:W-:Y:S02]  /*2e40*/  VIADD R24, R42, 0x10 ;  /* 0x000000102a187836 */ /* 0x000fe40000000000 */
[----:B------:R-:W-:Y:S02]  /*2e50*/  IMAD.IADD R52, R54, 0x1, R41 ;  /* 0x0000000136347824 */ /* 0x000fe400078e0229 */
[----:B------:R-:W0:Y:S01]  /*2e60*/  LDC.64 R40, c[0x0][0x390] ;  /* 0x0000e400ff287b82 */ /* 0x000e220000000a00 */
[----:B------:R-:W-:-:S02]  /*2e70*/  ISETP.GT.AND P3, PT, R24, R49, PT ;  /* 0x000000311800720c */ /* 0x000fc40003f64270 */
[----:B------:R-:W1:Y:S05]  /*2e80*/  SHFL.DOWN PT, R46, R52, 0x10, R49 ;  /* 0x0a000000342e7989 */ /* 0x000e6a00000e0031 */
[----:B------:R-:W-:Y:S02]  /*2e90*/  VOTE.ALL P0, P0 ;  /* 0x0000000000ff7806 */ /* 0x000fe40000000000 */
[----:B0-----:R-:W-:Y:S02]  /*2ea0*/  IADD3 R45, P4, PT, R40, 0x100, RZ ;  /* 0x00000100282d7810 */ /* 0x001fe40007f9e0ff */
[----:B-1----:R-:W-:-:S03]  /*2eb0*/  SEL R23, R46, RZ, !P3 ;  /* 0x000000ff2e177207 */ /* 0x002fc60005800000 */
[----:B------:R-:W-:Y:S02]  /*2ec0*/  IMAD.X R48, RZ, RZ, R41, P4 ;  /* 0x000000ffff307224 */ /* 0x000fe400020e0629 */
[----:B------:R-:W-:-:S07]  /*2ed0*/  IMAD.IADD R46, R52, 0x1, R23 ;  /* 0x00000001342e7824 */ /* 0x000fce00078e0217 */
.L_x_900:
[----:B------:R-:W-:Y:S05]  /*2ee0*/  @!P0 BRA `(.L_x_847) ;  /* 0x0000000000e88947 */ /* 0x000fea0003800000 */
.L_x_855:
        /* <DEDUP_REMOVED lines=9> */
.L_x_903:
[----:B------:R-:W-:Y:S05]  /*2f80*/  @!P0 BRA `(.L_x_849) ;  /* 0x0000000000308947 */ /* 0x000fea0003800000 */
.L_x_853:
[----:B------:R-:W-:Y:S05]  /*2f90*/  YIELD ;  /* 0x0000000000007946 */ /* 0x000fea0003800000 */
[----:B------:R-:W-:Y:S05]  /*2fa0*/  @P1 BRA `(.L_x_850) ;  /* 0x0000000000081947 */ /* 0x000fea0003800000 */
[----:B------:R0:W-:Y:S06]  /*2fb0*/  MEMBAR.SC.CTA ;  /* 0x0000000000007992 */ /* 0x0001ec0000000000 */
[----:B0-----:R-:W-:Y:S05]  /*2fc0*/  BRA `(.L_x_851) ;  /* 0x0000000000087947 */ /* 0x001fea0003800000 */
.L_x_850:
[----:B------:R-:W-:Y:S05]  /*2fd0*/  NANOSLEEP 0x288 ;  /* 0x000002880000795d */ /* 0x000fea0003800000 */
[----:B------:R-:W-:Y:S01]  /*2fe0*/  NOP ;  /* 0x0000000000007918 */ /* 0x000fe20000000000 */
.L_x_851:
[----:B------:R-:W2:Y:S01]  /*2ff0*/  LD.E.64.STRONG.GPU R24, desc[UR10][R40.64+-0x100] ;  /* 0xffff000a28187980 */ /* 0x000ea2000c10fb00 */
[----:B------:R-:W-:Y:S01]  /*3000*/  UMOV UR5, 0xffffffff ;  /* 0xffffffff00057882 */ /* 0x000fe20000000000 */
[----:B--2---:R-:W-:Y:S02]  /*3010*/  ISETP.NE.AND P0, PT, R24, 0x63, PT ;  /* 0x000000631800780c */ /* 0x004fe40003f05270 */
[----:B------:R-:W-:Y:S11]  /*3020*/  BRA.DIV UR5, `(.L_x_852) ;  /* 0x0000001e05487947 */ /* 0x000ff6000b800000 */
[----:B------:R-:W-:-:S13]  /*3030*/  VOTE.ANY P0, !P0 ;  /* 0x0000000000ff7806 */ /* 0x000fda0004000100 */
.L_x_906:
[----:B------:R-:W-:Y:S05]  /*3040*/  @P0 BRA `(.L_x_853) ;  /* 0xfffffffc00d00947 */ /* 0x000fea000383ffff */
.L_x_849:
        /* <DEDUP_REMOVED lines=35> */
.L_x_915:
[----:B------:R-:W-:Y:S05]  /*3280*/  @P0 BRA `(.L_x_855) ;  /* 0xfffffffc00180947 */ /* 0x000fea000383ffff */
.L_x_847:
        /* <DEDUP_REMOVED lines=15> */
.L_x_837:
        /* <DEDUP_REMOVED lines=9> */
.L_x_836:
[----:B------:R-:W-:Y:S01]  /*3410*/  IMAD.IADD R25, R28, 0x1, R24 ;  /* 0x000000011c197824 */ /* 0x000fe200078e0218 */
[----:B------:R-:W-:Y:S01]  /*3420*/  BAR.SYNC.DEFER_BLOCKING 0x0 ;  /* 0x0000000000007b1d */ /* 0x000fe20000010000 */
[----:B------:R-:W-:Y:S02]  /*3430*/  ISETP.NE.AND P0, PT, R39, RZ, PT ;  /* 0x000000ff2700720c */ /* 0x000fe40003f05270 */
[----:B------:R-:W-:-:S03]  /*3440*/  IMAD.IADD R26, R29, 0x1, R25 ;  /* 0x000000011d1a7824 */ /* 0x000fc600078e0219 */
[----:B------:R-:W0:Y:S01]  /*3450*/  LDCU.64 UR12, c[0x0][0x388] ;  /* 0x00007100ff0c77ac */ /* 0x000e220008000a00 */
[----:B------:R-:W-:-:S04]  /*3460*/  IMAD.IADD R27, R30, 0x1, R26 ;  /* 0x000000011e1b7824 */ /* 0x000fc800078e021a */
[----:B------:R-:W-:-:S04]  /*3470*/  IMAD.IADD R28, R31, 0x1, R27 ;  /* 0x000000011f1c7824 */ /* 0x000fc800078e021b */
[----:B------:R-:W-:-:S04]  /*3480*/  IMAD.IADD R29, R32, 0x1, R28 ;  /* 0x00000001201d7824 */ /* 0x000fc800078e021c */
[----:B------:R-:W-:-:S04]  /*3490*/  IMAD.IADD R30, R33, 0x1, R29 ;  /* 0x00000001211e7824 */ /* 0x000fc800078e021d */
        /* <DEDUP_REMOVED lines=18> */
[----:B------:R-:W-:Y:S01]  /*35c0*/  STS.128 [R5+0x40], R12 ;  /* 0x0000400c05007388 */ /* 0x000fe20000000c00 */
[----:B-1----:R-:W-:Y:S02]  /*35d0*/  IMAD.U32 R9, RZ, RZ, UR6 ;  /* 0x00000006ff097e24 */ /* 0x002fe4000f8e00ff */
[----:B------:R-:W-:-:S04]  /*35e0*/  IMAD.IADD R17, R20, 0x1, R16 ;  /* 0x0000000114117824 */ /* 0x000fc800078e0210 */
[----:B------:R-:W-:-:S04]  /*35f0*/  IMAD.IADD R18, R21, 0x1, R17 ;  /* 0x0000000115127824 */ /* 0x000fc800078e0211 */
[----:B------:R-:W-:-:S05]  /*3600*/  IMAD.IADD R19, R22, 0x1, R18 ;  /* 0x0000000116137824 */ /* 0x000fca00078e0212 */
[----:B------:R-:W-:Y:S01]  /*3610*/  STS.128 [R5+0x50], R16 ;  /* 0x0000501005007388 */ /* 0x000fe20000000c00 */
[----:B------:R-:W-:-:S03]  /*3620*/  NOP ;  /* 0x0000000000007918 */ /* 0x000fc60000000000 */
[----:B------:R-:W-:Y:S04]  /*3630*/  LDS R58, [R4] ;  /* 0x00000000043a7984 */ /* 0x000fe80000000800 */
        /* <DEDUP_REMOVED lines=23> */
[----:B------:R1:W-:Y:S01]  /*37b0*/  @!P0 STS [UR4+0x3000], R9 ;  /* 0x00300009ff008988 */ /* 0x0003e20008000804 */
[----:B------:R-:W-:Y:S01]  /*37c0*/  BAR.SYNC.DEFER_BLOCKING 0x0 ;  /* 0x0000000000007b1d */ /* 0x000fe20000010000 */
[----:B-1----:R-:W-:-:S05]  /*37d0*/  IADD3 R9, P0, PT, R0, UR8, RZ ;  /* 0x0000000800097c10 */ /* 0x002fca000ff1e0ff */
[----:B------:R-:W1:Y:S01]  /*37e0*/  S2R R5, SR_TID.X ;  /* 0x0000000000057919 */ /* 0x000e620000002100 */
[----:B------:R-:W2:Y:S01]  /*37f0*/  LDS R4, [UR4+0x3000] ;  /* 0x00300004ff047984 */ /* 0x000ea20008000800 */
[C---:B-1----:R-:W-:Y:S02]  /*3800*/  LOP3.LUT R11, R5.reuse, 0x1f, RZ, 0xc0, !PT ;  /* 0x0000001f050b7812 */ /* 0x042fe400078ec0ff */
[----:B------:R-:W-:-:S05]  /*3810*/  LOP3.LUT R5, R5, 0x3e0, RZ, 0xc0, !PT ;  /* 0x000003e005057812 */ /* 0x000fca00078ec0ff */
[----:B------:R-:W-:Y:S02]  /*3820*/  IMAD R5, R5, 0x18, R11 ;  /* 0x0000001805057824 */ /* 0x000fe400078e020b */
[----:B------:R-:W-:Y:S01]  /*3830*/  IMAD.X R11, RZ, RZ, RZ, P0 ;  /* 0x000000ffff0b7224 */ /* 0x000fe200000e06ff */
[----:B0-----:R-:W-:Y:S01]  /*3840*/  LEA R60, P0, R9, UR12, 0x3 ;  /* 0x0000000c093c7c11 */ /* 0x001fe2000f8018ff */
[C---:B------:R-:W-:Y:S02]  /*3850*/  VIADD R13, R5.reuse, 0x20 ;  /* 0x00000020050d7836 */ /* 0x040fe40000000000 */
[----:B------:R-:W-:Y:S01]  /*3860*/  VIADD R15, R5, 0x1c0 ;  /* 0x000001c0050f7836 */ /* 0x000fe20000000000 */
[----:B------:R-:W-:Y:S01]  /*3870*/  LEA.HI.X R61, R9, UR13, R11, 0x3, P0 ;  /* 0x0000000d093d7c11 */ /* 0x000fe200080f1c0b */
[C---:B------:R-:W-:Y:S02]  /*3880*/  VIADD R9, R5.reuse, 0x60 ;  /* 0x0000006005097836 */ /* 0x040fe40000000000 */
[----:B------:R-:W-:-:S02]  /*3890*/  VIADD R11, R5, 0xa0 ;  /* 0x000000a0050b7836 */ /* 0x000fc40000000000 */
[C---:B------:R-:W-:Y:S01]  /*38a0*/  VIADD R17, R5.reuse, 0x1e0 ;  /* 0x000001e005117836 */ /* 0x040fe20000000000 */
[-C--:B--2---:R-:W-:Y:S01]  /*38b0*/  ISETP.GE.AND P2, PT, R0, R4.reuse, PT ;  /* 0x000000040000720c */ /* 0x084fe20003f46270 */
[----:B------:R-:W-:Y:S01]  /*38c0*/  VIADD R0, R5, 0x40 ;  /* 0x0000004005007836 */ /* 0x000fe20000000000 */
[-C--:B------:R-:W-:Y:S01]  /*38d0*/  ISETP.GE.AND P6, PT, R13, R4.reuse, PT ;  /* 0x000000040d00720c */ /* 0x080fe20003fc6270 */
[----:B------:R-:W-:Y:S01]  /*38e0*/  VIADD R13, R5, 0x1a0 ;  /* 0x000001a0050d7836 */ /* 0x000fe20000000000 */
[-C--:B------:R-:W-:Y:S01]  /*38f0*/  ISETP.GE.AND P1, PT, R9, R4.reuse, PT ;  /* 0x000000040900720c */ /* 0x080fe20003f26270 */
[C---:B------:R-:W-:Y:S01]  /*3900*/  VIADD R9, R5.reuse, 0xc0 ;  /* 0x000000c005097836 */ /* 0x040fe20000000000 */
[-C--:B------:R-:W-:Y:S01]  /*3910*/  ISETP.GE.AND P5, PT, R0, R4.reuse, PT ;  /* 0x000000040000720c */ /* 0x080fe20003fa6270 */
[----:B------:R-:W-:Y:S01]  /*3920*/  VIADD R0, R5, 0x80 ;  /* 0x0000008005007836 */ /* 0x000fe20000000000 */
[-C--:B------:R-:W-:Y:S01]  /*3930*/  ISETP.GE.AND P4, PT, R11, R4.reuse, PT ;  /* 0x000000040b00720c */ /* 0x080fe20003f86270 */
[----:B------:R-:W-:Y:S01]  /*3940*/  VIADD R11, R5, 0x180 ;  /* 0x00000180050b7836 */ /* 0x000fe20000000000 */
[-C--:B------:R-:W-:Y:S01]  /*3950*/  ISETP.GE.AND P3, PT, R9, R4.reuse, PT ;  /* 0x000000040900720c */ /* 0x080fe20003f66270 */
[C---:B------:R-:W-:Y:S01]  /*3960*/  VIADD R9, R5.reuse, 0x160 ;  /* 0x0000016005097836 */ /* 0x040fe20000000000 */
[----:B------:R-:W-:Y:S01]  /*3970*/  ISETP.GE.AND P0, PT, R0, R4, PT ;  /* 0x000000040000720c */ /* 0x000fe20003f06270 */
[----:B------:R-:W-:Y:S01]  /*3980*/  VIADD R0, R5, 0xe0 ;  /* 0x000000e005007836 */ /* 0x000fe20000000000 */
[----:B------:R-:W-:-:S02]  /*3990*/  @!P2 SHF.R.S32.HI R59, RZ, 0x1f, R58 ;  /* 0x0000001fff3ba819 */ /* 0x000fc4000001143a */
[----:B------:R-:W-:Y:S02]  /*39a0*/  @!P6 SHF.R.S32.HI R57, RZ, 0x1f, R56 ;  /* 0x0000001fff39e819 */ /* 0x000fe40000011438 */
[----:B------:R-:W-:Y:S01]  /*39b0*/  @!P1 SHF.R.S32.HI R51, RZ, 0x1f, R50 ;  /* 0x0000001fff339819 */ /* 0x000fe20000011432 */
[----:B------:R0:W-:Y:S01]  /*39c0*/  @!P2 STG.E.64 desc[UR10][R60.64], R58 ;  /* 0x0000003a3c00a986 */ /* 0x0001e2000c101b0a */
[-C--:B------:R-:W-:Y:S01]  /*39d0*/  ISETP.GE.AND P2, PT, R0, R4.reuse, PT ;  /* 0x000000040000720c */ /* 0x080fe20003f46270 */
[C---:B------:R-:W-:Y:S01]  /*39e0*/  VIADD R0, R5.reuse, 0x100 ;  /* 0x0000010005007836 */ /* 0x040fe20000000000 */
[----:B------:R-:W-:Y:S01]  /*39f0*/  @!P5 SHF.R.S32.HI R53, RZ, 0x1f, R52 ;  /* 0x0000001fff35d819 */ /* 0x000fe20000011434 */
[----:B------:R0:W-:Y:S01]  /*3a00*/  @!P6 STG.E.64 desc[UR10][R60.64+0x100], R56 ;  /* 0x000100383c00e986 */ /* 0x0001e2000c101b0a */
[----:B------:R-:W-:Y:S02]  /*3a10*/  @!P4 SHF.R.S32.HI R47, RZ, 0x1f, R46 ;  /* 0x0000001fff2fc819 */ /* 0x000fe4000001142e */
[----:B------:R-:W-:Y:S01]  /*3a20*/  @!P0 SHF.R.S32.HI R49, RZ, 0x1f, R48 ;  /* 0x0000001fff318819 */ /* 0x000fe20000011430 */
[----:B------:R0:W-:Y:S01]  /*3a30*/  @!P5 STG.E.64 desc[UR10][R60.64+0x200], R52 ;  /* 0x000200343c00d986 */ /* 0x0001e2000c101b0a */
[----:B------:R-:W-:Y:S01]  /*3a40*/  ISETP.GE.AND P6, PT, R0, R4, PT ;  /* 0x000000040000720c */ /* 0x000fe20003fc6270 */
[----:B------:R-:W-:-:S02]  /*3a50*/  VIADD R0, R5, 0x120 ;  /* 0x0000012005007836 */ /* 0x000fc40000000000 */
[----:B------:R0:W-:Y:S01]  /*3a60*/  @!P0 STG.E.64 desc[UR10][R60.64+0x400], R48 ;  /* 0x000400303c008986 */ /* 0x0001e2000c101b0a */
[-C--:B------:R-:W-:Y:S02]  /*3a70*/  ISETP.GE.AND P0, PT, R9, R4.reuse, PT ;  /* 0x000000040900720c */ /* 0x080fe40003f06270 */
[-C--:B------:R-:W-:Y:S01]  /*3a80*/  ISETP.GE.AND P5, PT, R0, R4.reuse, PT ;  /* 0x000000040000720c */ /* 0x080fe20003fa6270 */
[----:B------:R0:W-:Y:S01]  /*3a90*/  @!P4 STG.E.64 desc[UR10][R60.64+0x500], R46 ;  /* 0x0005002e3c00c986 */ /* 0x0001e2000c101b0a */
[----:B------:R-:W-:Y:S01]  /*3aa0*/  @!P3 SHF.R.S32.HI R9, RZ, 0x1f, R8 ;  /* 0x0000001fff09b819 */ /* 0x000fe20000011408 */
[----:B------:R-:W-:Y:S01]  /*3ab0*/  VIADD R0, R5, 0x140 ;  /* 0x0000014005007836 */ /* 0x000fe20000000000 */
[-C--:B------:R-:W-:Y:S01]  /*3ac0*/  ISETP.GE.AND P4, PT, R11, R4.reuse, PT ;  /* 0x000000040b00720c */ /* 0x080fe20003f86270 */
[----:B------:R0:W-:Y:S01]  /*3ad0*/  @!P1 STG.E.64 desc[UR10][R60.64+0x300], R50 ;  /* 0x000300323c009986 */ /* 0x0001e2000c101b0a */
[----:B------:R-:W-:Y:S01]  /*3ae0*/  @!P2 SHF.R.S32.HI R11, RZ, 0x1f, R10 ;  /* 0x0000001fff0ba819 */ /* 0x000fe2000001140a */
[----:B------:R-:W-:Y:S01]  /*3af0*/  VIADD R5, R5, 0x200 ;  /* 0x0000020005057836 */ /* 0x000fe20000000000 */
[-C--:B------:R-:W-:Y:S01]  /*3b00*/  ISETP.GE.AND P1, PT, R0, R4.reuse, PT ;  /* 0x000000040000720c */ /* 0x080fe20003f26270 */
[----:B------:R0:W-:Y:S01]  /*3b10*/  @!P3 STG.E.64 desc[UR10][R60.64+0x600], R8 ;  /* 0x000600083c00b986 */ /* 0x0001e2000c101b0a */
[----:B------:R-:W-:-:S02]  /*3b20*/  ISETP.GE.AND P3, PT, R13, R4, PT ;  /* 0x000000040d00720c */ /* 0x000fc40003f66270 */
        /* <DEDUP_REMOVED lines=11> */
[----:B------:R-:W-:Y:S02]  /*3be0*/  @!P4 SHF.R.S32.HI R21, RZ, 0x1f, R20 ;  /* 0x0000001fff15c819 */ /* 0x000fe40000011414 */
[----:B------:R-:W-:Y:S01]  /*3bf0*/  @!P3 SHF.R.S32.HI R23, RZ, 0x1f, R22 ;  /* 0x0000001fff17b819 */ /* 0x000fe20000011416 */
[----:B------:R0:W-:Y:S01]  /*3c00*/  @!P1 STG.E.64 desc[UR10][R60.64+0xa00], R16 ;  /* 0x000a00103c009986 */ /* 0x0001e2000c101b0a */
[----:B------:R-:W-:Y:S02]  /*3c10*/  @!P2 SHF.R.S32.HI R25, RZ, 0x1f, R24 ;  /* 0x0000001fff19a819 */ /* 0x000fe40000011418 */
[----:B------:R-:W-:Y:S01]  /*3c20*/  @!P6 SHF.R.S32.HI R27, RZ, 0x1f, R26 ;  /* 0x0000001fff1be819 */ /* 0x000fe2000001141a */
[----:B------:R0:W-:Y:S01]  /*3c30*/  @!P4 STG.E.64 desc[UR10][R60.64+0xc00], R20 ;  /* 0x000c00143c00c986 */ /* 0x0001e2000c101b0a */
[----:B------:R-:W-:-:S02]  /*3c40*/  ISETP.GE.AND P1, PT, R37, R4, PT ;  /* 0x000000042500720c */ /* 0x000fc40003f26270 */
[-C--:B------:R-:W-:Y:S01]  /*3c50*/  ISETP.GE.AND P0, PT, R36, R4.reuse, PT ;  /* 0x000000042400720c */ /* 0x080fe20003f06270 */
[----:B------:R0:W-:Y:S01]  /*3c60*/  @!P3 STG.E.64 desc[UR10][R60.64+0xd00], R22 ;  /* 0x000d00163c00b986 */ /* 0x0001e2000c101b0a */
[-C--:B------:R-:W-:Y:S02]  /*3c70*/  ISETP.GE.AND P4, PT, R7, R4.reuse, PT ;  /* 0x000000040700720c */ /* 0x080fe40003f86270 */
[-C--:B------:R-:W-:Y:S01]  /*3c80*/  ISETP.GE.AND P3, PT, R6, R4.reuse, PT ;  /* 0x000000040600720c */ /* 0x080fe20003f66270 */
[----:B------:R0:W-:Y:S01]  /*3c90*/  @!P2 STG.E.64 desc[UR10][R60.64+0xe00], R24 ;  /* 0x000e00183c00a986 */ /* 0x0001e2000c101b0a */
[-C--:B------:R-:W-:Y:S02]  /*3ca0*/  ISETP.GE.AND P2, PT, R2, R4.reuse, PT ;  /* 0x000000040200720c */ /* 0x080fe40003f46270 */
[----:B------:R-:W-:Y:S01]  /*3cb0*/  @!P5 SHF.R.S32.HI R31, RZ, 0x1f, R30 ;  /* 0x0000001fff1fd819 */ /* 0x000fe2000001141e */
[----:B------:R0:W-:Y:S01]  /*3cc0*/  @!P6 STG.E.64 desc[UR10][R60.64+0xf00], R26 ;  /* 0x000f001a3c00e986 */ /* 0x0001e2000c101b0a */
[----:B------:R-:W-:-:S02]  /*3cd0*/  ISETP.GE.AND P6, PT, R5, R4, PT ;  /* 0x000000040500720c */ /* 0x000fc40003fc6270 */
[----:B------:R-:W-:Y:S01]  /*3ce0*/  @!P1 SHF.R.S32.HI R33, RZ, 0x1f, R32 ;  /* 0x0000001fff219819 */ /* 0x000fe20000011420 */
[----:B------:R0:W-:Y:S01]  /*3cf0*/  @!P5 STG.E.64 desc[UR10][R60.64+0x1100], R30 ;  /* 0x0011001e3c00d986 */ /* 0x0001e2000c101b0a */
[----:B------:R-:W-:Y:S02]  /*3d00*/  ISETP.GE.AND P5, PT, R3, R4, PT ;  /* 0x000000040300720c */ /* 0x000fe40003fa6270 */
[----:B------:R-:W-:Y:S01]  /*3d10*/  @!P0 SHF.R.S32.HI R35, RZ, 0x1f, R34 ;  /* 0x0000001fff238819 */ /* 0x000fe20000011422 */
[----:B------:R0:W-:Y:S01]  /*3d20*/  @!P1 STG.E.64 desc[UR10][R60.64+0x1200], R32 ;  /* 0x001200203c009986 */ /* 0x0001e2000c101b0a */
[----:B------:R-:W-:Y:S02]  /*3d30*/  @!P4 SHF.R.S32.HI R41, RZ, 0x1f, R40 ;  /* 0x0000001fff29c819 */ /* 0x000fe40000011428 */
[----:B------:R-:W-:Y:S01]  /*3d40*/  @!P3 SHF.R.S32.HI R43, RZ, 0x1f, R42 ;  /* 0x0000001fff2bb819 */ /* 0x000fe2000001142a */
[----:B------:R0:W-:Y:S01]  /*3d50*/  @!P0 STG.E.64 desc[UR10][R60.64+0x1300], R34 ;  /* 0x001300223c008986 */ /* 0x0001e2000c101b0a */
[----:B------:R-:W-:-:S02]  /*3d60*/  @!P2 SHF.R.S32.HI R45, RZ, 0x1f, R44 ;  /* 0x0000001fff2da819 */ /* 0x000fc4000001142c */
[----:B------:R-:W-:Y:S01]  /*3d70*/  @!P6 SHF.R.S32.HI R29, RZ, 0x1f, R28 ;  /* 0x0000001fff1de819 */ /* 0x000fe2000001141c */
        /* <DEDUP_REMOVED lines=8> */
.L_x_819:
[----:B------:R-:W-:Y:S01]  /*3e00*/  BSSY B1, `(.L_x_856) ;  /* 0x0000006000017945 */ /* 0x000fe20003800000 */
[----:B------:R-:W-:Y:S01]  /*3e10*/  PLOP3.LUT P0, PT, P0, PT, PT, 0x8, 0x80 ;  /* 0x000000000080781c */ /* 0x000fe2000070e170 */
[----:B------:R-:W-:-:S12]  /*3e20*/  IMAD.MOV.U32 R23, RZ, RZ, -0x1 ;  /* 0xffffffffff177424 */ /* 0x000fd800078e00ff */
[----:B------:R-:W-:Y:S05]  /*3e30*/  WARPSYNC.COLLECTIVE R23, `(.L_x_857) ;  /* 0x0000000017087348 */ /* 0x000fea0003c00000 */
[----:B------:R-:W-:Y:S01]  /*3e40*/  VOTE.ANY P0, P0 ;  /* 0x0000000000ff7806 */ /* 0x000fe20000000100 */
[----:B------:R-:W-:-:S12]  /*3e50*/  ENDCOLLECTIVE ;  /* 0x000000000000791b */ /* 0x000fd80003800000 */
.L_x_857:
[----:B------:R-:W-:Y:S05]  /*3e60*/  BSYNC B1 ;  /* 0x0000000000017941 */ /* 0x000fea0003800000 */
.L_x_856:
[----:B------:R-:W-:Y:S05]  /*3e70*/  BRA `(.L_x_858) ;  /* 0xffffffcc00887947 */ /* 0x000fea000383ffff */
.L_x_823:
[----:B------:R-:W-:Y:S01]  /*3e80*/  BSSY B1, `(.L_x_859) ;  /* 0x0000006000017945 */ /* 0x000fe20003800000 */
[----:B------:R-:W-:Y:S01]  /*3e90*/  PLOP3.LUT P0, PT, P0, PT, PT, 0x8, 0x80 ;  /* 0x000000000080781c */ /* 0x000fe2000070e170 */
[----:B------:R-:W-:-:S12]  /*3ea0*/  IMAD.MOV.U32 R23, RZ, RZ, -0x1 ;  /* 0xffffffffff177424 */ /* 0x000fd800078e00ff */
[----:B------:R-:W-:Y:S05]  /*3eb0*/  WARPSYNC.COLLECTIVE R23, `(.L_x_860) ;  /* 0x0000000017087348 */ /* 0x000fea0003c00000 */
[----:B------:R-:W-:Y:S01]  /*3ec0*/  VOTE.ANY P0, P0 ;  /* 0x0000000000ff7806 */ /* 0x000fe20000000100 */
[----:B------:R-:W-:-:S12]  /*3ed0*/  ENDCOLLECTIVE ;  /* 0x000000000000791b */ /* 0x000fd80003800000 */
.L_x_860:
[----:B------:R-:W-:Y:S05]  /*3ee0*/  BSYNC B1 ;  /* 0x0000000000017941 */ /* 0x000fea0003800000 */
.L_x_859:
[----:B------:R-:W-:Y:S05]  /*3ef0*/  BRA `(.L_x_861) ;  /* 0xffffffcc00987947 */ /* 0x000fea000383ffff */
.L_x_825:
[----:B------:R-:W0:Y:S01]  /*3f00*/  S2R R37, SR_GEMASK ;  /* 0x0000000000257919 */ /* 0x000e220000003c00 */
[----:B------:R-:W-:Y:S01]  /*3f10*/  BSSY B1, `(.L_x_862) ;  /* 0x0000006000017945 */ /* 0x000fe20003800000 */
[----:B------:R-:W-:Y:S01]  /*3f20*/  PLOP3.LUT P3, PT, P0, PT, PT, 0x8, 0x80 ;  /* 0x000000000080781c */ /* 0x000fe2000076e170 */
[----:B------:R-:W-:-:S12]  /*3f30*/  IMAD.MOV.U32 R23, RZ, RZ, -0x1 ;  /* 0xffffffffff177424 */ /* 0x000fd800078e00ff */
[----:B0-----:R-:W-:Y:S05]  /*3f40*/  WARPSYNC.COLLECTIVE R23, `(.L_x_863) ;  /* 0x0000000017087348 */ /* 0x001fea0003c00000 */
[----:B------:R-:W-:Y:S01]  /*3f50*/  VOTE.ANY R23, PT, P3 ;  /* 0x0000000000177806 */ /* 0x000fe200018e0100 */
[----:B0-----:R-:W-:Y:S06]  /*3f60*/  ENDCOLLECTIVE ;  /* 0x000000000000791b */ /* 0x001fec0003800000 */
.L_x_863:
[----:B------:R-:W-:Y:S05]  /*3f70*/  BSYNC B1 ;  /* 0x0000000000017941 */ /* 0x000fea0003800000 */
.L_x_862:
[----:B------:R-:W-:Y:S01]  /*3f80*/  LOP3.LUT R23, R23, 0x80000000, R37, 0xec, !PT ;  /* 0x8000000017177812 */ /* 0x000fe200078eec25 */
[C---:B------:R-:W-:Y:S02]  /*3f90*/  VIADD R43, R3.reuse, 0x2 ;  /* 0x00000002032b7836 */ /* 0x040fe40000000000 */
[----:B------:R-:W-:Y:S02]  /*3fa0*/  VIADD R44, R3, 0x10 ;  /* 0x00000010032c7836 */ /* 0x000fe40000000000 */
[----:B------:R-:W-:-:S05]  /*3fb0*/  VIADD R26, R23, 0xffffffff ;  /* 0xffffffff171a7836 */ /* 0x000fca0000000000 */
[----:B------:R-:W-:Y:S01]  /*3fc0*/  LOP3.LUT R50, R23, R26, RZ, 0xc, !PT ;  /* 0x0000001a17327212 */ /* 0x000fe200078e0cff */
[----:B------:R-:W-:Y:S02]  /*3fd0*/  IMAD.MOV.U32 R26, RZ, RZ, 0x1 ;  /* 0x00000001ff1a7424 */ /* 0x000fe400078e00ff */
[----:B------:R-:W-:-:S03]  /*3fe0*/  IMAD.MOV.U32 R23, RZ, RZ, -0x1 ;  /* 0xffffffffff177424 */ /* 0x000fc600078e00ff */
[----:B------:R-:W0:Y:S02]  /*3ff0*/  POPC R50, R50 ;  /* 0x0000003200327309 */ /* 0x000e240000000000 */
[----:B0-----:R-:W-:Y:S01]  /*4000*/  IMAD.MOV.U32 R40, RZ, RZ, R50 ;  /* 0x000000ffff287224 */ /* 0x001fe200078e0032 */
[-C--:B------:R-:W-:Y:S02]  /*4010*/  ISETP.GE.AND P0, PT, R3, R50.reuse, PT ;  /* 0x000000320300720c */ /* 0x080fe40003f06270 */
[----:B------:R-:W-:-:S13]  /*4020*/  ISETP.GT.AND P1, PT, R43, R50, PT ;  /* 0x000000322b00720c */ /* 0x000fda0003f24270 */
[----:B------:R-:W-:Y:S05]  /*4030*/  WARPSYNC.COLLECTIVE R23, `(.L_x_864) ;  /* 0x0000000017087348 */ /* 0x000fea0003c00000 */
[----:B------:R0:W1:Y:S02]  /*4040*/  SHFL.DOWN P3, R41, R25, R26, R40 ;  /* 0x0800001a19297389 */ /* 0x0000640000060028 */
[----:B01----:R-:W-:Y:S05]  /*4050*/  ENDCOLLECTIVE ;  /* 0x000000000000791b */ /* 0x003fea0003800000 */
.L_x_864:
[----:B------:R-:W-:Y:S01]  /*4060*/  IMAD.MOV.U32 R26, RZ, RZ, 0x2 ;  /* 0x00000002ff1a7424 */ /* 0x000fe200078e00ff */
[----:B------:R-:W-:Y:S02]  /*4070*/  SEL R42, R41, RZ, !P0 ;  /* 0x000000ff292a7207 */ /* 0x000fe40004000000 */
[----:B------:R-:W-:-:S03]  /*4080*/  ISETP.NE.AND P0, PT, R24, 0x65, PT ;  /* 0x000000651800780c */ /* 0x000fc60003f05270 */
[----:B------:R-:W-:Y:S02]  /*4090*/  IMAD.IADD R39, R42, 0x1, R25 ;  /* 0x000000012a277824 */ /* 0x000fe400078e0219 */
[----:B------:R-:W-:Y:S02]  /*40a0*/  VIADD R42, R3, 0x4 ;  /* 0x00000004032a7836 */ /* 0x000fe40000000000 */
[----:B------:R-:W-:-:S07]  /*40b0*/  IMAD.MOV.U32 R25, RZ, RZ, R39 ;  /* 0x000000ffff197224 */ /* 0x000fce00078e0027 */
[----:B------:R-:W-:Y:S05]  /*40c0*/  WARPSYNC.COLLECTIVE R23, `(.L_x_865) ;  /* 0x0000000017087348 */ /* 0x000fea0003c00000 */
[----:B------:R0:W1:Y:S02]  /*40d0*/  SHFL.DOWN P3, R41, R25, R26, R40 ;  /* 0x0800001a19297389 */ /* 0x0000640000060028 */
[----:B01----:R-:W-:Y:S05]  /*40e0*/  ENDCOLLECTIVE ;  /* 0x000000000000791b */ /* 0x003fea0003800000 */
.L_x_865:
        /* <DEDUP_REMOVED lines=9> */
.L_x_866:
        /* <DEDUP_REMOVED lines=8> */
.L_x_867:
        /* <DEDUP_REMOVED lines=8> */
.L_x_868:
[----:B------:R-:W-:Y:S05]  /*4280*/  WARPSYNC.COLLECTIVE R23, `(.L_x_869) ;  /* 0x0000000017087348 */ /* 0x000fea0003c00000 */
[----:B------:R-:W-:Y:S01]  /*4290*/  VOTE.ALL P0, P0 ;  /* 0x0000000000ff7806 */ /* 0x000fe20000000000 */
[----:B------:R-:W-:-:S12]  /*42a0*/  ENDCOLLECTIVE ;  /* 0x000000000000791b */ /* 0x000fd80003800000 */
.L_x_869:
[----:B------:R-:W-:-:S05]  /*42b0*/  IMAD.MOV.U32 R45, RZ, RZ, R41 ;  /* 0x000000ffff2d7224 */ /* 0x000fca00078e0029 */
[----:B------:R-:W-:-:S05]  /*42c0*/  SEL R24, R45, RZ, !P1 ;  /* 0x000000ff2d187207 */ /* 0x000fca0004800000 */
[----:B------:R-:W-:Y:S02]  /*42d0*/  IMAD.IADD R45, R51, 0x1, R24 ;  /* 0x00000001332d7824 */ /* 0x000fe400078e0218 */
[----:B------:R-:W0:Y:S02]  /*42e0*/  LDC.64 R24, c[0x0][0x390] ;  /* 0x0000e400ff187b82 */ /* 0x000e240000000a00 */
[----:B0-----:R-:W-:-:S05]  /*42f0*/  IADD3 R46, P1, PT, R24, 0x100, RZ ;  /* 0x00000100182e7810 */ /* 0x001fca0007f3e0ff */
[----:B------:R-:W-:Y:S01]  /*4300*/  IMAD.X R47, RZ, RZ, R25, P1 ;  /* 0x000000ffff2f7224 */ /* 0x000fe200008e0619 */
[----:B------:R-:W-:Y:S07]  /*4310*/  BRA `(.L_x_870) ;  /* 0xffffffcc002c7947 */ /* 0x000fee000383ffff */
.L_x_827:
[----:B------:R-:W-:Y:S01]  /*4320*/  BSSY B1, `(.L_x_871) ;  /* 0x0000006000017945 */ /* 0x000fe20003800000 */
[----:B------:R-:W-:Y:S01]  /*4330*/  PLOP3.LUT P0, PT, P0, PT, PT, 0x8, 0x80 ;  /* 0x000000000080781c */ /* 0x000fe2000070e170 */
[----:B------:R-:W-:-:S12]  /*4340*/  IMAD.MOV.U32 R23, RZ, RZ, -0x1 ;  /* 0xffffffffff177424 */ /* 0x000fd800078e00ff */
[----:B------:R-:W-:Y:S05]  /*4350*/  WARPSYNC.COLLECTIVE R23, `(.L_x_872) ;  /* 0x0000000017087348 */ /* 0x000fea0003c00000 */
[----:B------:R-:W-:Y:S01]  /*4360*/  VOTE.ANY P0, P0 ;  /* 0x0000000000ff7806 */ /* 0x000fe20000000100 */
[----:B------:R-:W-:-:S12]  /*4370*/  ENDCOLLECTIVE ;  /* 0x000000000000791b */ /* 0x000fd80003800000 */
.L_x_872:
[----:B------:R-:W-:Y:S05]  /*4380*/  BSYNC B1 ;  /* 0x0000000000017941 */ /* 0x000fea0003800000 */
.L_x_871:
[----:B------:R-:W-:Y:S05]  /*4390*/  BRA `(.L_x_873) ;  /* 0xffffffcc00347947 */ /* 0x000fea000383ffff */
.L_x_831:
[----:B------:R-:W-:Y:S01]  /*43a0*/  BSSY B1, `(.L_x_874) ;  /* 0x0000006000017945 */ /* 0x000fe20003800000 */
[----:B------:R-:W-:Y:S01]  /*43b0*/  PLOP3.LUT P0, PT, P0, PT, PT, 0x8, 0x80 ;  /* 0x000000000080781c */ /* 0x000fe2000070e170 */
[----:B------:R-:W-:-:S12]  /*43c0*/  IMAD.MOV.U32 R23, RZ, RZ, -0x1 ;  /* 0xffffffffff177424 */ /* 0x000fd800078e00ff */
[----:B------:R-:W-:Y:S05]  /*43d0*/  WARPSYNC.COLLECTIVE R23, `(.L_x_875) ;  /* 0x0000000017087348 */ /* 0x000fea0003c00000 */
[----:B------:R-:W-:Y:S01]  /*43e0*/  VOTE.ANY P0, P0 ;  /* 0x0000000000ff7806 */ /* 0x000fe20000000100 */
[----:B------:R-:W-:-:S12]  /*43f0*/  ENDCOLLECTIVE ;  /* 0x000000000000791b */ /* 0x000fd80003800000 */
.L_x_875:
[----:B------:R-:W-:Y:S05]  /*4400*/  BSYNC B1 ;  /* 0x0000000000017941 */ /* 0x000fea0003800000 */
.L_x_874:
[----:B------:R-:W-:Y:S05]  /*4410*/  BRA `(.L_x_876) ;  /* 0xffffffcc00487947 */ /* 0x000fea000383ffff */
.L_x_833:
[----:B------:R-:W-:Y:S01]  /*4420*/  BSSY B1, `(.L_x_877) ;  /* 0x0000006000017945 */ /* 0x000fe20003800000 */
[----:B------:R-:W-:Y:S01]  /*4430*/  PLOP3.LUT P3, PT, P0, PT, PT, 0x8, 0x80 ;  /* 0x000000000080781c */ /* 0x000fe2000076e170 */
[----:B------:R-:W-:-:S12]  /*4440*/  IMAD.MOV.U32 R23, RZ, RZ, -0x1 ;  /* 0xffffffffff177424 */ /* 0x000fd800078e00ff */
[----:B------:R-:W-:Y:S05]  /*4450*/  WARPSYNC.COLLECTIVE R23, `(.L_x_878) ;  /* 0x0000000017087348 */ /* 0x000fea0003c00000 */
[----:B------:R-:W-:Y:S01]  /*4460*/  VOTE.ANY R23, PT, P3 ;  /* 0x0000000000177806 */ /* 0x000fe200018e0100 */
[----:B------:R-:W-:Y:S06]  /*4470*/  ENDCOLLECTIVE ;  /* 0x000000000000791b */ /* 0x000fec0003800000 */
.L_x_878:
[----:B------:R-:W-:Y:S05]  /*4480*/  BSYNC B1 ;  /* 0x0000000000017941 */ /* 0x000fea0003800000 */
.L_x_877:
[----:B------:R-:W-:Y:S01]  /*4490*/  LOP3.LUT R23, R23, 0x80000000, R37, 0xec, !PT ;  /* 0x8000000017177812 */ /* 0x000fe200078eec25 */
[----:B------:R-:W-:-:S04]  /*44a0*/  VIADD R38, R38, 0xffffffe0 ;  /* 0xffffffe026267836 */ /* 0x000fc80000000000 */
        /* <DEDUP_REMOVED lines=8> */
.L_x_879:
        /* <DEDUP_REMOVED lines=9> */
.L_x_880:
        /* <DEDUP_REMOVED lines=8> */
.L_x_881:
        /* <DEDUP_REMOVED lines=8> */
.L_x_882:
        /* <DEDUP_REMOVED lines=8> */
.L_x_883:
[----:B------:R-:W-:Y:S02]  /*4740*/  SEL R41, R41, RZ, !P0 ;  /* 0x000000ff29297207 */ /* 0x000fe40004000000 */
[----:B------:R-:W-:Y:S02]  /*4750*/  ISETP.NE.AND P0, PT, R24, 0x65, PT ;  /* 0x000000651800780c */ /* 0x000fe40003f05270 */
[----:B------:R-:W-:-:S11]  /*4760*/  IADD3 R45, PT, PT, R50, R41, R45 ;  /* 0x00000029322d7210 */ /* 0x000fd60007ffe02d */
[----:B------:R-:W-:Y:S05]  /*4770*/  WARPSYNC.COLLECTIVE R23, `(.L_x_884) ;  /* 0x0000000017087348 */ /* 0x000fea0003c00000 */
[----:B------:R-:W-:Y:S01]  /*4780*/  VOTE.ALL P0, P0 ;  /* 0x0000000000ff7806 */ /* 0x000fe20000000000 */
[----:B------:R-:W-:-:S12]  /*4790*/  ENDCOLLECTIVE ;  /* 0x000000000000791b */ /* 0x000fd80003800000 */
.L_x_884:
[----:B------:R-:W-:Y:S05]  /*47a0*/  BRA `(.L_x_885) ;  /* 0xffffffc800e47947 */ /* 0x000fea000383ffff */
.L_x_840:
[----:B------:R-:W-:Y:S01]  /*47b0*/  BSSY B0, `(.L_x_886) ;  /* 0x0000006000007945 */ /* 0x000fe20003800000 */
[----:B------:R-:W-:Y:S01]  /*47c0*/  PLOP3.LUT P0, PT, P0, PT, PT, 0x8, 0x80 ;  /* 0x000000000080781c */ /* 0x000fe2000070e170 */
[----:B------:R-:W-:-:S12]  /*47d0*/  IMAD.MOV.U32 R23, RZ, RZ, -0x1 ;  /* 0xffffffffff177424 */ /* 0x000fd800078e00ff */
[----:B------:R-:W-:Y:S05]  /*47e0*/  WARPSYNC.COLLECTIVE R23, `(.L_x_887) ;  /* 0x0000000017087348 */ /* 0x000fea0003c00000 */
[----:B------:R-:W-:Y:S01]  /*47f0*/  VOTE.ANY P0, P0 ;  /* 0x0000000000ff7806 */ /* 0x000fe20000000100 */
[----:B------:R-:W-:-:S12]  /*4800*/  ENDCOLLECTIVE ;  /* 0x000000000000791b */ /* 0x000fd80003800000 */
.L_x_887:
[----:B------:R-:W-:Y:S05]  /*4810*/  BSYNC B0 ;  /* 0x0000000000007941 */ /* 0x000fea0003800000 */
.L_x_886:
[----:B------:R-:W-:Y:S05]  /*4820*/  BRA `(.L_x_888) ;  /* 0xffffffe000d07947 */ /* 0x000fea000383ffff */
.L_x_844:
[----:B------:R-:W-:Y:S01]  /*4830*/  BSSY B0, `(.L_x_889) ;  /* 0x0000006000007945 */ /* 0x000fe20003800000 */
[----:B------:R-:W-:Y:S01]  /*4840*/  PLOP3.LUT P0, PT, P0, PT, PT, 0x8, 0x80 ;  /* 0x000000000080781c */ /* 0x000fe2000070e170 */
[----:B------:R-:W-:-:S12]  /*4850*/  IMAD.MOV.U32 R23, RZ, RZ, -0x1 ;  /* 0xffffffffff177424 */ /* 0x000fd800078e00ff */
[----:B------:R-:W-:Y:S05]  /*4860*/  WARPSYNC.COLLECTIVE R23, `(.L_x_890) ;  /* 0x0000000017087348 */ /* 0x000fea0003c00000 */
[----:B------:R-:W-:Y:S01]  /*4870*/  VOTE.ANY P0, P0 ;  /* 0x0000000000ff7806 */ /* 0x000fe20000000100 */
[----:B------:R-:W-:-:S12]  /*4880*/  ENDCOLLECTIVE ;  /* 0x000000000000791b */ /* 0x000fd80003800000 */
.L_x_890:
[----:B------:R-:W-:Y:S05]  /*4890*/  BSYNC B0 ;  /* 0x0000000000007941 */ /* 0x000fea0003800000 */
.L_x_889:
[----:B------:R-:W-:Y:S05]  /*48a0*/  BRA `(.L_x_891) ;  /* 0xffffffe000e07947 */ /* 0x000fea000383ffff */
.L_x_846:
        /* <DEDUP_REMOVED lines=8> */
.L_x_893:
[----:B------:R-:W-:Y:S05]  /*4930*/  BSYNC B0 ;  /* 0x0000000000007941 */ /* 0x000fea0003800000 */
.L_x_892:
[----:B------:R-:W-:Y:S01]  /*4940*/  LOP3.LUT R23, R23, 0x80000000, R44, 0xec, !PT ;  /* 0x8000000017177812 */ /* 0x000fe200078eec2c */
[----:B------:R-:W-:Y:S02]  /*4950*/  IMAD.MOV.U32 R26, RZ, RZ, 0x1 ;  /* 0x00000001ff1a7424 */ /* 0x000fe400078e00ff */
[----:B------:R-:W-:Y:S02]  /*4960*/  VIADD R48, R42, 0x2 ;  /* 0x000000022a307836 */ /* 0x000fe40000000000 */
[----:B------:R-:W-:-:S05]  /*4970*/  VIADD R24, R23, 0xffffffff ;  /* 0xffffffff17187836 */ /* 0x000fca0000000000 */
[----:B------:R-:W-:Y:S01]  /*4980*/  LOP3.LUT R24, R23, R24, RZ, 0xc, !PT ;  /* 0x0000001817187212 */ /* 0x000fe200078e0cff */
[----:B------:R-:W-:-:S03]  /*4990*/  IMAD.MOV.U32 R23, RZ, RZ, -0x1 ;  /* 0xffffffffff177424 */ /* 0x000fc600078e00ff */
[----:B------:R0:W1:Y:S02]  /*49a0*/  POPC R49, R24 ;  /* 0x0000001800317309 */ /* 0x0000640000000000 */
[----:B0-----:R-:W-:Y:S02]  /*49b0*/  VIADD R24, R42, 0x4 ;  /* 0x000000042a187836 */ /* 0x001fe40000000000 */
[----:B-1----:R-:W-:Y:S01]  /*49c0*/  IMAD.MOV.U32 R40, RZ, RZ, R49 ;  /* 0x000000ffff287224 */ /* 0x002fe200078e0031 */
[----:B------:R-:W-:-:S13]  /*49d0*/  ISETP.GT.AND P4, PT, R48, R49, PT ;  /* 0x000000313000720c */ /* 0x000fda0003f84270 */
[----:B------:R-:W-:Y:S05]  /*49e0*/  WARPSYNC.COLLECTIVE R23, `(.L_x_894) ;  /* 0x0000000017087348 */ /* 0x000fea0003c00000 */
[----:B------:R0:W1:Y:S02]  /*49f0*/  SHFL.DOWN P3, R41, R25, R26, R40 ;  /* 0x0800001a19297389 */ /* 0x0000640000060028 */
[----:B01----:R-:W-:Y:S05]  /*4a00*/  ENDCOLLECTIVE ;  /* 0x000000000000791b */ /* 0x003fea0003800000 */
.L_x_894:
[----:B------:R-:W-:Y:S01]  /*4a10*/  IMAD.MOV.U32 R26, RZ, RZ, 0x2 ;  /* 0x00000002ff1a7424 */ /* 0x000fe200078e00ff */
[----:B------:R-:W-:-:S04]  /*4a20*/  ISETP.GE.AND P3, PT, R42, R49, PT ;  /* 0x000000312a00720c */ /* 0x000fc80003f66270 */
[----:B------:R-:W-:-:S05]  /*4a30*/  SEL R46, R41, RZ, !P3 ;  /* 0x000000ff292e7207 */ /* 0x000fca0005800000 */
[----:B------:R-:W-:-:S04]  /*4a40*/  IMAD.IADD R46, R46, 0x1, R25 ;  /* 0x000000012e2e7824 */ /* 0x000fc800078e0219 */
[----:B------:R-:W-:-:S07]  /*4a50*/  IMAD.MOV.U32 R25, RZ, RZ, R46 ;  /* 0x000000ffff197224 */ /* 0x000fce00078e002e */
[----:B------:R-:W-:Y:S05]  /*4a60*/  WARPSYNC.COLLECTIVE R23, `(.L_x_895) ;  /* 0x0000000017087348 */ /* 0x000fea0003c00000 */
[----:B------:R0:W1:Y:S02]  /*4a70*/  SHFL.DOWN P3, R41, R25, R26, R40 ;  /* 0x0800001a19297389 */ /* 0x0000640000060028 */
[----:B01----:R-:W-:Y:S05]  /*4a80*/  ENDCOLLECTIVE ;  /* 0x000000000000791b */ /* 0x003fea0003800000 */
.L_x_895:
[----:B------:R-:W-:Y:S01]  /*4a90*/  IMAD.MOV.U32 R26, RZ, RZ, 0x4 ;  /* 0x00000004ff1a7424 */ /* 0x000fe200078e00ff */
[----:B------:R-:W-:Y:S02]  /*4aa0*/  SEL R41, R41, RZ, !P4 ;  /* 0x000000ff29297207 */ /* 0x000fe40006000000 */
[----:B------:R-:W-:Y:S01]  /*4ab0*/  ISETP.GT.AND P4, PT, R24, R49, PT ;  /* 0x000000311800720c */ /* 0x000fe20003f84270 */
[----:B------:R-:W-:Y:S02]  /*4ac0*/  VIADD R24, R42, 0x8 ;  /* 0x000000082a187836 */ /* 0x000fe40000000000 */
[----:B------:R-:W-:-:S04]  /*4ad0*/  IMAD.IADD R48, R46, 0x1, R41 ;  /* 0x000000012e307824 */ /* 0x000fc800078e0229 */
[----:B------:R-:W-:-:S07]  /*4ae0*/  IMAD.MOV.U32 R25, RZ, RZ, R48 ;  /* 0x000000ffff197224 */ /* 0x000fce00078e0030 */
[----:B------:R-:W-:Y:S05]  /*4af0*/  WARPSYNC.COLLECTIVE R23, `(.L_x_896) ;  /* 0x0000000017087348 */ /* 0x000fea0003c00000 */
[----:B------:R0:W1:Y:S02]  /*4b00*/  SHFL.DOWN P3, R41, R25, R26, R40 ;  /* 0x0800001a19297389 */ /* 0x0000640000060028 */
[----:B01----:R-:W-:Y:S05]  /*4b10*/  ENDCOLLECTIVE ;  /* 0x000000000000791b */ /* 0x003fea0003800000 */
.L_x_896:
        /* <DEDUP_REMOVED lines=9> */
.L_x_897:
[----:B------:R-:W-:Y:S01]  /*4bb0*/  IMAD.MOV.U32 R26, RZ, RZ, 0x10 ;  /* 0x00000010ff1a7424 */ /* 0x000fe200078e00ff */
[----:B------:R-:W-:-:S05]  /*4bc0*/  SEL R41, R41, RZ, !P4 ;  /* 0x000000ff29297207 */ /* 0x000fca0006000000 */
[----:B------:R-:W-:-:S04]  /*4bd0*/  IMAD.IADD R52, R54, 0x1, R41 ;  /* 0x0000000136347824 */ /* 0x000fc800078e0229 */
[----:B------:R-:W-:-:S07]  /*4be0*/  IMAD.MOV.U32 R25, RZ, RZ, R52 ;  /* 0x000000ffff197224 */ /* 0x000fce00078e0034 */
[----:B------:R-:W-:Y:S05]  /*4bf0*/  WARPSYNC.COLLECTIVE R23, `(.L_x_898) ;  /* 0x0000000017087348 */ /* 0x000fea0003c00000 */
[----:B------:R0:W1:Y:S02]  /*4c00*/  SHFL.DOWN P3, R41, R25, R26, R40 ;  /* 0x0800001a19297389 */ /* 0x0000640000060028 */
[----:B01----:R-:W-:Y:S05]  /*4c10*/  ENDCOLLECTIVE ;  /* 0x000000000000791b */ /* 0x003fea0003800000 */
.L_x_898:
[----:B------:R-:W-:Y:S05]  /*4c20*/  WARPSYNC.COLLECTIVE R23, `(.L_x_899) ;  /* 0x0000000017087348 */ /* 0x000fea0003c00000 */
[----:B------:R-:W-:Y:S01]  /*4c30*/  VOTE.ALL P0, P0 ;  /* 0x0000000000ff7806 */ /* 0x000fe20000000000 */
[----:B------:R-:W-:-:S12]  /*4c40*/  ENDCOLLECTIVE ;  /* 0x000000000000791b */ /* 0x000fd80003800000 */
.L_x_899:
[----:B------:R-:W-:Y:S01]  /*4c50*/  ISETP.GT.AND P3, PT, R24, R49, PT ;  /* 0x000000311800720c */ /* 0x000fe20003f64270 */
[----:B------:R-:W-:Y:S01]  /*4c60*/  IMAD.MOV.U32 R46, RZ, RZ, R41 ;  /* 0x000000ffff2e7224 */ /* 0x000fe200078e0029 */
[----:B------:R-:W0:Y:S04]  /*4c70*/  LDC.64 R24, c[0x0][0x390] ;  /* 0x0000e400ff187b82 */ /* 0x000e280000000a00 */
[----:B------:R-:W-:-:S05]  /*4c80*/  SEL R41, R46, RZ, !P3 ;  /* 0x000000ff2e297207 */ /* 0x000fca0005800000 */
[----:B------:R-:W-:Y:S01]  /*4c90*/  IMAD.IADD R46, R52, 0x1, R41 ;  /* 0x00000001342e7824 */ /* 0x000fe200078e0229 */
[----:B0-----:R-:W-:-:S05]  /*4ca0*/  IADD3 R45, P3, PT, R24, 0x100, RZ ;  /* 0x00000100182d7810 */ /* 0x001fca0007f7e0ff */
[----:B------:R-:W-:Y:S01]  /*4cb0*/  IMAD.X R48, RZ, RZ, R25, P3 ;  /* 0x000000ffff307224 */ /* 0x000fe200018e0619 */
[----:B------:R-:W-:Y:S07]  /*4cc0*/  BRA `(.L_x_900) ;  /* 0xffffffe000847947 */ /* 0x000fee000383ffff */
.L_x_848:
[----:B------:R-:W-:Y:S01]  /*4cd0*/  BSSY B0, `(.L_x_901) ;  /* 0x0000006000007945 */ /* 0x000fe20003800000 */
[----:B------:R-:W-:Y:S01]  /*4ce0*/  PLOP3.LUT P0, PT, P0, PT, PT, 0x8, 0x80 ;  /* 0x000000000080781c */ /* 0x000fe2000070e170 */
[----:B------:R-:W-:-:S12]  /*4cf0*/  IMAD.MOV.U32 R23, RZ, RZ, -0x1 ;  /* 0xffffffffff177424 */ /* 0x000fd800078e00ff */
[----:B------:R-:W-:Y:S05]  /*4d00*/  WARPSYNC.COLLECTIVE R23, `(.L_x_902) ;  /* 0x0000000017087348 */ /* 0x000fea0003c00000 */
[----:B------:R-:W-:Y:S01]  /*4d10*/  VOTE.ANY P0, P0 ;  /* 0x0000000000ff7806 */ /* 0x000fe20000000100 */
[----:B------:R-:W-:-:S12]  /*4d20*/  ENDCOLLECTIVE ;  /* 0x000000000000791b */ /* 0x000fd80003800000 */
.L_x_902:
[----:B------:R-:W-:Y:S05]  /*4d30*/  BSYNC B0 ;  /* 0x0000000000007941 */ /* 0x000fea0003800000 */
.L_x_901:
[----:B------:R-:W-:Y:S05]  /*4d40*/  BRA `(.L_x_903) ;  /* 0xffffffe0008c7947 */ /* 0x000fea000383ffff */
.L_x_852:
[----:B------:R-:W-:Y:S01]  /*4d50*/  BSSY B0, `(.L_x_904) ;  /* 0x0000006000007945 */ /* 0x000fe20003800000 */
[----:B------:R-:W-:Y:S01]  /*4d60*/  PLOP3.LUT P0, PT, P0, PT, PT, 0x8, 0x80 ;  /* 0x000000000080781c */ /* 0x000fe2000070e170 */
[----:B------:R-:W-:-:S12]  /*4d70*/  IMAD.MOV.U32 R23, RZ, RZ, -0x1 ;  /* 0xffffffffff177424 */ /* 0x000fd800078e00ff */
[----:B------:R-:W-:Y:S05]  /*4d80*/  WARPSYNC.COLLECTIVE R23, `(.L_x_905) ;  /* 0x0000000017087348 */ /* 0x000fea0003c00000 */
[----:B------:R-:W-:Y:S01]  /*4d90*/  VOTE.ANY P0, P0 ;  /* 0x0000000000ff7806 */ /* 0x000fe20000000100 */
[----:B------:R-:W-:-:S12]  /*4da0*/  ENDCOLLECTIVE ;  /* 0x000000000000791b */ /* 0x000fd80003800000 */
.L_x_905:
[----:B------:R-:W-:Y:S05]  /*4db0*/  BSYNC B0 ;  /* 0x0000000000007941 */ /* 0x000fea0003800000 */
.L_x_904:
[----:B------:R-:W-:Y:S05]  /*4dc0*/  BRA `(.L_x_906) ;  /* 0xffffffe0009c7947 */ /* 0x000fea000383ffff */
.L_x_854:
[----:B------:R-:W-:Y:S01]  /*4dd0*/  BSSY B0, `(.L_x_907) ;  /* 0x0000006000007945 */ /* 0x000fe20003800000 */
[----:B------:R-:W-:Y:S01]  /*4de0*/  PLOP3.LUT P3, PT, P0, PT, PT, 0x8, 0x80 ;  /* 0x000000000080781c */ /* 0x000fe2000076e170 */
[----:B------:R-:W-:-:S12]  /*4df0*/  IMAD.MOV.U32 R23, RZ, RZ, -0x1 ;  /* 0xffffffffff177424 */ /* 0x000fd800078e00ff */
[----:B------:R-:W-:Y:S05]  /*4e00*/  WARPSYNC.COLLECTIVE R23, `(.L_x_908) ;  /* 0x0000000017087348 */ /* 0x000fea0003c00000 */
[----:B------:R-:W-:Y:S01]  /*4e10*/  VOTE.ANY R23, PT, P3 ;  /* 0x0000000000177806 */ /* 0x000fe200018e0100 */
[----:B------:R-:W-:Y:S06]  /*4e20*/  ENDCOLLECTIVE ;  /* 0x000000000000791b */ /* 0x000fec0003800000 */
.L_x_908:
[----:B------:R-:W-:Y:S05]  /*4e30*/  BSYNC B0 ;  /* 0x0000000000007941 */ /* 0x000fea0003800000 */
.L_x_907:
        /* <DEDUP_REMOVED lines=10> */
.L_x_909:
        /* <DEDUP_REMOVED lines=10> */
.L_x_910:
        /* <DEDUP_REMOVED lines=9> */
.L_x_911:
        /* <DEDUP_REMOVED lines=10> */
.L_x_912:
        /* <DEDUP_REMOVED lines=8> */
.L_x_913:
[----:B------:R-:W-:Y:S02]  /*5130*/  SEL R41, R41, RZ, !P0 ;  /* 0x000000ff29297207 */ /* 0x000fe40004000000 */
[----:B------:R-:W-:Y:S02]  /*5140*/  ISETP.NE.AND P0, PT, R24, 0x65, PT ;  /* 0x000000651800780c */ /* 0x000fe40003f05270 */
[----:B------:R-:W-:-:S11]  /*5150*/  IADD3 R46, PT, PT, R49, R41, R46 ;  /* 0x00000029312e7210 */ /* 0x000fd60007ffe02e */
[----:B------:R-:W-:Y:S05]  /*5160*/  WARPSYNC.COLLECTIVE R23, `(.L_x_914) ;  /* 0x0000000017087348 */ /* 0x000fea0003c00000 */
[----:B------:R-:W-:Y:S01]  /*5170*/  VOTE.ALL P0, P0 ;  /* 0x0000000000ff7806 */ /* 0x000fe20000000000 */
[----:B------:R-:W-:-:S12]  /*5180*/  ENDCOLLECTIVE ;  /* 0x000000000000791b */ /* 0x000fd80003800000 */
.L_x_914:
[----:B------:R-:W-:Y:S05]  /*5190*/  BRA `(.L_x_915) ;  /* 0xffffffe000387947 */ /* 0x000fea000383ffff */
.L_x_916:
        /* <DEDUP_REMOVED lines=14> */
.L_x_1996:


//--------------------- .text._ZN3cub18CUB_300001_SM_10006detail4scan20DeviceScanInitKernelINS0_13ScanTileStateIiLb1EEEEEvT_i --------------------------
	.section	.text._ZN3cub18CUB_300001_SM_10006detail4scan20DeviceScanInitKernelINS0_13ScanTileStateIiLb1EEEEEvT_i,"ax",@progbits
	.align	128
        .global         _ZN3cub18CUB_300001_SM_10006detail4scan20DeviceScanInitKernelINS0_13ScanTileStateIiLb1EEEEEvT_i
        .type           _ZN3cub18CUB_300001_SM_10006detail4scan20DeviceScanInitKernelINS0_13ScanTileStateIiLb1EEEEEvT_i,@function
        .size           _ZN3cub18CUB_300001_SM_10006detail4scan20DeviceScanInitKernelINS0_13ScanTileStateIiLb1EEEEEvT_i,(.L_x_1997 - _ZN3cub18CUB_300001_SM_10006detail4scan20DeviceScanInitKernelINS0_13ScanTileStateIiLb1EEEEEvT_i)
        .other          _ZN3cub18CUB_300001_SM_10006detail4scan20DeviceScanInitKernelINS0_13ScanTileStateIiLb1EEEEEvT_i,@"STO_CUDA_ENTRY STV_DEFAULT"
_ZN3cub18CUB_300001_SM_10006detail4scan20DeviceScanInitKernelINS0_13ScanTileStateIiLb1EEEEEvT_i:
.text._ZN3cub18CUB_300001_SM_10006detail4scan20DeviceScanInitKernelINS0_13ScanTileStateIiLb1EEEEEvT_i:
[----:B------:R-:W-:Y:S01]  /*0000*/  LDC R1, c[0x0][0x37c] ;  /* 0x0000df00ff017b82 */ /* 0x000fe20000000800 */
[----:B------:R-:W0:Y:S07]  /*0010*/  S2R R0, SR_TID.X ;  /* 0x0000000000007919 */ /* 0x000e2e0000002100 */
[----:B------:R-:W1:Y:S01]  /*0020*/  S2UR UR6, SR_CTAID.X ;  /* 0x00000000000679c3 */ /* 0x000e620000002500 */
[----:B------:R-:W2:Y:S07]  /*0030*/  LDCU UR4, c[0x0][0x388] ;  /* 0x00007100ff0477ac */ /* 0x000eae0008000800 */
[----:B------:R-:W1:Y:S01]  /*0040*/  LDC R5, c[0x0][0x360] ;  /* 0x0000d800ff057b82 */ /* 0x000e620000000800 */
[----:B0-----:R-:W-:Y:S01]  /*0050*/  ISETP.GT.U32.AND P0, PT, R0, 0x1f, PT ;  /* 0x0000001f0000780c */ /* 0x001fe20003f04070 */
[----:B-1----:R-:W-:-:S03]  /*0060*/  IMAD R5, R5, UR6, R0 ;  /* 0x0000000605057c24 */ /* 0x002fc6000f8e0200 */
[----:B------:R-:W-:Y:S02]  /*0070*/  ISETP.NE.OR P0, PT, RZ, UR6, P0 ;  /* 0x00000006ff007c0c */ /* 0x000fe40008705670 */
[----:B--2---:R-:W-:Y:S01]  /*0080*/  ISETP.GE.AND P1, PT, R5, UR4, PT ;  /* 0x0000000405007c0c */ /* 0x004fe2000bf26270 */
[----:B------:R-:W0:-:S12]  /*0090*/  LDCU.64 UR4, c[0x0][0x358] ;  /* 0x00006b00ff0477ac */ /* 0x000e180008000a00 */
[----:B------:R-:W1:Y:S01]  /*00a0*/  @!P1 LDC.64 R2, c[0x0][0x380] ;  /* 0x0000e000ff029b82 */ /* 0x000e620000000a00 */
[----:B------:R-:W-:Y:S01]  /*00b0*/  @!P1 MOV R4, 0x63 ;  /* 0x0000006300049802 */ /* 0x000fe20000000f00 */
[----:B-1----:R-:W-:-:S04]  /*00c0*/  @!P1 IMAD.WIDE R2, R5, 0x8, R2 ;  /* 0x0000000805029825 */ /* 0x002fc800078e0202 */
[----:B------:R-:W-:-:S05]  /*00d0*/  HFMA2 R5, -RZ, RZ, 0, 0 ;  /* 0x00000000ff057431 */ /* 0x000fca00000001ff */
[----:B0-----:R0:W-:Y:S01]  /*00e0*/  @!P1 STG.E.64 desc[UR4][R2.64+0x100], R4 ;  /* 0x0001000402009986 */ /* 0x0011e2000c101b04 */
[----:B------:R-:W-:Y:S05]  /*00f0*/  @P0 EXIT ;  /* 0x000000000000094d */ /* 0x000fea0003800000 */
[----:B0-----:R-:W0:Y:S02]  /*0100*/  LDC.64 R2, c[0x0][0x380] ;  /* 0x0000e000ff027b82 */ /* 0x001e240000000a00 */
[----:B0-----:R-:W-:-:S05]  /*0110*/  IMAD.WIDE.U32 R2, R0, 0x8, R2 ;  /* 0x0000000800027825 */ /* 0x001fca00078e0002 */
[----:B------:R-:W-:Y:S01]  /*0120*/  STG.E.64 desc[UR4][R2.64], RZ ;  /* 0x000000ff02007986 */ /* 0x000fe2000c101b04 */
[----:B------:R-:W-:Y:S05]  /*0130*/  EXIT ;  /* 0x000000000000794d */ /* 0x000fea0003800000 */
.L_x_917:
        /* <DEDUP_REMOVED lines=12> */
.L_x_1997:


//--------------------- .text._ZN3cub18CUB_300001_SM_10006detail6reduce28DeviceReduceSingleTileKernelINS2_10policy_hubIiyN4cuda3std3__44plusIiEEE10Policy1000EPiSC_iS9_iiNS7_10__identityEEEvT0_T1_T2_T3_T4_T6_ --------------------------
	.section	.text._ZN3cub18CUB_300001_SM_10006detail6reduce28DeviceReduceSingleTileKernelINS2_10policy_hubIiyN4cuda3std3__44plusIiEEE10Policy1000EPiSC_iS9_iiNS7_10__identityEEEvT0_T1_T2_T3_T4_T6_,"ax",@progbits
	.align	128
        .global         _ZN3cub18CUB_300001_SM_10006detail6reduce28DeviceReduceSingleTileKernelINS2_10policy_hubIiyN4cuda3std3__44plusIiEEE10Policy1000EPiSC_iS9_iiNS7_10__identityEEEvT0_T1_T2_T3_T4_T6_
        .type           _ZN3cub18CUB_300001_SM_10006detail6reduce28DeviceReduceSingleTileKernelINS2_10policy_hubIiyN4cuda3std3__44plusIiEEE10Policy1000EPiSC_iS9_iiNS7_10__identityEEEvT0_T1_T2_T3_T4_T6_,@function
        .size           _ZN3cub18CUB_300001_SM_10006detail6reduce28DeviceReduceSingleTileKernelINS2_10policy_hubIiyN4cuda3std3__44plusIiEEE10Policy1000EPiSC_iS9_iiNS7_10__identityEEEvT0_T1_T2_T3_T4_T6_,(.L_x_1998 - _ZN3cub18CUB_300001_SM_10006detail6reduce28DeviceReduceSingleTileKernelINS2_10policy_hubIiyN4cuda3std3__44plusIiEEE10Policy1000EPiSC_iS9_iiNS7_10__identityEEEvT0_T1_T2_T3_T4_T6_)
        .other          _ZN3cub18CUB_300001_SM_10006detail6reduce28DeviceReduceSingleTileKernelINS2_10policy_hubIiyN4cuda3std3__44plusIiEEE10Policy1000EPiSC_iS9_iiNS7_10__identityEEEvT0_T1_T2_T3_T4_T6_,@"STO_CUDA_ENTRY STV_DEFAULT"
_ZN3cub18CUB_300001_SM_10006detail6reduce28DeviceReduceSingleTileKernelINS2_10policy_hubIiyN4cuda3std3__44plusIiEEE10Policy1000EPiSC_iS9_iiNS7_10__identityEEEvT0_T1_T2_T3_T4_T6_:
.text._ZN3cub18CUB_300001_SM_10006detail6reduce28DeviceReduceSingleTileKernelINS2_10policy_hubIiyN4cuda3std3__44plusIiEEE10Policy1000EPiSC_iS9_iiNS7_10__identityEEEvT0_T1_T2_T3_T4_T6_:
[----:B------:R-:W-:Y:S01]  /*0000*/  LDC R1, c[0x0][0x37c] ;  /* 0x0000df00ff017b82 */ /* 0x000fe20000000800 */
[----:B------:R-:W0:Y:S01]  /*0010*/  LDCU UR4, c[0x0][0x390] ;  /* 0x00007200ff0477ac */ /* 0x000e220008000800 */
[----:B------:R-:W1:Y:S01]  /*0020*/  LDCU.64 UR6, c[0x0][0x358] ;  /* 0x00006b00ff0677ac */ /* 0x000e620008000a00 */
[----:B0-----:R-:W-:-:S05]  /*0030*/  IMAD.U32 R20, RZ, RZ, UR4 ;  /* 0x00000004ff147e24 */ /* 0x001fca000f8e00ff */
[----:B------:R-:W-:-:S13]  /*0040*/  ISETP.NE.AND P0, PT, R20, RZ, PT ;  /* 0x000000ff1400720c */ /* 0x000fda0003f05270 */
[----:B-1----:R-:W-:Y:S05]  /*0050*/  @P0 BRA `(.L_x_918) ;  /* 0x00000000001c0947 */ /* 0x002fea0003800000 */
[----:B------:R-:W0:Y:S02]  /*0060*/  S2R R0, SR_TID.X ;  /* 0x0000000000007919 */ /* 0x000e240000002100 */
[----:B0-----:R-:W-:-:S13]  /*0070*/  ISETP.NE.AND P0, PT, R0, RZ, PT ;  /* 0x000000ff0000720c */ /* 0x001fda0003f05270 */
[----:B------:R-:W-:Y:S05]  /*0080*/  @P0 EXIT ;  /* 0x000000000000094d */ /* 0x000fea0003800000 */
[----:B------:R-:W0:Y:S08]  /*0090*/  LDC R5, c[0x0][0x398] ;  /* 0x0000e600ff057b82 */ /* 0x000e300000000800 */
[----:B------:R-:W0:Y:S02]  /*00a0*/  LDC.64 R2, c[0x0][0x388] ;  /* 0x0000e200ff027b82 */ /* 0x000e240000000a00 */
[----:B0-----:R-:W-:Y:S01]  /*00b0*/  STG.E desc[UR6][R2.64], R5 ;  /* 0x0000000502007986 */ /* 0x001fe2000c101906 */
[----:B------:R-:W-:Y:S05]  /*00c0*/  EXIT ;  /* 0x000000000000794d */ /* 0x000fea0003800000 */
.L_x_918:
[----:B------:R-:W0:Y:S01]  /*00d0*/  LDCU UR4, c[0x0][0x380] ;  /* 0x00007000ff0477ac */ /* 0x000e220008000800 */
[----:B------:R-:W-:Y:S01]  /*00e0*/  BSSY.RECONVERGENT B0, `(.L_x_919) ;  /* 0x0000385000007945 */ /* 0x000fe20003800200 */
[----:B0-----:R-:W-:-:S09]  /*00f0*/  ULOP3.LUT UP0, URZ, UR4, 0xf, URZ, 0xc0, !UPT ;  /* 0x0000000f04ff7892 */ /* 0x001fd2000f80c0ff */
[----:B------:R-:W-:Y:S05]  /*0100*/  BRA.U UP0, `(.L_x_920) ;  /* 0x0000001900d87547 */ /* 0x000fea000b800000 */
[----:B------:R-:W-:-:S13]  /*0110*/  ISETP.GT.AND P0, PT, R20, 0xfff, PT ;  /* 0x00000fff1400780c */ /* 0x000fda0003f04270 */
[----:B------:R-:W-:Y:S05]  /*0120*/  @P0 BRA `(.L_x_921) ;  /* 0x0000000c008c0947 */ /* 0x000fea0003800000 */
[----:B------:R-:W0:Y:S01]  /*0130*/  S2R R9, SR_TID.X ;  /* 0x0000000000097919 */ /* 0x000e220000002100 */
[----:B------:R-:W-:Y:S01]  /*0140*/  BSSY.RECONVERGENT B1, `(.L_x_922) ;  /* 0x0000009000017945 */ /* 0x000fe20003800200 */
[----:B------:R-:W-:Y:S01]  /*0150*/  IMAD.MOV.U32 R0, RZ, RZ, RZ ;  /* 0x000000ffff007224 */ /* 0x000fe200078e00ff */
[----:B0-----:R-:W-:Y:S01]  /*0160*/  ISETP.GE.AND P0, PT, R9, R20, PT ;  /* 0x000000140900720c */ /* 0x001fe20003f06270 */
[----:B------:R-:W-:-:S12]  /*0170*/  IMAD.MOV.U32 R11, RZ, RZ, R9 ;  /* 0x000000ffff0b7224 */ /* 0x000fd800078e0009 */
[----:B------:R-:W-:Y:S05]  /*0180*/  @P0 BRA `(.L_x_923) ;  /* 0x0000000000100947 */ /* 0x000fea0003800000 */
[----:B------:R-:W0:Y:S02]  /*0190*/  LDC.64 R2, c[0x0][0x380] ;  /* 0x0000e000ff027b82 */ /* 0x000e240000000a00 */
[----:B0-----:R-:W-:-:S05]  /*01a0*/  IMAD.WIDE.U32 R2, R9, 0x4, R2 ;  /* 0x0000000409027825 */ /* 0x001fca00078e0002 */
[----:B------:R0:W5:Y:S01]  /*01b0*/  LDG.E.CONSTANT R0, desc[UR6][R2.64] ;  /* 0x0000000602007981 */ /* 0x000162000c1e9900 */
[----:B------:R-:W-:-:S07]  /*01c0*/  VIADD R11, R9, 0x100 ;  /* 0x00000100090b7836 */ /* 0x000fce0000000000 */
.L_x_923:
[----:B------:R-:W-:Y:S05]  /*01d0*/  BSYNC.RECONVERGENT B1 ;  /* 0x0000000000017941 */ /* 0x000fea0003800200 */
.L_x_922:
[----:B------:R-:W-:Y:S01]  /*01e0*/  ISETP.GE.AND P0, PT, R11, R20, PT ;  /* 0x000000140b00720c */ /* 0x000fe20003f06270 */
[----:B------:R-:W-:-:S12]  /*01f0*/  BSSY.RECONVERGENT B1, `(.L_x_924) ;  /* 0x0000066000017945 */ /* 0x000fd80003800200 */
[----:B------:R-:W-:Y:S05]  /*0200*/  @P0 BRA `(.L_x_925) ;  /* 0x0000000400900947 */ /* 0x000fea0003800000 */
[----:B0-----:R-:W-:Y:S01]  /*0210*/  LOP3.LUT R3, RZ, R11, RZ, 0x33, !PT ;  /* 0x0000000bff037212 */ /* 0x001fe200078e33ff */
[----:B------:R-:W-:Y:S04]  /*0220*/  BSSY.RECONVERGENT B2, `(.L_x_926) ;  /* 0x0000015000027945 */ /* 0x000fe80003800200 */
[----:B------:R-:W-:-:S05]  /*0230*/  IMAD.IADD R4, R3, 0x1, R20 ;  /* 0x0000000103047824 */ /* 0x000fca00078e0214 */
[C---:B------:R-:W-:Y:S02]  /*0240*/  LOP3.LUT R2, R4.reuse, 0x300, RZ, 0xc0, !PT ;  /* 0x0000030004027812 */ /* 0x040fe400078ec0ff */
[----:B------:R-:W-:Y:S02]  /*0250*/  ISETP.GE.U32.AND P1, PT, R4, 0x300, PT ;  /* 0x000003000400780c */ /* 0x000fe40003f26070 */
[----:B------:R-:W-:-:S13]  /*0260*/  ISETP.NE.AND P0, PT, R2, 0x300, PT ;  /* 0x000003000200780c */ /* 0x000fda0003f05270 */
[----:B------:R-:W-:Y:S05]  /*0270*/  @!P0 BRA `(.L_x_927) ;  /* 0x00000000003c8947 */ /* 0x000fea0003800000 */
[----:B------:R-:W0:Y:S01]  /*0280*/  LDC.64 R2, c[0x0][0x380] ;  /* 0x0000e000ff027b82 */ /* 0x000e220000000a00 */
[----:B------:R-:W-:-:S04]  /*0290*/  LEA.HI R4, R4, 0x1, RZ, 0x18 ;  /* 0x0000000104047811 */ /* 0x000fc800078fc0ff */
[----:B------:R-:W-:-:S05]  /*02a0*/  LOP3.LUT R4, R4, 0x3, RZ, 0xc0, !PT ;  /* 0x0000000304047812 */ /* 0x000fca00078ec0ff */
[----:B------:R-:W-:Y:S02]  /*02b0*/  IMAD.MOV R4, RZ, RZ, -R4 ;  /* 0x000000ffff047224 */ /* 0x000fe400078e0a04 */
[----:B0-----:R-:W-:-:S04]  /*02c0*/  IMAD.WIDE.U32 R2, R11, 0x4, R2 ;  /* 0x000000040b027825 */ /* 0x001fc800078e0002 */
[----:B------:R-:W-:-:S07]  /*02d0*/  IMAD.MOV.U32 R5, RZ, RZ, R3 ;  /* 0x000000ffff057224 */ /* 0x000fce00078e0003 */
.L_x_928:
[----:B------:R-:W-:-:S06]  /*02e0*/  IMAD.MOV.U32 R3, RZ, RZ, R5 ;  /* 0x000000ffff037224 */ /* 0x000fcc00078e0005 */
[----:B------:R0:W2:Y:S01]  /*02f0*/  LDG.E.CONSTANT R3, desc[UR6][R2.64] ;  /* 0x0000000602037981 */ /* 0x0000a2000c1e9900 */
[----:B------:R-:W-:Y:S02]  /*0300*/  VIADD R4, R4, 0x1 ;  /* 0x0000000104047836 */ /* 0x000fe40000000000 */
[----:B------:R-:W-:-:S03]  /*0310*/  VIADD R11, R11, 0x100 ;  /* 0x000001000b0b7836 */ /* 0x000fc60000000000 */
[----:B------:R-:W-:Y:S02]  /*0320*/  ISETP.NE.AND P0, PT, R4, RZ, PT ;  /* 0x000000ff0400720c */ /* 0x000fe40003f05270 */
[----:B0-----:R-:W-:-:S05]  /*0330*/  IADD3 R2, P2, PT, R2, 0x400, RZ ;  /* 0x0000040002027810 */ /* 0x001fca0007f5e0ff */
[----:B------:R-:W-:Y:S02]  /*0340*/  IMAD.X R5, RZ, RZ, R5, P2 ;  /* 0x000000ffff057224 */ /* 0x000fe400010e0605 */
[----:B--2--5:R-:W-:-:S04]  /*0350*/  IMAD.IADD R0, R3, 0x1, R0 ;  /* 0x0000000103007824 */ /* 0x024fc800078e0200 */
[----:B------:R-:W-:Y:S05]  /*0360*/  @P0 BRA `(.L_x_928) ;  /* 0xfffffffc00dc0947 */ /* 0x000fea000383ffff */
.L_x_927:
[----:B------:R-:W-:Y:S05]  /*0370*/  BSYNC.RECONVERGENT B2 ;  /* 0x0000000000027941 */ /* 0x000fea0003800200 */
.L_x_926:
[----:B------:R-:W-:Y:S05]  /*0380*/  @!P1 BRA `(.L_x_925) ;  /* 0x0000000400309947 */ /* 0x000fea0003800000 */
[----:B------:R-:W-:Y:S01]  /*0390*/  IMAD.IADD R2, R20, 0x1, -R11 ;  /* 0x0000000114027824 */ /* 0x000fe200078e0a0b */
[----:B------:R-:W-:Y:S01]  /*03a0*/  BSSY.RECONVERGENT B2, `(.L_x_929) ;  /* 0x0000029000027945 */ /* 0x000fe20003800200 */
[----:B------:R-:W-:-:S03]  /*03b0*/  PLOP3.LUT P0, PT, PT, PT, PT, 0x80, 0x8 ;  /* 0x000000000008781c */ /* 0x000fc60003f0f070 */
[----:B------:R-:W-:-:S13]  /*03c0*/  ISETP.GT.AND P1, PT, R2, 0xc00, PT ;  /* 0x00000c000200780c */ /* 0x000fda0003f24270 */
[----:B------:R-:W-:Y:S05]  /*03d0*/  @!P1 BRA `(.L_x_930) ;  /* 0x0000000000949947 */ /* 0x000fea0003800000 */
[----:B------:R-:W-:Y:S01]  /*03e0*/  PLOP3.LUT P0, PT, PT, PT, PT, 0x8, 0x80 ;  /* 0x000000000080781c */ /* 0x000fe20003f0e170 */
[----:B------:R-:W-:-:S12]  /*03f0*/  VIADD R8, R20, 0xfffff400 ;  /* 0xfffff40014087836 */ /* 0x000fd80000000000 */
.L_x_931:
[----:B------:R-:W0:Y:S01]  /*0400*/  LDC.64 R4, c[0x0][0x380] ;  /* 0x0000e000ff047b82 */ /* 0x000e220000000a00 */
[C---:B------:R-:W-:Y:S02]  /*0410*/  VIADD R7, R11.reuse, 0x400 ;  /* 0x000004000b077836 */ /* 0x040fe40000000000 */
[C---:B------:R-:W-:Y:S02]  /*0420*/  VIADD R3, R11.reuse, 0x800 ;  /* 0x000008000b037836 */ /* 0x040fe40000000000 */
[----:B0-----:R-:W-:-:S05]  /*0430*/  IMAD.WIDE R22, R11, 0x4, R4 ;  /* 0x000000040b167825 */ /* 0x001fca00078e0204 */
[----:B------:R-:W2:Y:S01]  /*0440*/  LDG.E.CONSTANT R13, desc[UR6][R22.64] ;  /* 0x00000006160d7981 */ /* 0x000ea2000c1e9900 */
[----:B------:R-:W-:-:S03]  /*0450*/  IMAD.WIDE R6, R7, 0x4, R4 ;  /* 0x0000000407067825 */ /* 0x000fc600078e0204 */
[----:B------:R-:W2:Y:S04]  /*0460*/  LDG.E.CONSTANT R10, desc[UR6][R22.64+0x400] ;  /* 0x00040006160a7981 */ /* 0x000ea8000c1e9900 */
[----:B------:R-:W3:Y:S04]  /*0470*/  LDG.E.CONSTANT R12, desc[UR6][R22.64+0x800] ;  /* 0x00080006160c7981 */ /* 0x000ee8000c1e9900 */
[----:B------:R-:W3:Y:S01]  /*0480*/  LDG.E.CONSTANT R19, desc[UR6][R22.64+0xc00] ;  /* 0x000c000616137981 */ /* 0x000ee2000c1e9900 */
[----:B------:R-:W-:-:S03]  /*0490*/  IMAD.WIDE R2, R3, 0x4, R4 ;  /* 0x0000000403027825 */ /* 0x000fc600078e0204 */
[----:B------:R-:W4:Y:S04]  /*04a0*/  LDG.E.CONSTANT R16, desc[UR6][R6.64] ;  /* 0x0000000606107981 */ /* 0x000f28000c1e9900 */
[----:B------:R-:W4:Y:S01]  /*04b0*/  LDG.E.CONSTANT R15, desc[UR6][R6.64+0x400] ;  /* 0x00040006060f7981 */ /* 0x000f22000c1e9900 */
[----:B------:R-:W-:-:S03]  /*04c0*/  VIADD R25, R11, 0xc00 ;  /* 0x00000c000b197836 */ /* 0x000fc60000000000 */
[----:B------:R-:W4:Y:S04]  /*04d0*/  LDG.E.CONSTANT R14, desc[UR6][R6.64+0x800] ;  /* 0x00080006060e7981 */ /* 0x000f28000c1e9900 */
[----:B------:R-:W4:Y:S01]  /*04e0*/  LDG.E.CONSTANT R21, desc[UR6][R6.64+0xc00] ;  /* 0x000c000606157981 */ /* 0x000f22000c1e9900 */
[----:B------:R-:W-:-:S03]  /*04f0*/  IMAD.WIDE R4, R25, 0x4, R4 ;  /* 0x0000000419047825 */ /* 0x000fc600078e0204 */
[----:B------:R-:W4:Y:S04]  /*0500*/  LDG.E.CONSTANT R18, desc[UR6][R2.64] ;  /* 0x0000000602127981 */ /* 0x000f28000c1e9900 */
[----:B------:R-:W4:Y:S04]  /*0510*/  LDG.E.CONSTANT R17, desc[UR6][R2.64+0x400] ;  /* 0x0004000602117981 */ /* 0x000f28000c1e9900 */
[----:B------:R-:W4:Y:S04]  /*0520*/  LDG.E.CONSTANT R23, desc[UR6][R2.64+0x800] ;  /* 0x0008000602177981 */ /* 0x000f28000c1e9900 */
[----:B------:R-:W4:Y:S04]  /*0530*/  LDG.E.CONSTANT R24, desc[UR6][R2.64+0xc00] ;  /* 0x000c000602187981 */ /* 0x000f28000c1e9900 */
[----:B------:R-:W4:Y:S04]  /*0540*/  LDG.E.CONSTANT R25, desc[UR6][R4.64] ;  /* 0x0000000604197981 */ /* 0x000f28000c1e9900 */
[----:B------:R-:W4:Y:S04]  /*0550*/  LDG.E.CONSTANT R26, desc[UR6][R4.64+0x400] ;  /* 0x00040006041a7981 */ /* 0x000f28000c1e9900 */
[----:B------:R-:W4:Y:S04]  /*0560*/  LDG.E.CONSTANT R22, desc[UR6][R4.64+0x800] ;  /* 0x0008000604167981 */ /* 0x000f28000c1e9900 */
[----:B------:R-:W4:Y:S01]  /*0570*/  LDG.E.CONSTANT R27, desc[UR6][R4.64+0xc00] ;  /* 0x000c0006041b7981 */ /* 0x000f22000c1e9900 */
[----:B------:R-:W-:-:S05]  /*0580*/  VIADD R11, R11, 0x1000 ;  /* 0x000010000b0b7836 */ /* 0x000fca0000000000 */
[----:B------:R-:W-:Y:S02]  /*0590*/  ISETP.GE.AND P1, PT, R11, R8, PT ;  /* 0x000000080b00720c */ /* 0x000fe40003f26270 */
[----:B--2--5:R-:W-:-:S04]  /*05a0*/  IADD3 R10, PT, PT, R10, R13, R0 ;  /* 0x0000000d0a0a7210 */ /* 0x024fc80007ffe000 */
[----:B---3--:R-:W-:-:S04]  /*05b0*/  IADD3 R10, PT, PT, R19, R12, R10 ;  /* 0x0000000c130a7210 */ /* 0x008fc80007ffe00a */
[----:B----4-:R-:W-:-:S04]  /*05c0*/  IADD3 R10, PT, PT, R15, R16, R10 ;  /* 0x000000100f0a7210 */ /* 0x010fc80007ffe00a */
[----:B------:R-:W-:-:S04]  /*05d0*/  IADD3 R10, PT, PT, R21, R14, R10 ;  /* 0x0000000e150a7210 */ /* 0x000fc80007ffe00a */
[----:B------:R-:W-:-:S04]  /*05e0*/  IADD3 R10, PT, PT, R17, R18, R10 ;  /* 0x00000012110a7210 */ /* 0x000fc80007ffe00a */
[----:B------:R-:W-:-:S04]  /*05f0*/  IADD3 R10, PT, PT, R24, R23, R10 ;  /* 0x00000017180a7210 */ /* 0x000fc80007ffe00a */
[----:B------:R-:W-:-:S04]  /*0600*/  IADD3 R25, PT, PT, R26, R25, R10 ;  /* 0x000000191a197210 */ /* 0x000fc80007ffe00a */
[----:B------:R-:W-:Y:S01]  /*0610*/  IADD3 R0, PT, PT, R27, R22, R25 ;  /* 0x000000161b007210 */ /* 0x000fe20007ffe019 */
[----:B------:R-:W-:Y:S06]  /*0620*/  @!P1 BRA `(.L_x_931) ;  /* 0xfffffffc00749947 */ /* 0x000fec000383ffff */
.L_x_930:
[----:B------:R-:W-:Y:S05]  /*0630*/  BSYNC.RECONVERGENT B2 ;  /* 0x0000000000027941 */ /* 0x000fea0003800200 */
.L_x_929:
[----:B------:R-:W-:Y:S01]  /*0640*/  IMAD.IADD R2, R20, 0x1, -R11 ;  /* 0x0000000114027824 */ /* 0x000fe200078e0a0b */
[----:B------:R-:W-:Y:S04]  /*0650*/  BSSY.RECONVERGENT B2, `(.L_x_932) ;  /* 0x0000015000027945 */ /* 0x000fe80003800200 */
[----:B------:R-:W-:-:S13]  /*0660*/  ISETP.GT.AND P1, PT, R2, 0x400, PT ;  /* 0x000004000200780c */ /* 0x000fda0003f24270 */
[----:B------:R-:W-:Y:S05]  /*0670*/  @!P1 BRA `(.L_x_933) ;  /* 0x0000000000489947 */ /* 0x000fea0003800000 */
[----:B------:R-:W0:Y:S01]  /*0680*/  LDC.64 R4, c[0x0][0x380] ;  /* 0x0000e000ff047b82 */ /* 0x000e220000000a00 */
[C---:B------:R-:W-:Y:S02]  /*0690*/  VIADD R13, R11.reuse, 0x400 ;  /* 0x000004000b0d7836 */ /* 0x040fe40000000000 */
[----:B0-----:R-:W-:-:S05]  /*06a0*/  IMAD.WIDE R2, R11, 0x4, R4 ;  /* 0x000000040b027825 */ /* 0x001fca00078e0204 */
[----:B------:R-:W2:Y:S01]  /*06b0*/  LDG.E.CONSTANT R7, desc[UR6][R2.64] ;  /* 0x0000000602077981 */ /* 0x000ea2000c1e9900 */
[----:B------:R-:W-:-:S03]  /*06c0*/  IMAD.WIDE R4, R13, 0x4, R4 ;  /* 0x000000040d047825 */ /* 0x000fc600078e0204 */
[----:B------:R-:W2:Y:S04]  /*06d0*/  LDG.E.CONSTANT R6, desc[UR6][R2.64+0x400] ;  /* 0x0004000602067981 */ /* 0x000ea8000c1e9900 */
[----:B------:R-:W3:Y:S04]  /*06e0*/  LDG.E.CONSTANT R13, desc[UR6][R2.64+0x800] ;  /* 0x00080006020d7981 */ /* 0x000ee8000c1e9900 */
[----:B------:R-:W3:Y:S04]  /*06f0*/  LDG.E.CONSTANT R8, desc[UR6][R2.64+0xc00] ;  /* 0x000c000602087981 */ /* 0x000ee8000c1e9900 */
[----:B------:R-:W4:Y:S04]  /*0700*/  LDG.E.CONSTANT R15, desc[UR6][R4.64] ;  /* 0x00000006040f7981 */ /* 0x000f28000c1e9900 */
[----:B------:R-:W4:Y:S04]  /*0710*/  LDG.E.CONSTANT R10, desc[UR6][R4.64+0x400] ;  /* 0x00040006040a7981 */ /* 0x000f28000c1e9900 */
[----:B------:R-:W4:Y:S04]  /*0720*/  LDG.E.CONSTANT R17, desc[UR6][R4.64+0x800] ;  /* 0x0008000604117981 */ /* 0x000f28000c1e9900 */
[----:B------:R-:W4:Y:S01]  /*0730*/  LDG.E.CONSTANT R12, desc[UR6][R4.64+0xc00] ;  /* 0x000c0006040c7981 */ /* 0x000f22000c1e9900 */
[----:B------:R-:W-:Y:S01]  /*0740*/  PLOP3.LUT P0, PT, PT, PT, PT, 0x8, 0x80 ;  /* 0x000000000080781c */ /* 0x000fe20003f0e170 */
[----:B------:R-:W-:Y:S01]  /*0750*/  VIADD R11, R11, 0x800 ;  /* 0x000008000b0b7836 */ /* 0x000fe20000000000 */
[----:B--2--5:R-:W-:-:S04]  /*0760*/  IADD3 R6, PT, PT, R6, R7, R0 ;  /* 0x0000000706067210 */ /* 0x024fc80007ffe000 */
[----:B---3--:R-:W-:-:S04]  /*0770*/  IADD3 R6, PT, PT, R8, R13, R6 ;  /* 0x0000000d08067210 */ /* 0x008fc80007ffe006 */
[----:B----4-:R-:W-:-:S04]  /*0780*/  IADD3 R6, PT, PT, R10, R15, R6 ;  /* 0x0000000f0a067210 */ /* 0x010fc80007ffe006 */
[----:B------:R-:W-:-:S07]  /*0790*/  IADD3 R0, PT, PT, R12, R17, R6 ;  /* 0x000000110c007210 */ /* 0x000fce0007ffe006 */
.L_x_933:
[----:B------:R-:W-:Y:S05]  /*07a0*/  BSYNC.RECONVERGENT B2 ;  /* 0x0000000000027941 */ /* 0x000fea0003800200 */
.L_x_932:
[----:B------:R-:W-:-:S13]  /*07b0*/  ISETP.LT.OR P0, PT, R11, R20, P0 ;  /* 0x000000140b00720c */ /* 0x000fda0000701670 */
[----:B------:R-:W-:Y:S05]  /*07c0*/  @!P0 BRA `(.L_x_925) ;  /* 0x0000000000208947 */ /* 0x000fea0003800000 */
[----:B------:R-:W0:Y:S02]  /*07d0*/  LDC.64 R2, c[0x0][0x380] ;  /* 0x0000e000ff027b82 */ /* 0x000e240000000a00 */
[----:B0-----:R-:W-:-:S05]  /*07e0*/  IMAD.WIDE R2, R11, 0x4, R2 ;  /* 0x000000040b027825 */ /* 0x001fca00078e0202 */
[----:B------:R-:W2:Y:S04]  /*07f0*/  LDG.E.CONSTANT R5, desc[UR6][R2.64] ;  /* 0x0000000602057981 */ /* 0x000ea8000c1e9900 */
[----:B------:R-:W2:Y:S04]  /*0800*/  LDG.E.CONSTANT R4, desc[UR6][R2.64+0x400] ;  /* 0x0004000602047981 */ /* 0x000ea8000c1e9900 */
[----:B------:R-:W3:Y:S04]  /*0810*/  LDG.E.CONSTANT R7, desc[UR6][R2.64+0x800] ;  /* 0x0008000602077981 */ /* 0x000ee8000c1e9900 */
[----:B------:R-:W3:Y:S01]  /*0820*/  LDG.E.CONSTANT R6, desc[UR6][R2.64+0xc00] ;  /* 0x000c000602067981 */ /* 0x000ee2000c1e9900 */
[----:B--2--5:R-:W-:-:S04]  /*0830*/  IADD3 R0, PT, PT, R4, R5, R0 ;  /* 0x0000000504007210 */ /* 0x024fc80007ffe000 */
[----:B---3--:R-:W-:-:S07]  /*0840*/  IADD3 R0, PT, PT, R6, R7, R0 ;  /* 0x0000000706007210 */ /* 0x008fce0007ffe000 */
.L_x_925:
[----:B------:R-:W-:Y:S05]  /*0850*/  BSYNC.RECONVERGENT B1 ;  /* 0x0000000000017941 */ /* 0x000fea0003800200 */
.L_x_924:
[----:B------:R-:W-:-:S13]  /*0860*/  ISETP.GE.AND P0, PT, R20, 0x100, PT ;  /* 0x000001001400780c */ /* 0x000fda0003f06270 */
[----:B------:R-:W-:Y:S05]  /*0870*/  @!P0 BRA `(.L_x_934) ;  /* 0x0000000000ac8947 */ /* 0x000fea0003800000 */
[----:B------:R-:W1:Y:S01]  /*0880*/  S2R R6, SR_LANEID ;  /* 0x0000000000067919 */ /* 0x000e620000000000 */
[----:B0----5:R-:W0:Y:S01]  /*0890*/  SHFL.DOWN PT, R2, R0, 0x1, 0x1f ;  /* 0x08201f0000027f89 */ /* 0x021e2200000e0000 */
[C---:B-1----:R-:W-:Y:S02]  /*08a0*/  ISETP.GT.AND P0, PT, R6.reuse, 0x1e, PT ;  /* 0x0000001e0600780c */ /* 0x042fe40003f04270 */
[----:B------:R-:W-:Y:S02]  /*08b0*/  ISETP.NE.AND P1, PT, R6, RZ, PT ;  /* 0x000000ff0600720c */ /* 0x000fe40003f25270 */
[----:B0-----:R-:W-:Y:S02]  /*08c0*/  SEL R3, R2, RZ, !P0 ;  /* 0x000000ff02037207 */ /* 0x001fe40004000000 */
[----:B------:R-:W-:-:S03]  /*08d0*/  ISETP.GT.AND P0, PT, R6, 0x1d, PT ;  /* 0x0000001d0600780c */ /* 0x000fc60003f04270 */
[----:B------:R-:W-:-:S05]  /*08e0*/  IMAD.IADD R3, R3, 0x1, R0 ;  /* 0x0000000103037824 */ /* 0x000fca00078e0200 */
[----:B------:R-:W0:Y:S01]  /*08f0*/  SHFL.DOWN PT, R2, R3, 0x2, 0x1f ;  /* 0x08401f0003027f89 */ /* 0x000e2200000e0000 */
[----:B------:R-:W1:Y:S01]  /*0900*/  @!P1 S2R R7, SR_CgaCtaId ;  /* 0x0000000000079919 */ /* 0x000e620000008800 */
[----:B0-----:R-:W-:Y:S02]  /*0910*/  SEL R2, R2, RZ, !P0 ;  /* 0x000000ff02027207 */ /* 0x001fe40004000000 */
[----:B------:R-:W-:-:S03]  /*0920*/  ISETP.GT.AND P0, PT, R6, 0x1b, PT ;  /* 0x0000001b0600780c */ /* 0x000fc60003f04270 */
[----:B------:R-:W-:-:S05]  /*0930*/  IMAD.IADD R2, R3, 0x1, R2 ;  /* 0x0000000103027824 */ /* 0x000fca00078e0202 */
[----:B------:R-:W0:Y:S02]  /*0940*/  SHFL.DOWN PT, R4, R2, 0x4, 0x1f ;  /* 0x08801f0002047f89 */ /* 0x000e2400000e0000 */
[----:B0-----:R-:W-:Y:S02]  /*0950*/  SEL R5, R4, RZ, !P0 ;  /* 0x000000ff04057207 */ /* 0x001fe40004000000 */
[----:B------:R-:W-:Y:S02]  /*0960*/  ISETP.GT.AND P0, PT, R6, 0x17, PT ;  /* 0x000000170600780c */ /* 0x000fe40003f04270 */
[----:B------:R-:W-:Y:S01]  /*0970*/  @!P1 MOV R4, 0x400 ;  /* 0x0000040000049802 */ /* 0x000fe20000000f00 */
[----:B------:R-:W-:Y:S01]  /*0980*/  IMAD.IADD R5, R2, 0x1, R5 ;  /* 0x0000000102057824 */ /* 0x000fe200078e0205 */
[----:B------:R-:W-:Y:S02]  /*0990*/  @!P1 SHF.R.U32.HI R2, RZ, 0x3, R9 ;  /* 0x00000003ff029819 */ /* 0x000fe40000011609 */
[----:B-1----:R-:W-:-:S02]  /*09a0*/  @!P1 LEA R7, R7, R4, 0x18 ;  /* 0x0000000407079211 */ /* 0x002fc400078ec0ff */
[----:B------:R-:W0:Y:S01]  /*09b0*/  SHFL.DOWN PT, R0, R5, 0x8, 0x1f ;  /* 0x09001f0005007f89 */ /* 0x000e2200000e0000 */
[----:B------:R-:W-:-:S05]  /*09c0*/  @!P1 LOP3.LUT R2, R2, 0x7c, RZ, 0xc0, !PT ;  /* 0x0000007c02029812 */ /* 0x000fca00078ec0ff */
[----:B------:R-:W-:Y:S01]  /*09d0*/  @!P1 IMAD.IADD R2, R2, 0x1, R7 ;  /* 0x0000000102029824 */ /* 0x000fe200078e0207 */
[----:B0-----:R-:W-:Y:S02]  /*09e0*/  SEL R0, R0, RZ, !P0 ;  /* 0x000000ff00007207 */ /* 0x001fe40004000000 */
[----:B------:R-:W-:-:S03]  /*09f0*/  ISETP.GT.AND P0, PT, R6, 0xf, PT ;  /* 0x0000000f0600780c */ /* 0x000fc60003f04270 */
[----:B------:R-:W-:-:S05]  /*0a00*/  IMAD.IADD R0, R5, 0x1, R0 ;  /* 0x0000000105007824 */ /* 0x000fca00078e0200 */
[----:B------:R-:W0:Y:S02]  /*0a10*/  SHFL.DOWN PT, R3, R0, 0x10, 0x1f ;  /* 0x0a001f0000037f89 */ /* 0x000e2400000e0000 */
[----:B0-----:R-:W-:Y:S02]  /*0a20*/  SEL R3, R3, RZ, !P0 ;  /* 0x000000ff03037207 */ /* 0x001fe40004000000 */
[----:B------:R-:W-:-:S03]  /*0a30*/  ISETP.NE.AND P0, PT, R9, RZ, PT ;  /* 0x000000ff0900720c */ /* 0x000fc60003f05270 */
[----:B------:R-:W-:-:S05]  /*0a40*/  IMAD.IADD R3, R0, 0x1, R3 ;  /* 0x0000000100037824 */ /* 0x000fca00078e0203 */
[----:B------:R0:W-:Y:S01]  /*0a50*/  @!P1 STS [R2+0x8], R3 ;  /* 0x0000080302009388 */ /* 0x0001e20000000800 */
[----:B------:R-:W-:Y:S06]  /*0a60*/  BAR.SYNC.DEFER_BLOCKING 0x0 ;  /* 0x0000000000007b1d */ /* 0x000fec0000010000 */
[----:B------:R-:W-:Y:S05]  /*0a70*/  @P0 BRA `(.L_x_935) ;  /* 0x0000002c00ac0947 */ /* 0x000fea0003800000 */
[----:B------:R-:W1:Y:S01]  /*0a80*/  S2UR UR5, SR_CgaCtaId ;  /* 0x00000000000579c3 */ /* 0x000e620000008800 */
[----:B------:R-:W-:Y:S02]  /*0a90*/  UMOV UR4, 0x400 ;  /* 0x0000040000047882 */ /* 0x000fe40000000000 */
[----:B-1----:R-:W-:-:S09]  /*0aa0*/  ULEA UR4, UR5, UR4, 0x18 ;  /* 0x0000000405047291 */ /* 0x002fd2000f8ec0ff */
[----:B------:R-:W-:Y:S04]  /*0ab0*/  LDS R0, [UR4+0xc] ;  /* 0x00000c04ff007984 */ /* 0x000fe80008000800 */
[----:B------:R-:W1:Y:S04]  /*0ac0*/  LDS.128 R4, [UR4+0x10] ;  /* 0x00001004ff047984 */ /* 0x000e680008000c00 */
[----:B------:R-:W2:Y:S01]  /*0ad0*/  LDS.64 R8, [UR4+0x20] ;  /* 0x00002004ff087984 */ /* 0x000ea20008000a00 */
[----:B-1----:R-:W-:-:S04]  /*0ae0*/  IADD3 R0, PT, PT, R4, R0, R3 ;  /* 0x0000000004007210 */ /* 0x002fc80007ffe003 */
[----:B------:R-:W-:-:S04]  /*0af0*/  IADD3 R0, PT, PT, R6, R0, R5 ;  /* 0x0000000006007210 */ /* 0x000fc80007ffe005 */
[----:B--2---:R-:W-:-:S05]  /*0b00*/  IADD3 R0, PT, PT, R8, R0, R7 ;  /* 0x0000000008007210 */ /* 0x004fca0007ffe007 */
[----:B0-----:R-:W-:Y:S01]  /*0b10*/  IMAD.IADD R3, R0, 0x1, R9 ;  /* 0x0000000100037824 */ /* 0x001fe200078e0209 */
[----:B------:R-:W-:Y:S06]  /*0b20*/  BRA `(.L_x_935) ;  /* 0x0000002c00807947 */ /* 0x000fec0003800000 */
.L_x_934:
[----:B0-----:R-:W-:Y:S01]  /*0b30*/  LOP3.LUT R2, R9, 0x3e0, RZ, 0xc0, !PT ;  /* 0x000003e009027812 */ /* 0x001fe200078ec0ff */
[----:B------:R-:W0:Y:S03]  /*0b40*/  S2R R8, SR_LANEID ;  /* 0x0000000000087919 */ /* 0x000e260000000000 */
[----:B------:R-:W-:Y:S01]  /*0b50*/  LOP3.LUT R5, RZ, R2, RZ, 0x33, !PT ;  /* 0x00000002ff057212 */ /* 0x000fe200078e33ff */
[----:B------:R-:W-:-:S04]  /*0b60*/  VIADD R3, R2, 0x20 ;  /* 0x0000002002037836 */ /* 0x000fc80000000000 */
[----:B------:R-:W-:Y:S01]  /*0b70*/  IMAD.IADD R5, R5, 0x1, R20 ;  /* 0x0000000105057824 */ /* 0x000fe200078e0214 */
[----:B------:R-:W-:-:S04]  /*0b80*/  ISETP.GT.AND P0, PT, R3, R20, PT ;  /* 0x000000140300720c */ /* 0x000fc80003f04270 */
[----:B------:R-:W-:-:S05]  /*0b90*/  SEL R5, R5, 0x1f, P0 ;  /* 0x0000001f05057807 */ /* 0x000fca0000000000 */
[----:B-----5:R-:W1:Y:S01]  /*0ba0*/  SHFL.DOWN PT, R2, R0, 0x1, R5 ;  /* 0x0820000000027989 */ /* 0x020e6200000e0005 */
[CC--:B0-----:R-:W-:Y:S01]  /*0bb0*/  ISETP.GE.AND P0, PT, R8.reuse, R5.reuse, PT ;  /* 0x000000050800720c */ /* 0x0c1fe20003f06270 */
[C---:B------:R-:W-:Y:S01]  /*0bc0*/  VIADD R4, R8.reuse, 0x2 ;  /* 0x0000000208047836 */ /* 0x040fe20000000000 */
[C---:B------:R-:W-:Y:S01]  /*0bd0*/  ISETP.NE.AND P1, PT, R8.reuse, RZ, PT ;  /* 0x000000ff0800720c */ /* 0x040fe20003f25270 */
[----:B------:R-:W-:Y:S01]  /*0be0*/  VIADD R6, R8, 0x4 ;  /* 0x0000000408067836 */ /* 0x000fe20000000000 */
[----:B-1----:R-:W-:Y:S02]  /*0bf0*/  SEL R3, R2, RZ, !P0 ;  /* 0x000000ff02037207 */ /* 0x002fe40004000000 */
[----:B------:R-:W-:-:S03]  /*0c00*/  ISETP.GT.AND P0, PT, R4, R5, PT ;  /* 0x000000050400720c */ /* 0x000fc60003f04270 */
[----:B------:R-:W-:-:S06]  /*0c10*/  IMAD.IADD R2, R3, 0x1, R0 ;  /* 0x0000000103027824 */ /* 0x000fcc00078e0200 */
[----:B------:R-:W0:Y:S01]  /*0c20*/  @!P1 S2R R10, SR_CgaCtaId ;  /* 0x00000000000a9919 */ /* 0x000e220000008800 */
[----:B------:R-:W-:Y:S01]  /*0c30*/  @!P1 MOV R7, 0x400 ;  /* 0x0000040000079802 */ /* 0x000fe20000000f00 */
[----:B------:R-:W1:Y:S02]  /*0c40*/  SHFL.DOWN PT, R3, R2, 0x2, R5 ;  /* 0x0840000002037989 */ /* 0x000e6400000e0005 */
[----:B-1----:R-:W-:Y:S02]  /*0c50*/  SEL R3, R3, RZ, !P0 ;  /* 0x000000ff03037207 */ /* 0x002fe40004000000 */
[----:B------:R-:W-:Y:S02]  /*0c60*/  ISETP.GT.AND P0, PT, R6, R5, PT ;  /* 0x000000050600720c */ /* 0x000fe40003f04270 */
[----:B------:R-:W-:Y:S01]  /*0c70*/  @!P1 SHF.R.U32.HI R6, RZ, 0x3, R9 ;  /* 0x00000003ff069819 */ /* 0x000fe20000011609 */
[----:B------:R-:W-:Y:S01]  /*0c80*/  IMAD.IADD R4, R2, 0x1, R3 ;  /* 0x0000000102047824 */ /* 0x000fe200078e0203 */
[----:B0-----:R-:W-:Y:S01]  /*0c90*/  @!P1 LEA R7, R10, R7, 0x18 ;  /* 0x000000070a079211 */ /* 0x001fe200078ec0ff */
[----:B------:R-:W-:Y:S01]  /*0ca0*/  VIADD R2, R8, 0x8 ;  /* 0x0000000808027836 */ /* 0x000fe20000000000 */
[----:B------:R-:W-:-:S02]  /*0cb0*/  @!P1 LOP3.LUT R6, R6, 0x7c, RZ, 0xc0, !PT ;  /* 0x0000007c06069812 */ /* 0x000fc400078ec0ff */
[----:B------:R-:W0:Y:S03]  /*0cc0*/  SHFL.DOWN PT, R3, R4, 0x4, R5 ;  /* 0x0880000004037989 */ /* 0x000e2600000e0005 */
[----:B------:R-:W-:Y:S01]  /*0cd0*/  @!P1 IMAD.IADD R6, R6, 0x1, R7 ;  /* 0x0000000106069824 */ /* 0x000fe200078e0207 */
        /* <DEDUP_REMOVED lines=10> */
[----:B------:R-:W-:-:S03]  /*0d80*/  ISETP.NE.AND P0, PT, R9, RZ, PT ;  /* 0x000000ff0900720c */ /* 0x000fc60003f05270 */
[----:B------:R-:W-:-:S05]  /*0d90*/  IMAD.IADD R3, R2, 0x1, R3 ;  /* 0x0000000102037824 */ /* 0x000fca00078e0203 */
[----:B------:R4:W-:Y:S01]  /*0da0*/  @!P1 STS [R6+0x8], R3 ;  /* 0x0000080306009388 */ /* 0x0009e20000000800 */
[----:B------:R-:W-:Y:S06]  /*0db0*/  BAR.SYNC.DEFER_BLOCKING 0x0 ;  /* 0x0000000000007b1d */ /* 0x000fec0000010000 */
[----:B------:R-:W-:Y:S05]  /*0dc0*/  @P0 BRA `(.L_x_935) ;  /* 0x0000002800d80947 */ /* 0x000fea0003800000 */
[----:B------:R-:W0:Y:S01]  /*0dd0*/  S2UR UR5, SR_CgaCtaId ;  /* 0x00000000000579c3 */ /* 0x000e220000008800 */
[----:B------:R-:W-:Y:S01]  /*0de0*/  UMOV UR4, 0x400 ;  /* 0x0000040000047882 */ /* 0x000fe20000000000 */
[C---:B------:R-:W-:Y:S02]  /*0df0*/  ISETP.GT.AND P2, PT, R20.reuse, 0x40, PT ;  /* 0x000000401400780c */ /* 0x040fe40003f44270 */
[C---:B------:R-:W-:Y:S02]  /*0e00*/  ISETP.GT.AND P1, PT, R20.reuse, 0x20, PT ;  /* 0x000000201400780c */ /* 0x040fe40003f24270 */
[----:B------:R-:W-:Y:S01]  /*0e10*/  ISETP.GT.AND P3, PT, R20, 0x80, PT ;  /* 0x000000801400780c */ /* 0x000fe20003f64270 */
[----:B0-----:R-:W-:-:S09]  /*0e20*/  ULEA UR4, UR5, UR4, 0x18 ;  /* 0x0000000405047291 */ /* 0x001fd2000f8ec0ff */
[----:B----4-:R-:W0:Y:S04]  /*0e30*/  LDS.128 R4, [UR4+0x10] ;  /* 0x00001004ff047984 */ /* 0x010e280008000c00 */
[----:B------:R-:W1:Y:S04]  /*0e40*/  LDS R0, [UR4+0xc] ;  /* 0x00000c04ff007984 */ /* 0x000e680008000800 */
[----:B------:R-:W2:Y:S01]  /*0e50*/  LDS.64 R8, [UR4+0x20] ;  /* 0x00002004ff087984 */ /* 0x000ea20008000a00 */
[----:B0-----:R-:W-:Y:S02]  /*0e60*/  SEL R4, R4, RZ, P2 ;  /* 0x000000ff04047207 */ /* 0x001fe40001000000 */
[----:B------:R-:W-:-:S02]  /*0e70*/  ISETP.GT.AND P2, PT, R20, 0x60, PT ;  /* 0x000000601400780c */ /* 0x000fc40003f44270 */
[----:B-1----:R-:W-:Y:S02]  /*0e80*/  SEL R0, R0, RZ, P1 ;  /* 0x000000ff00007207 */ /* 0x002fe40000800000 */
[----:B------:R-:W-:Y:S02]  /*0e90*/  SEL R5, R5, RZ, P2 ;  /* 0x000000ff05057207 */ /* 0x000fe40001000000 */
[----:B------:R-:W-:Y:S02]  /*0ea0*/  IADD3 R0, PT, PT, R4, R0, R3 ;  /* 0x0000000004007210 */ /* 0x000fe40007ffe003 */
[----:B------:R-:W-:Y:S02]  /*0eb0*/  ISETP.GT.AND P1, PT, R20, 0xa0, PT ;  /* 0x000000a01400780c */ /* 0x000fe40003f24270 */
[----:B------:R-:W-:Y:S02]  /*0ec0*/  SEL R6, R6, RZ, P3 ;  /* 0x000000ff06067207 */ /* 0x000fe40001800000 */
[----:B------:R-:W-:-:S02]  /*0ed0*/  ISETP.GT.AND P2, PT, R20, 0xc0, PT ;  /* 0x000000c01400780c */ /* 0x000fc40003f44270 */
[----:B------:R-:W-:Y:S02]  /*0ee0*/  ISETP.GT.AND P3, PT, R20, 0xe0, PT ;  /* 0x000000e01400780c */ /* 0x000fe40003f64270 */
[----:B------:R-:W-:Y:S02]  /*0ef0*/  SEL R7, R7, RZ, P1 ;  /* 0x000000ff07077207 */ /* 0x000fe40000800000 */
[----:B------:R-:W-:Y:S02]  /*0f00*/  IADD3 R0, PT, PT, R6, R0, R5 ;  /* 0x0000000006007210 */ /* 0x000fe40007ffe005 */
[----:B--2---:R-:W-:Y:S02]  /*0f10*/  SEL R8, R8, RZ, P2 ;  /* 0x000000ff08087207 */ /* 0x004fe40001000000 */
[----:B------:R-:W-:Y:S02]  /*0f20*/  SEL R9, R9, RZ, P3 ;  /* 0x000000ff09097207 */ /* 0x000fe40001800000 */
[----:B------:R-:W-:-:S05]  /*0f30*/  IADD3 R0, PT, PT, R8, R0, R7 ;  /* 0x0000000008007210 */ /* 0x000fca0007ffe007 */
[----:B------:R-:W-:Y:S01]  /*0f40*/  IMAD.IADD R3, R0, 0x1, R9 ;  /* 0x0000000100037824 */ /* 0x000fe200078e0209 */
[----:B------:R-:W-:Y:S06]  /*0f50*/  BRA `(.L_x_935) ;  /* 0x0000002800747947 */ /* 0x000fec0003800000 */
.L_x_921:
[----:B------:R-:W0:Y:S01]  /*0f60*/  S2R R0, SR_TID.X ;  /* 0x0000000000007919 */ /* 0x000e220000002100 */
[----:B------:R-:W1:Y:S01]  /*0f70*/  LDC.64 R2, c[0x0][0x380] ;  /* 0x0000e000ff027b82 */ /* 0x000e620000000a00 */
[----:B0-----:R-:W-:-:S04]  /*0f80*/  IMAD.SHL.U32 R5, R0, 0x4, RZ ;  /* 0x0000000400057824 */ /* 0x001fc800078e00ff */
[----:B-1----:R-:W-:-:S05]  /*0f90*/  IMAD.WIDE.U32 R2, R5, 0x4, R2 ;  /* 0x0000000405027825 */ /* 0x002fca00078e0002 */
[----:B------:R-:W2:Y:S04]  /*0fa0*/  LDG.E.128.CONSTANT R4, desc[UR6][R2.64] ;  /* 0x0000000602047981 */ /* 0x000ea8000c1e9d00 */
[----:B------:R-:W3:Y:S04]  /*0fb0*/  LDG.E.128.CONSTANT R8, desc[UR6][R2.64+0x1000] ;  /* 0x0010000602087981 */ /* 0x000ee8000c1e9d00 */
[----:B------:R-:W4:Y:S04]  /*0fc0*/  LDG.E.128.CONSTANT R12, desc[UR6][R2.64+0x2000] ;  /* 0x00200006020c7981 */ /* 0x000f28000c1e9d00 */
[----:B------:R-:W5:Y:S01]  /*0fd0*/  LDG.E.128.CONSTANT R16, desc[UR6][R2.64+0x3000] ;  /* 0x0030000602107981 */ /* 0x000f62000c1e9d00 */
[----:B------:R-:W-:Y:S01]  /*0fe0*/  ISETP.GE.U32.AND P0, PT, R20, 0x2000, PT ;  /* 0x000020001400780c */ /* 0x000fe20003f06070 */
[----:B------:R-:W-:Y:S01]  /*0ff0*/  IMAD.MOV.U32 R23, RZ, RZ, 0x1000 ;  /* 0x00001000ff177424 */ /* 0x000fe200078e00ff */
[----:B--2---:R-:W-:-:S04]  /*1000*/  IADD3 R5, PT, PT, R6, R5, R4 ;  /* 0x0000000506057210 */ /* 0x004fc80007ffe004 */
[----:B---3--:R-:W-:-:S04]  /*1010*/  IADD3 R5, PT, PT, R8, R7, R5 ;  /* 0x0000000708057210 */ /* 0x008fc80007ffe005 */
[----:B------:R-:W-:-:S04]  /*1020*/  IADD3 R5, PT, PT, R10, R9, R5 ;  /* 0x000000090a057210 */ /* 0x000fc80007ffe005 */
[----:B----4-:R-:W-:-:S04]  /*1030*/  IADD3 R5, PT, PT, R12, R11, R5 ;  /* 0x0000000b0c057210 */ /* 0x010fc80007ffe005 */
[----:B------:R-:W-:-:S04]  /*1040*/  IADD3 R5, PT, PT, R14, R13, R5 ;  /* 0x0000000d0e057210 */ /* 0x000fc80007ffe005 */
[----:B-----5:R-:W-:-:S04]  /*1050*/  IADD3 R5, PT, PT, R16, R15, R5 ;  /* 0x0000000f10057210 */ /* 0x020fc80007ffe005 */
[----:B------:R-:W-:-:S05]  /*1060*/  IADD3 R5, PT, PT, R18, R17, R5 ;  /* 0x0000001112057210 */ /* 0x000fca0007ffe005 */
[----:B------:R-:W-:Y:S01]  /*1070*/  IMAD.IADD R21, R19, 0x1, R5 ;  /* 0x0000000113157824 */ /* 0x000fe200078e0205 */
[----:B------:R-:W-:Y:S06]  /*1080*/  @!P0 BRA `(.L_x_936) ;  /* 0x00000000005c8947 */ /* 0x000fec0003800000 */
[----:B------:R-:W0:Y:S01]  /*1090*/  LDC R24, c[0x0][0x390] ;  /* 0x0000e400ff187b82 */ /* 0x000e220000000800 */
[----:B------:R-:W-:Y:S02]  /*10a0*/  VIADD R22, R20, 0xfffff000 ;  /* 0xfffff00014167836 */ /* 0x000fe40000000000 */
[----:B------:R-:W-:-:S07]  /*10b0*/  IMAD.MOV.U32 R23, RZ, RZ, 0x1000 ;  /* 0x00001000ff177424 */ /* 0x000fce00078e00ff */
.L_x_938:
[----:B------:R-:W-:-:S05]  /*10c0*/  IMAD.WIDE R26, R23, 0x4, R2 ;  /* 0x00000004171a7825 */ /* 0x000fca00078e0202 */
[----:B------:R-:W2:Y:S04]  /*10d0*/  LDG.E.128.CONSTANT R12, desc[UR6][R26.64] ;  /* 0x000000061a0c7981 */ /* 0x000ea8000c1e9d00 */
[----:B------:R-:W3:Y:S04]  /*10e0*/  LDG.E.128.CONSTANT R16, desc[UR6][R26.64+0x1000] ;  /* 0x001000061a107981 */ /* 0x000ee8000c1e9d00 */
[----:B------:R-:W4:Y:S04]  /*10f0*/  LDG.E.128.CONSTANT R4, desc[UR6][R26.64+0x2000] ;  /* 0x002000061a047981 */ /* 0x000f28000c1e9d00 */
[----:B------:R-:W5:Y:S01]  /*1100*/  LDG.E.128.CONSTANT R8, desc[UR6][R26.64+0x3000] ;  /* 0x003000061a087981 */ /* 0x000f62000c1e9d00 */
[----:B0-----:R-:W-:Y:S01]  /*1110*/  IMAD.MOV.U32 R20, RZ, RZ, R24 ;  /* 0x000000ffff147224 */ /* 0x001fe200078e0018 */
[----:B--2---:R-:W-:-:S04]  /*1120*/  IADD3 R13, PT, PT, R13, R12, R21 ;  /* 0x0000000c0d0d7210 */ /* 0x004fc80007ffe015 */
[----:B------:R-:W-:-:S04]  /*1130*/  IADD3 R13, PT, PT, R15, R14, R13 ;  /* 0x0000000e0f0d7210 */ /* 0x000fc80007ffe00d */
[----:B---3--:R-:W-:-:S04]  /*1140*/  IADD3 R13, PT, PT, R17, R16, R13 ;  /* 0x00000010110d7210 */ /* 0x008fc80007ffe00d */
[----:B------:R-:W-:-:S04]  /*1150*/  IADD3 R13, PT, PT, R19, R18, R13 ;  /* 0x00000012130d7210 */ /* 0x000fc80007ffe00d */
[----:B----4-:R-:W-:Y:S01]  /*1160*/  IADD3 R13, PT, PT, R5, R4, R13 ;  /* 0x00000004050d7210 */ /* 0x010fe20007ffe00d */
[----:B------:R-:W-:-:S03]  /*1170*/  IMAD.IADD R4, R20, 0x1, -R23 ;  /* 0x0000000114047824 */ /* 0x000fc600078e0a17 */
[----:B------:R-:W-:Y:S02]  /*1180*/  IADD3 R13, PT, PT, R7, R6, R13 ;  /* 0x00000006070d7210 */ /* 0x000fe40007ffe00d */
[----:B------:R-:W-:Y:S02]  /*1190*/  ISETP.GE.AND P0, PT, R4, 0x1000, PT ;  /* 0x000010000400780c */ /* 0x000fe40003f06270 */
[----:B-----5:R-:W-:-:S04]  /*11a0*/  IADD3 R13, PT, PT, R9, R8, R13 ;  /* 0x00000008090d7210 */ /* 0x020fc80007ffe00d */
[----:B------:R-:W-:-:S07]  /*11b0*/  IADD3 R21, PT, PT, R11, R10, R13 ;  /* 0x0000000a0b157210 */ /* 0x000fce0007ffe00d */
[----:B------:R-:W-:Y:S05]  /*11c0*/  @!P0 BRA `(.L_x_937) ;  /* 0x0000000400fc8947 */ /* 0x000fea0003800000 */
[----:B------:R-:W-:-:S05]  /*11d0*/  VIADD R23, R23, 0x1000 ;  /* 0x0000100017177836 */ /* 0x000fca0000000000 */
[----:B------:R-:W-:-:S13]  /*11e0*/  ISETP.GT.AND P0, PT, R23, R22, PT ;  /* 0x000000161700720c */ /* 0x000fda0003f04270 */
[----:B------:R-:W-:Y:S05]  /*11f0*/  @!P0 BRA `(.L_x_938) ;  /* 0xfffffffc00b08947 */ /* 0x000fea000383ffff */
.L_x_936:
[----:B------:R-:W-:-:S13]  /*1200*/  ISETP.GE.AND P0, PT, R23, R20, PT ;  /* 0x000000141700720c */ /* 0x000fda0003f06270 */
[----:B------:R-:W-:Y:S05]  /*1210*/  @P0 BRA `(.L_x_937) ;  /* 0x0000000400e80947 */ /* 0x000fea0003800000 */
[----:B------:R-:W-:Y:S01]  /*1220*/  IMAD.IADD R9, R20, 0x1, -R23 ;  /* 0x0000000114097824 */ /* 0x000fe200078e0a17 */
[----:B------:R-:W-:Y:S04]  /*1230*/  BSSY.RECONVERGENT B1, `(.L_x_937) ;  /* 0x0000078000017945 */ /* 0x000fe80003800200 */
[----:B------:R-:W-:-:S13]  /*1240*/  ISETP.GE.AND P0, PT, R0, R9, PT ;  /* 0x000000090000720c */ /* 0x000fda0003f06270 */
[----:B------:R-:W-:Y:S05]  /*1250*/  @P0 BRA `(.L_x_939) ;  /* 0x0000000400d40947 */ /* 0x000fea0003800000 */
[----:B------:R-:W-:Y:S01]  /*1260*/  LOP3.LUT R2, RZ, R0, RZ, 0x33, !PT ;  /* 0x00000000ff027212 */ /* 0x000fe200078e33ff */
[----:B------:R-:W-:Y:S01]  /*1270*/  BSSY.RECONVERGENT B2, `(.L_x_940) ;  /* 0x0000015000027945 */ /* 0x000fe20003800200 */
[----:B------:R-:W-:Y:S02]  /*1280*/  IMAD.MOV.U32 R8, RZ, RZ, R0 ;  /* 0x000000ffff087224 */ /* 0x000fe400078e0000 */
[----:B------:R-:W-:-:S04]  /*1290*/  IADD3 R2, PT, PT, -R23, R20, R2 ;  /* 0x0000001417027210 */ /* 0x000fc80007ffe102 */
[C---:B------:R-:W-:Y:S02]  /*12a0*/  LOP3.LUT R3, R2.reuse, 0x300, RZ, 0xc0, !PT ;  /* 0x0000030002037812 */ /* 0x040fe400078ec0ff */
[----:B------:R-:W-:Y:S02]  /*12b0*/  ISETP.GE.U32.AND P1, PT, R2, 0x300, PT ;  /* 0x000003000200780c */ /* 0x000fe40003f26070 */
[----:B------:R-:W-:-:S13]  /*12c0*/  ISETP.NE.AND P0, PT, R3, 0x300, PT ;  /* 0x000003000300780c */ /* 0x000fda0003f05270 */
[----:B------:R-:W-:Y:S05]  /*12d0*/  @!P0 BRA `(.L_x_941) ;  /* 0x0000000000388947 */ /* 0x000fea0003800000 */
[----:B------:R-:W0:Y:S01]  /*12e0*/  LDC.64 R4, c[0x0][0x380] ;  /* 0x0000e000ff047b82 */ /* 0x000e220000000a00 */
[----:B------:R-:W-:Y:S01]  /*12f0*/  LEA.HI R2, R2, 0x1, RZ, 0x18 ;  /* 0x0000000102027811 */ /* 0x000fe200078fc0ff */
[----:B------:R-:W-:Y:S02]  /*1300*/  IMAD.IADD R7, R0, 0x1, R23 ;  /* 0x0000000100077824 */ /* 0x000fe400078e0217 */
[----:B------:R-:W-:Y:S01]  /*1310*/  IMAD.MOV.U32 R8, RZ, RZ, R0 ;  /* 0x000000ffff087224 */ /* 0x000fe200078e0000 */
[----:B------:R-:W-:-:S05]  /*1320*/  LOP3.LUT R2, R2, 0x3, RZ, 0xc0, !PT ;  /* 0x0000000302027812 */ /* 0x000fca00078ec0ff */
[----:B------:R-:W-:-:S07]  /*1330*/  IMAD.MOV R6, RZ, RZ, -R2 ;  /* 0x000000ffff067224 */ /* 0x000fce00078e0a02 */
.L_x_942:
[----:B0-----:R-:W-:-:S06]  /*1340*/  IMAD.WIDE.U32 R2, R7, 0x4, R4 ;  /* 0x0000000407027825 */ /* 0x001fcc00078e0004 */
[----:B------:R-:W2:Y:S01]  /*1350*/  LDG.E.CONSTANT R2, desc[UR6][R2.64] ;  /* 0x0000000602027981 */ /* 0x000ea2000c1e9900 */
[----:B------:R-:W-:Y:S02]  /*1360*/  VIADD R6, R6, 0x1 ;  /* 0x0000000106067836 */ /* 0x000fe40000000000 */
[----:B------:R-:W-:Y:S02]  /*1370*/  VIADD R8, R8, 0x100 ;  /* 0x0000010008087836 */ /* 0x000fe40000000000 */
[----:B------:R-:W-:Y:S01]  /*1380*/  VIADD R7, R7, 0x100 ;  /* 0x0000010007077836 */ /* 0x000fe20000000000 */
[----:B------:R-:W-:Y:S01]  /*1390*/  ISETP.NE.AND P0, PT, R6, RZ, PT ;  /* 0x000000ff0600720c */ /* 0x000fe20003f05270 */
[----:B--2---:R-:W-:-:S12]  /*13a0*/  IMAD.IADD R21, R2, 0x1, R21 ;  /* 0x0000000102157824 */ /* 0x004fd800078e0215 */
[----:B------:R-:W-:Y:S05]  /*13b0*/  @P0 BRA `(.L_x_942) ;  /* 0xfffffffc00e00947 */ /* 0x000fea000383ffff */
.L_x_941:
[----:B------:R-:W-:Y:S05]  /*13c0*/  BSYNC.RECONVERGENT B2 ;  /* 0x0000000000027941 */ /* 0x000fea0003800200 */
.L_x_940:
[----:B------:R-:W-:Y:S05]  /*13d0*/  @!P1 BRA `(.L_x_939) ;  /* 0x0000000400749947 */ /* 0x000fea0003800000 */
[----:B------:R-:W0:Y:S01]  /*13e0*/  LDCU.64 UR4, c[0x0][0x380] ;  /* 0x00007000ff0477ac */ /* 0x000e220008000a00 */
[----:B------:R-:W-:Y:S01]  /*13f0*/  IMAD.IADD R5, R9, 0x1, -R8 ;  /* 0x0000000109057824 */ /* 0x000fe200078e0a08 */
[C---:B------:R-:W-:Y:S01]  /*1400*/  IADD3 R3, P0, PT, R8.reuse, R23, RZ ;  /* 0x0000001708037210 */ /* 0x040fe20007f1e0ff */
[----:B------:R-:W-:Y:S01]  /*1410*/  BSSY.RECONVERGENT B2, `(.L_x_943) ;  /* 0x0000033000027945 */ /* 0x000fe20003800200 */
[----:B------:R-:W-:Y:S02]  /*1420*/  IMAD.IADD R23, R8, 0x1, R23 ;  /* 0x0000000108177824 */ /* 0x000fe400078e0217 */
[----:B------:R-:W-:Y:S01]  /*1430*/  ISETP.GT.AND P1, PT, R5, 0xc00, PT ;  /* 0x00000c000500780c */ /* 0x000fe20003f24270 */
[----:B------:R-:W-:Y:S01]  /*1440*/  IMAD.X R4, RZ, RZ, RZ, P0 ;  /* 0x000000ffff047224 */ /* 0x000fe200000e06ff */
[----:B0-----:R-:W-:-:S04]  /*1450*/  LEA R2, P0, R3, UR4, 0x2 ;  /* 0x0000000403027c11 */ /* 0x001fc8000f8010ff */
[----:B------:R-:W-:Y:S02]  /*1460*/  LEA.HI.X R3, R3, UR5, R4, 0x2, P0 ;  /* 0x0000000503037c11 */ /* 0x000fe400080f1404 */
[----:B------:R-:W-:-:S05]  /*1470*/  IADD3 R2, P0, PT, R2, 0x800, RZ ;  /* 0x0000080002027810 */ /* 0x000fca0007f1e0ff */
[----:B------:R-:W-:Y:S01]  /*1480*/  IMAD.X R3, RZ, RZ, R3, P0 ;  /* 0x000000ffff037224 */ /* 0x000fe200000e0603 */
[----:B------:R-:W-:Y:S01]  /*1490*/  PLOP3.LUT P0, PT, PT, PT, PT, 0x80, 0x8 ;  /* 0x000000000008781c */ /* 0x000fe20003f0f070 */
[----:B------:R-:W-:-:S12]  /*14a0*/  @!P1 BRA `(.L_x_944) ;  /* 0x0000000000a49947 */ /* 0x000fd80003800000 */
[----:B------:R-:W-:Y:S01]  /*14b0*/  PLOP3.LUT P0, PT, PT, PT, PT, 0x8, 0x80 ;  /* 0x000000000080781c */ /* 0x000fe20003f0e170 */
[----:B------:R-:W-:-:S12]  /*14c0*/  VIADD R11, R9, 0xfffff400 ;  /* 0xfffff400090b7836 */ /* 0x000fd80000000000 */
.L_x_945:
[----:B------:R-:W0:Y:S01]  /*14d0*/  LDC.64 R4, c[0x0][0x380] ;  /* 0x0000e000ff047b82 */ /* 0x000e220000000a00 */
[C---:B------:R-:W-:Y:S01]  /*14e0*/  VIADD R27, R23.reuse, 0x400 ;  /* 0x00000400171b7836 */ /* 0x040fe20000000000 */
[----:B------:R-:W2:Y:S01]  /*14f0*/  LDG.E.CONSTANT R12, desc[UR6][R2.64+-0x400] ;  /* 0xfffc0006020c7981 */ /* 0x000ea2000c1e9900 */
[----:B------:R-:W-:-:S03]  /*1500*/  VIADD R7, R23, 0x800 ;  /* 0x0000080017077836 */ /* 0x000fc60000000000 */
[----:B------:R-:W3:Y:S04]  /*1510*/  LDG.E.CONSTANT R18, desc[UR6][R2.64] ;  /* 0x0000000602127981 */ /* 0x000ee8000c1e9900 */
[----:B------:R-:W3:Y:S04]  /*1520*/  LDG.E.CONSTANT R17, desc[UR6][R2.64+0x400] ;  /* 0x0004000602117981 */ /* 0x000ee8000c1e9900 */
[----:B------:R-:W4:Y:S01]  /*1530*/  LDG.E.CONSTANT R15, desc[UR6][R2.64+0xc00] ;  /* 0x000c0006020f7981 */ /* 0x000f22000c1e9900 */
[----:B------:R-:W-:-:S03]  /*1540*/  VIADD R29, R23, 0xc00 ;  /* 0x00000c00171d7836 */ /* 0x000fc60000000000 */
[----:B------:R-:W5:Y:S04]  /*1550*/  LDG.E.CONSTANT R14, desc[UR6][R2.64+0x1000] ;  /* 0x00100006020e7981 */ /* 0x000f68000c1e9900 */
[----:B------:R-:W5:Y:S01]  /*1560*/  LDG.E.CONSTANT R13, desc[UR6][R2.64+0x1400] ;  /* 0x00140006020d7981 */ /* 0x000f62000c1e9900 */
[----:B0-----:R-:W-:-:S03]  /*1570*/  IMAD.WIDE.U32 R24, R23, 0x4, R4 ;  /* 0x0000000417187825 */ /* 0x001fc600078e0004 */
[----:B------:R-:W5:Y:S04]  /*1580*/  LDG.E.CONSTANT R19, desc[UR6][R2.64+0x1c00] ;  /* 0x001c000602137981 */ /* 0x000f68000c1e9900 */
[----:B------:R-:W2:Y:S01]  /*1590*/  LDG.E.CONSTANT R10, desc[UR6][R24.64] ;  /* 0x00000006180a7981 */ /* 0x000ea2000c1e9900 */
[----:B------:R-:W-:-:S03]  /*15a0*/  IMAD.WIDE.U32 R26, R27, 0x4, R4 ;  /* 0x000000041b1a7825 */ /* 0x000fc600078e0004 */
[----:B------:R-:W5:Y:S01]  /*15b0*/  LDG.E.CONSTANT R20, desc[UR6][R2.64+0x2400] ;  /* 0x0024000602147981 */ /* 0x000f62000c1e9900 */
[----:B------:R-:W-:-:S03]  /*15c0*/  IMAD.WIDE.U32 R6, R7, 0x4, R4 ;  /* 0x0000000407067825 */ /* 0x000fc600078e0004 */
[----:B------:R-:W4:Y:S01]  /*15d0*/  LDG.E.CONSTANT R16, desc[UR6][R26.64] ;  /* 0x000000061a107981 */ /* 0x000f22000c1e9900 */
[----:B------:R-:W-:-:S03]  /*15e0*/  IMAD.WIDE.U32 R4, R29, 0x4, R4 ;  /* 0x000000041d047825 */ /* 0x000fc600078e0004 */
[----:B------:R-:W5:Y:S04]  /*15f0*/  LDG.E.CONSTANT R6, desc[UR6][R6.64] ;  /* 0x0000000606067981 */ /* 0x000f68000c1e9900 */
[----:B------:R-:W5:Y:S04]  /*1600*/  LDG.E.CONSTANT R25, desc[UR6][R2.64+0x2000] ;  /* 0x0020000602197981 */ /* 0x000f68000c1e9900 */
[----:B------:R0:W5:Y:S04]  /*1610*/  LDG.E.CONSTANT R5, desc[UR6][R4.64] ;  /* 0x0000000604057981 */ /* 0x000168000c1e9900 */
[----:B------:R-:W5:Y:S04]  /*1620*/  LDG.E.CONSTANT R24, desc[UR6][R2.64+0x2c00] ;  /* 0x002c000602187981 */ /* 0x000f68000c1e9900 */
[----:B------:R-:W5:Y:S04]  /*1630*/  LDG.E.CONSTANT R27, desc[UR6][R2.64+0x3000] ;  /* 0x00300006021b7981 */ /* 0x000f68000c1e9900 */
[----:B------:R1:W5:Y:S01]  /*1640*/  LDG.E.CONSTANT R22, desc[UR6][R2.64+0x3400] ;  /* 0x0034000602167981 */ /* 0x000362000c1e9900 */
[----:B------:R-:W-:-:S05]  /*1650*/  VIADD R8, R8, 0x1000 ;  /* 0x0000100008087836 */ /* 0x000fca0000000000 */
[----:B------:R-:W-:Y:S02]  /*1660*/  ISETP.GE.AND P1, PT, R8, R11, PT ;  /* 0x0000000b0800720c */ /* 0x000fe40003f26270 */
[----:B0-----:R-:W-:Y:S01]  /*1670*/  IADD3 R4, P2, PT, R2, 0x4000, RZ ;  /* 0x0000400002047810 */ /* 0x001fe20007f5e0ff */
[----:B------:R-:W-:-:S04]  /*1680*/  VIADD R23, R23, 0x1000 ;  /* 0x0000100017177836 */ /* 0x000fc80000000000 */
[----:B-1----:R-:W-:Y:S02]  /*1690*/  IMAD.X R3, RZ, RZ, R3, P2 ;  /* 0x000000ffff037224 */ /* 0x002fe400010e0603 */
[----:B------:R-:W-:Y:S01]  /*16a0*/  IMAD.MOV.U32 R2, RZ, RZ, R4 ;  /* 0x000000ffff027224 */ /* 0x000fe200078e0004 */
[----:B--2---:R-:W-:-:S04]  /*16b0*/  IADD3 R10, PT, PT, R12, R10, R21 ;  /* 0x0000000a0c0a7210 */ /* 0x004fc80007ffe015 */
[----:B---3--:R-:W-:-:S04]  /*16c0*/  IADD3 R10, PT, PT, R17, R18, R10 ;  /* 0x00000012110a7210 */ /* 0x008fc80007ffe00a */
[----:B----4-:R-:W-:-:S04]  /*16d0*/  IADD3 R10, PT, PT, R15, R16, R10 ;  /* 0x000000100f0a7210 */ /* 0x010fc80007ffe00a */
[----:B-----5:R-:W-:-:S04]  /*16e0*/  IADD3 R10, PT, PT, R13, R14, R10 ;  /* 0x0000000e0d0a7210 */ /* 0x020fc80007ffe00a */
[----:B------:R-:W-:-:S04]  /*16f0*/  IADD3 R6, PT, PT, R19, R6, R10 ;  /* 0x0000000613067210 */ /* 0x000fc80007ffe00a */
[----:B------:R-:W-:-:S04]  /*1700*/  IADD3 R6, PT, PT, R20, R25, R6 ;  /* 0x0000001914067210 */ /* 0x000fc80007ffe006 */
[----:B------:R-:W-:-:S04]  /*1710*/  IADD3 R5, PT, PT, R24, R5, R6 ;  /* 0x0000000518057210 */ /* 0x000fc80007ffe006 */
[----:B------:R-:W-:Y:S01]  /*1720*/  IADD3 R21, PT, PT, R22, R27, R5 ;  /* 0x0000001b16157210 */ /* 0x000fe20007ffe005 */
[----:B------:R-:W-:Y:S06]  /*1730*/  @!P1 BRA `(.L_x_945) ;  /* 0xfffffffc00649947 */ /* 0x000fec000383ffff */
.L_x_944:
[----:B------:R-:W-:Y:S05]  /*1740*/  BSYNC.RECONVERGENT B2 ;  /* 0x0000000000027941 */ /* 0x000fea0003800200 */
.L_x_943:
[----:B------:R-:W-:Y:S01]  /*1750*/  IMAD.IADD R4, R9, 0x1, -R8 ;  /* 0x0000000109047824 */ /* 0x000fe200078e0a08 */
[----:B------:R-:W-:Y:S04]  /*1760*/  BSSY.RECONVERGENT B2, `(.L_x_946) ;  /* 0x000001a000027945 */ /* 0x000fe80003800200 */
[----:B------:R-:W-:-:S13]  /*1770*/  ISETP.GT.AND P1, PT, R4, 0x400, PT ;  /* 0x000004000400780c */ /* 0x000fda0003f24270 */
[----:B------:R-:W-:Y:S05]  /*1780*/  @!P1 BRA `(.L_x_947) ;  /* 0x00000000005c9947 */ /* 0x000fea0003800000 */
[----:B------:R-:W0:Y:S01]  /*1790*/  LDC.64 R6, c[0x0][0x380] ;  /* 0x0000e000ff067b82 */ /* 0x000e220000000a00 */
[C---:B------:R-:W-:Y:S01]  /*17a0*/  VIADD R11, R23.reuse, 0x400 ;  /* 0x00000400170b7836 */ /* 0x040fe20000000000 */
[----:B------:R-:W2:Y:S04]  /*17b0*/  LDG.E.CONSTANT R10, desc[UR6][R2.64+-0x400] ;  /* 0xfffc0006020a7981 */ /* 0x000ea8000c1e9900 */
[----:B------:R-:W3:Y:S04]  /*17c0*/  LDG.E.CONSTANT R12, desc[UR6][R2.64+0x400] ;  /* 0x00040006020c7981 */ /* 0x000ee8000c1e9900 */
[----:B------:R-:W4:Y:S04]  /*17d0*/  LDG.E.CONSTANT R13, desc[UR6][R2.64+0xc00] ;  /* 0x000c0006020d7981 */ /* 0x000f28000c1e9900 */
[----:B------:R-:W5:Y:S04]  /*17e0*/  LDG.E.CONSTANT R15, desc[UR6][R2.64+0x1000] ;  /* 0x00100006020f7981 */ /* 0x000f68000c1e9900 */
[----:B------:R1:W5:Y:S01]  /*17f0*/  LDG.E.CONSTANT R14, desc[UR6][R2.64+0x1400] ;  /* 0x00140006020e7981 */ /* 0x000362000c1e9900 */
[----:B0-----:R-:W-:-:S04]  /*1800*/  IMAD.WIDE.U32 R4, R23, 0x4, R6 ;  /* 0x0000000417047825 */ /* 0x001fc800078e0006 */
[----:B------:R-:W-:Y:S02]  /*1810*/  IMAD.WIDE.U32 R6, R11, 0x4, R6 ;  /* 0x000000040b067825 */ /* 0x000fe400078e0006 */
[----:B------:R-:W2:Y:S04]  /*1820*/  LDG.E.CONSTANT R4, desc[UR6][R4.64] ;  /* 0x0000000604047981 */ /* 0x000ea8000c1e9900 */
[----:B------:R-:W3:Y:S04]  /*1830*/  LDG.E.CONSTANT R11, desc[UR6][R2.64] ;  /* 0x00000006020b7981 */ /* 0x000ee8000c1e9900 */
[----:B------:R-:W4:Y:S01]  /*1840*/  LDG.E.CONSTANT R7, desc[UR6][R6.64] ;  /* 0x0000000606077981 */ /* 0x000f22000c1e9900 */
[----:B------:R-:W-:Y:S01]  /*1850*/  PLOP3.LUT P0, PT, PT, PT, PT, 0x8, 0x80 ;  /* 0x000000000080781c */ /* 0x000fe20003f0e170 */
[----:B------:R-:W-:-:S02]  /*1860*/  VIADD R8, R8, 0x800 ;  /* 0x0000080008087836 */ /* 0x000fc40000000000 */
[----:B------:R-:W-:Y:S01]  /*1870*/  VIADD R23, R23, 0x800 ;  /* 0x0000080017177836 */ /* 0x000fe20000000000 */
[----:B--2---:R-:W-:Y:S02]  /*1880*/  IADD3 R10, PT, PT, R10, R4, R21 ;  /* 0x000000040a0a7210 */ /* 0x004fe40007ffe015 */
[----:B------:R-:W-:Y:S02]  /*1890*/  IADD3 R4, P1, PT, R2, 0x2000, RZ ;  /* 0x0000200002047810 */ /* 0x000fe40007f3e0ff */
[----:B---3--:R-:W-:-:S03]  /*18a0*/  IADD3 R10, PT, PT, R12, R11, R10 ;  /* 0x0000000b0c0a7210 */ /* 0x008fc60007ffe00a */
[----:B------:R-:W-:Y:S01]  /*18b0*/  IMAD.X R5, RZ, RZ, R3, P1 ;  /* 0x000000ffff057224 */ /* 0x000fe200008e0603 */
[----:B----4-:R-:W-:Y:S01]  /*18c0*/  IADD3 R10, PT, PT, R13, R7, R10 ;  /* 0x000000070d0a7210 */ /* 0x010fe20007ffe00a */
[----:B-1----:R-:W-:Y:S02]  /*18d0*/  IMAD.MOV.U32 R2, RZ, RZ, R4 ;  /* 0x000000ffff027224 */ /* 0x002fe400078e0004 */
[----:B------:R-:W-:Y:S01]  /*18e0*/  IMAD.MOV.U32 R3, RZ, RZ, R5 ;  /* 0x000000ffff037224 */ /* 0x000fe200078e0005 */
[----:B-----5:R-:W-:-:S07]  /*18f0*/  IADD3 R21, PT, PT, R14, R15, R10 ;  /* 0x0000000f0e157210 */ /* 0x020fce0007ffe00a */
.L_x_947:
[----:B------:R-:W-:Y:S05]  /*1900*/  BSYNC.RECONVERGENT B2 ;  /* 0x0000000000027941 */ /* 0x000fea0003800200 */
.L_x_946:
[----:B------:R-:W-:-:S13]  /*1910*/  ISETP.LT.OR P0, PT, R8, R9, P0 ;  /* 0x000000090800720c */ /* 0x000fda0000701670 */
[----:B------:R-:W-:Y:S05]  /*1920*/  @!P0 BRA `(.L_x_939) ;  /* 0x0000000000208947 */ /* 0x000fea0003800000 */
[----:B------:R-:W0:Y:S01]  /*1930*/  LDC.64 R4, c[0x0][0x380] ;  /* 0x0000e000ff047b82 */ /* 0x000e220000000a00 */
[----:B------:R-:W2:Y:S04]  /*1940*/  LDG.E.CONSTANT R6, desc[UR6][R2.64+-0x400] ;  /* 0xfffc000602067981 */ /* 0x000ea8000c1e9900 */
[----:B------:R-:W3:Y:S04]  /*1950*/  LDG.E.CONSTANT R7, desc[UR6][R2.64] ;  /* 0x0000000602077981 */ /* 0x000ee8000c1e9900 */
[----:B------:R-:W3:Y:S01]  /*1960*/  LDG.E.CONSTANT R8, desc[UR6][R2.64+0x400] ;  /* 0x0004000602087981 */ /* 0x000ee2000c1e9900 */
[----:B0-----:R-:W-:-:S06]  /*1970*/  IMAD.WIDE.U32 R4, R23, 0x4, R4 ;  /* 0x0000000417047825 */ /* 0x001fcc00078e0004 */
[----:B------:R-:W2:Y:S02]  /*1980*/  LDG.E.CONSTANT R4, desc[UR6][R4.64] ;  /* 0x0000000604047981 */ /* 0x000ea4000c1e9900 */
[----:B--2---:R-:W-:-:S04]  /*1990*/  IADD3 R6, PT, PT, R6, R4, R21 ;  /* 0x0000000406067210 */ /* 0x004fc80007ffe015 */
[----:B---3--:R-:W-:-:S07]  /*19a0*/  IADD3 R21, PT, PT, R8, R7, R6 ;  /* 0x0000000708157210 */ /* 0x008fce0007ffe006 */
.L_x_939:
[----:B------:R-:W-:Y:S05]  /*19b0*/  BSYNC.RECONVERGENT B1 ;  /* 0x0000000000017941 */ /* 0x000fea0003800200 */
.L_x_937:
[----:B------:R-:W0:Y:S01]  /*19c0*/  S2R R8, SR_LANEID ;  /* 0x0000000000087919 */ /* 0x000e220000000000 */
[----:B------:R-:W1:Y:S01]  /*19d0*/  SHFL.DOWN PT, R2, R21, 0x1, 0x1f ;  /* 0x08201f0015027f89 */ /* 0x000e6200000e0000 */
[C---:B0-----:R-:W-:Y:S02]  /*19e0*/  ISETP.GT.AND P0, PT, R8.reuse, 0x1e, PT ;  /* 0x0000001e0800780c */ /* 0x041fe40003f04270 */
[----:B------:R-:W-:Y:S02]  /*19f0*/  ISETP.NE.AND P1, PT, R8, RZ, PT ;  /* 0x000000ff0800720c */ /* 0x000fe40003f25270 */
[----:B-1----:R-:W-:Y:S02]  /*1a00*/  SEL R2, R2, RZ, !P0 ;  /* 0x000000ff02027207 */ /* 0x002fe40004000000 */
[----:B------:R-:W-:-:S03]  /*1a10*/  ISETP.GT.AND P0, PT, R8, 0x1d, PT ;  /* 0x0000001d0800780c */ /* 0x000fc60003f04270 */
[----:B------:R-:W-:-:S05]  /*1a20*/  IMAD.IADD R2, R2, 0x1, R21 ;  /* 0x0000000102027824 */ /* 0x000fca00078e0215 */
[----:B------:R-:W0:Y:S01]  /*1a30*/  SHFL.DOWN PT, R3, R2, 0x2, 0x1f ;  /* 0x08401f0002037f89 */ /* 0x000e2200000e0000 */
[----:B------:R-:W-:Y:S01]  /*1a40*/  @!P1 MOV R6, 0x400 ;  /* 0x0000040000069802 */ /* 0x000fe20000000f00 */
[----:B------:R-:W1:Y:S01]  /*1a50*/  @!P1 S2R R7, SR_CgaCtaId ;  /* 0x0000000000079919 */ /* 0x000e620000008800 */
[----:B0-----:R-:W-:Y:S02]  /*1a60*/  SEL R3, R3, RZ, !P0 ;  /* 0x000000ff03037207 */ /* 0x001fe40004000000 */
[----:B------:R-:W-:-:S03]  /*1a70*/  ISETP.GT.AND P0, PT, R8, 0x1b, PT ;  /* 0x0000001b0800780c */ /* 0x000fc60003f04270 */
[----:B------:R-:W-:-:S05]  /*1a80*/  IMAD.IADD R3, R2, 0x1, R3 ;  /* 0x0000000102037824 */ /* 0x000fca00078e0203 */
[----:B------:R-:W0:Y:S01]  /*1a90*/  SHFL.DOWN PT, R4, R3, 0x4, 0x1f ;  /* 0x08801f0003047f89 */ /* 0x000e2200000e0000 */
[----:B-1----:R-:W-:Y:S02]  /*1aa0*/  @!P1 LEA R6, R7, R6, 0x18 ;  /* 0x0000000607069211 */ /* 0x002fe400078ec0ff */
[----:B0-----:R-:W-:Y:S02]  /*1ab0*/  SEL R4, R4, RZ, !P0 ;  /* 0x000000ff04047207 */ /* 0x001fe40004000000 */
[----:B------:R-:W-:-:S03]  /*1ac0*/  ISETP.GT.AND P0, PT, R8, 0x17, PT ;  /* 0x000000170800780c */ /* 0x000fc60003f04270 */
[----:B------:R-:W-:Y:S01]  /*1ad0*/  IMAD.IADD R4, R3, 0x1, R4 ;  /* 0x0000000103047824 */ /* 0x000fe200078e0204 */
[----:B------:R-:W-:-:S04]  /*1ae0*/  @!P1 SHF.R.U32.HI R3, RZ, 0x3, R0 ;  /* 0x00000003ff039819 */ /* 0x000fc80000011600 */
        /* <DEDUP_REMOVED lines=13> */
[----:B------:R-:W0:Y:S01]  /*1bc0*/  S2UR UR5, SR_CgaCtaId ;  /* 0x00000000000579c3 */ /* 0x000e220000008800 */
[----:B------:R-:W-:Y:S02]  /*1bd0*/  UMOV UR4, 0x400 ;  /* 0x0000040000047882 */ /* 0x000fe40000000000 */
[----:B0-----:R-:W-:-:S09]  /*1be0*/  ULEA UR4, UR5, UR4, 0x18 ;  /* 0x0000000405047291 */ /* 0x001fd2000f8ec0ff */
[----:B------:R-:W-:Y:S04]  /*1bf0*/  LDS R0, [UR4+0xc] ;  /* 0x00000c04ff007984 */ /* 0x000fe80008000800 */
[----:B---3--:R-:W0:Y:S04]  /*1c00*/  LDS.128 R4, [UR4+0x10] ;  /* 0x00001004ff047984 */ /* 0x008e280008000c00 */
[----:B------:R-:W1:Y:S01]  /*1c10*/  LDS.64 R8, [UR4+0x20] ;  /* 0x00002004ff087984 */ /* 0x000e620008000a00 */
[----:B0-----:R-:W-:-:S04]  /*1c20*/  IADD3 R0, PT, PT, R4, R0, R3 ;  /* 0x0000000004007210 */ /* 0x001fc80007ffe003 */
[----:B------:R-:W-:-:S04]  /*1c30*/  IADD3 R0, PT, PT, R6, R0, R5 ;  /* 0x0000000006007210 */ /* 0x000fc80007ffe005 */
[----:B-1----:R-:W-:-:S05]  /*1c40*/  IADD3 R0, PT, PT, R8, R0, R7 ;  /* 0x0000000008007210 */ /* 0x002fca0007ffe007 */
[----:B------:R-:W-:Y:S01]  /*1c50*/  IMAD.IADD R3, R0, 0x1, R9 ;  /* 0x0000000100037824 */ /* 0x000fe200078e0209 */
[----:B------:R-:W-:Y:S06]  /*1c60*/  BRA `(.L_x_935) ;  /* 0x0000001c00307947 */ /* 0x000fec0003800000 */
.L_x_920:
        /* <DEDUP_REMOVED lines=12> */
.L_x_950:
[----:B------:R-:W-:Y:S05]  /*1d30*/  BSYNC.RECONVERGENT B1 ;  /* 0x0000000000017941 */ /* 0x000fea0003800200 */
.L_x_949:
        /* <DEDUP_REMOVED lines=16> */
.L_x_955:
        /* <DEDUP_REMOVED lines=9> */
.L_x_954:
[----:B------:R-:W-:Y:S05]  /*1ed0*/  BSYNC.RECONVERGENT B2 ;  /* 0x0000000000027941 */ /* 0x000fea0003800200 */
.L_x_953:
        /* <DEDUP_REMOVED lines=8> */
.L_x_958:
        /* <DEDUP_REMOVED lines=35> */
.L_x_957:
[----:B------:R-:W-:Y:S05]  /*2190*/  BSYNC.RECONVERGENT B2 ;  /* 0x0000000000027941 */ /* 0x000fea0003800200 */
.L_x_956:
        /* <DEDUP_REMOVED lines=22> */
.L_x_960:
[----:B------:R-:W-:Y:S05]  /*2300*/  BSYNC.RECONVERGENT B2 ;  /* 0x0000000000027941 */ /* 0x000fea0003800200 */
.L_x_959:
        /* <DEDUP_REMOVED lines=10> */
.L_x_952:
[----:B------:R-:W-:Y:S05]  /*23b0*/  BSYNC.RECONVERGENT B1 ;  /* 0x0000000000017941 */ /* 0x000fea0003800200 */
.L_x_951:
        /* <DEDUP_REMOVED lines=38> */
[----:B------:R-:W0:Y:S04]  /*2620*/  LDS.128 R4, [UR4+0x10] ;  /* 0x00001004ff047984 */ /* 0x000e280008000c00 */
[----:B------:R-:W1:Y:S01]  /*2630*/  LDS.64 R8, [UR4+0x20] ;  /* 0x00002004ff087984 */ /* 0x000e620008000a00 */
[----:B0-----:R-:W-:-:S04]  /*2640*/  IADD3 R0, PT, PT, R4, R0, R3 ;  /* 0x0000000004007210 */ /* 0x001fc80007ffe003 */
[----:B------:R-:W-:-:S04]  /*2650*/  IADD3 R0, PT, PT, R6, R0, R5 ;  /* 0x0000000006007210 */ /* 0x000fc80007ffe005 */
[----:B-1----:R-:W-:-:S05]  /*2660*/  IADD3 R0, PT, PT, R8, R0, R7 ;  /* 0x0000000008007210 */ /* 0x002fca0007ffe007 */
[----:B--2---:R-:W-:Y:S01]  /*2670*/  IMAD.IADD R3, R0, 0x1, R9 ;  /* 0x0000000100037824 */ /* 0x004fe200078e0209 */
[----:B------:R-:W-:Y:S06]  /*2680*/  BRA `(.L_x_935) ;  /* 0x0000001000a87947 */ /* 0x000fec0003800000 */
.L_x_961:
        /* <DEDUP_REMOVED lines=16> */
[----:B------:R-:W1:Y:S02]  /*2790*/  SHFL.DOWN PT, R2, R3, 0x2, R7 ;  /* 0x0840000003027989 */ /* 0x000e6400000e0007 */
[----:B-1----:R-:W-:Y:S02]  /*27a0*/  SEL R2, R2, RZ, !P0 ;  /* 0x000000ff02027207 */ /* 0x002fe40004000000 */
[----:B------:R-:W-:-:S03]  /*27b0*/  ISETP.GT.AND P0, PT, R8, R7, PT ;  /* 0x000000070800720c */ /* 0x000fc60003f04270 */
[----:B------:R-:W-:Y:S01]  /*27c0*/  IMAD.IADD R2, R3, 0x1, R2 ;  /* 0x0000000103027824 */ /* 0x000fe200078e0202 */
[----:B------:R-:W-:-:S04]  /*27d0*/  @!P1 SHF.R.U32.HI R3, RZ, 0x3, R9 ;  /* 0x00000003ff039819 */ /* 0x000fc80000011609 */
[----:B------:R-:W1:Y:S02]  /*27e0*/  SHFL.DOWN PT, R4, R2, 0x4, R7 ;  /* 0x0880000002047989 */ /* 0x000e6400000e0007 */
[----:B-1----:R-:W-:Y:S01]  /*27f0*/  SEL R5, R4, RZ, !P0 ;  /* 0x000000ff04057207 */ /* 0x002fe20004000000 */
[C---:B------:R-:W-:Y:S02]  /*2800*/  VIADD R4, R6.reuse, 0x8 ;  /* 0x0000000806047836 */ /* 0x040fe40000000000 */
[----:B------:R-:W-:Y:S02]  /*2810*/  VIADD R6, R6, 0x10 ;  /* 0x0000001006067836 */ /* 0x000fe40000000000 */
[----:B------:R-:W-:Y:S01]  /*2820*/  IMAD.IADD R5, R2, 0x1, R5 ;  /* 0x0000000102057824 */ /* 0x000fe200078e0205 */
[----:B------:R-:W-:Y:S02]  /*2830*/  ISETP.GT.AND P0, PT, R4, R7, PT ;  /* 0x000000070400720c */ /* 0x000fe40003f04270 */
[----:B------:R-:W-:-:S02]  /*2840*/  @!P1 MOV R4, 0x400 ;  /* 0x0000040000049802 */ /* 0x000fc40000000f00 */
[----:B------:R-:W1:Y:S02]  /*2850*/  SHFL.DOWN PT, R0, R5, 0x8, R7 ;  /* 0x0900000005007989 */ /* 0x000e6400000e0007 */
[----:B0-----:R-:W-:Y:S02]  /*2860*/  @!P1 LEA R11, R11, R4, 0x18 ;  /* 0x000000040b0b9211 */ /* 0x001fe400078ec0ff */
[----:B------:R-:W-:-:S05]  /*2870*/  @!P1 LOP3.LUT R4, R3, 0x7c, RZ, 0xc0, !PT ;  /* 0x0000007c03049812 */ /* 0x000fca00078ec0ff */
[----:B------:R-:W-:Y:S01]  /*2880*/  @!P1 IMAD.IADD R4, R4, 0x1, R11 ;  /* 0x0000000104049824 */ /* 0x000fe200078e020b */
[----:B-1----:R-:W-:Y:S02]  /*2890*/  SEL R0, R0, RZ, !P0 ;  /* 0x000000ff00007207 */ /* 0x002fe40004000000 */
        /* <DEDUP_REMOVED lines=15> */
[----:B-1----:R-:W0:Y:S04]  /*2990*/  LDS.128 R4, [UR4+0x10] ;  /* 0x00001004ff047984 */ /* 0x002e280008000c00 */
        /* <DEDUP_REMOVED lines=18> */
.L_x_948:
[----:B------:R-:W0:Y:S01]  /*2ac0*/  S2R R0, SR_TID.X ;  /* 0x0000000000007919 */ /* 0x000e220000002100 */
[----:B------:R-:W0:Y:S02]  /*2ad0*/  LDC.64 R2, c[0x0][0x380] ;  /* 0x0000e000ff027b82 */ /* 0x000e240000000a00 */
[----:B0-----:R-:W-:-:S05]  /*2ae0*/  IMAD.WIDE.U32 R2, R0, 0x4, R2 ;  /* 0x0000000400027825 */ /* 0x001fca00078e0002 */
[----:B------:R-:W2:Y:S04]  /*2af0*/  LDG.E.CONSTANT R19, desc[UR6][R2.64] ;  /* 0x0000000602137981 */ /* 0x000ea8000c1e9900 */
[----:B------:R-:W2:Y:S04]  /*2b00*/  LDG.E.CONSTANT R4, desc[UR6][R2.64+0x400] ;  /* 0x0004000602047981 */ /* 0x000ea8000c1e9900 */
[----:B------:R-:W2:Y:S04]  /*2b10*/  LDG.E.CONSTANT R5, desc[UR6][R2.64+0x800] ;  /* 0x0008000602057981 */ /* 0x000ea8000c1e9900 */
[----:B------:R-:W3:Y:S04]  /*2b20*/  LDG.E.CONSTANT R6, desc[UR6][R2.64+0xc00] ;  /* 0x000c000602067981 */ /* 0x000ee8000c1e9900 */
[----:B------:R-:W3:Y:S04]  /*2b30*/  LDG.E.CONSTANT R7, desc[UR6][R2.64+0x1000] ;  /* 0x0010000602077981 */ /* 0x000ee8000c1e9900 */
[----:B------:R-:W4:Y:S04]  /*2b40*/  LDG.E.CONSTANT R8, desc[UR6][R2.64+0x1400] ;  /* 0x0014000602087981 */ /* 0x000f28000c1e9900 */
[----:B------:R-:W4:Y:S04]  /*2b50*/  LDG.E.CONSTANT R9, desc[UR6][R2.64+0x1800] ;  /* 0x0018000602097981 */ /* 0x000f28000c1e9900 */
[----:B------:R-:W5:Y:S04]  /*2b60*/  LDG.E.CONSTANT R10, desc[UR6][R2.64+0x1c00] ;  /* 0x001c0006020a7981 */ /* 0x000f68000c1e9900 */
[----:B------:R-:W5:Y:S04]  /*2b70*/  LDG.E.CONSTANT R11, desc[UR6][R2.64+0x2000] ;  /* 0x00200006020b7981 */ /* 0x000f68000c1e9900 */
[----:B------:R-:W5:Y:S04]  /*2b80*/  LDG.E.CONSTANT R12, desc[UR6][R2.64+0x2400] ;  /* 0x00240006020c7981 */ /* 0x000f68000c1e9900 */
[----:B------:R-:W5:Y:S04]  /*2b90*/  LDG.E.CONSTANT R13, desc[UR6][R2.64+0x2800] ;  /* 0x00280006020d7981 */ /* 0x000f68000c1e9900 */
[----:B------:R-:W5:Y:S04]  /*2ba0*/  LDG.E.CONSTANT R14, desc[UR6][R2.64+0x2c00] ;  /* 0x002c0006020e7981 */ /* 0x000f68000c1e9900 */
[----:B------:R-:W5:Y:S04]  /*2bb0*/  LDG.E.CONSTANT R15, desc[UR6][R2.64+0x3000] ;  /* 0x00300006020f7981 */ /* 0x000f68000c1e9900 */
[----:B------:R-:W5:Y:S04]  /*2bc0*/  LDG.E.CONSTANT R16, desc[UR6][R2.64+0x3400] ;  /* 0x0034000602107981 */ /* 0x000f68000c1e9900 */
[----:B------:R-:W5:Y:S04]  /*2bd0*/  LDG.E.CONSTANT R17, desc[UR6][R2.64+0x3800] ;  /* 0x0038000602117981 */ /* 0x000f68000c1e9900 */
[----:B------:R-:W5:Y:S01]  /*2be0*/  LDG.E.CONSTANT R18, desc[UR6][R2.64+0x3c00] ;  /* 0x003c000602127981 */ /* 0x000f62000c1e9900 */
[----:B------:R-:W-:-:S02]  /*2bf0*/  ISETP.GE.U32.AND P0, PT, R20, 0x2000, PT ;  /* 0x000020001400780c */ /* 0x000fc40003f06070 */
[----:B--2---:R-:W-:-:S04]  /*2c00*/  IADD3 R4, PT, PT, R5, R4, R19 ;  /* 0x0000000405047210 */ /* 0x004fc80007ffe013 */
[----:B---3--:R-:W-:-:S04]  /*2c10*/  IADD3 R4, PT, PT, R7, R6, R4 ;  /* 0x0000000607047210 */ /* 0x008fc80007ffe004 */
[----:B----4-:R-:W-:-:S04]  /*2c20*/  IADD3 R4, PT, PT, R9, R8, R4 ;  /* 0x0000000809047210 */ /* 0x010fc80007ffe004 */
[----:B-----5:R-:W-:Y:S01]  /*2c30*/  IADD3 R4, PT, PT, R11, R10, R4 ;  /* 0x0000000a0b047210 */ /* 0x020fe20007ffe004 */
[----:B------:R-:W-:-:S03]  /*2c40*/  IMAD.MOV.U32 R11, RZ, RZ, 0x1000 ;  /* 0x00001000ff0b7424 */ /* 0x000fc600078e00ff */
[----:B------:R-:W-:-:S04]  /*2c50*/  IADD3 R4, PT, PT, R13, R12, R4 ;  /* 0x0000000c0d047210 */ /* 0x000fc80007ffe004 */
[----:B------:R-:W-:-:S04]  /*2c60*/  IADD3 R4, PT, PT, R15, R14, R4 ;  /* 0x0000000e0f047210 */ /* 0x000fc80007ffe004 */
[----:B------:R-:W-:-:S05]  /*2c70*/  IADD3 R17, PT, PT, R17, R16, R4 ;  /* 0x0000001011117210 */ /* 0x000fca0007ffe004 */
[----:B------:R-:W-:Y:S01]  /*2c80*/  IMAD.IADD R8, R18, 0x1, R17 ;  /* 0x0000000112087824 */ /* 0x000fe200078e0211 */
[----:B------:R-:W-:Y:S06]  /*2c90*/  @!P0 BRA `(.L_x_962) ;  /* 0x00000000008c8947 */ /* 0x000fec0003800000 */
[----:B------:R-:W0:Y:S01]  /*2ca0*/  LDC R7, c[0x0][0x390] ;  /* 0x0000e400ff077b82 */ /* 0x000e220000000800 */
[----:B------:R-:W-:Y:S02]  /*2cb0*/  VIADD R6, R20, 0xfffff000 ;  /* 0xfffff00014067836 */ /* 0x000fe40000000000 */
[----:B------:R-:W-:-:S07]  /*2cc0*/  IMAD.MOV.U32 R11, RZ, RZ, 0x1000 ;  /* 0x00001000ff0b7424 */ /* 0x000fce00078e00ff */
.L_x_964:
[----:B------:R-:W-:-:S05]  /*2cd0*/  IMAD.WIDE R4, R11, 0x4, R2 ;  /* 0x000000040b047825 */ /* 0x000fca00078e0202 */
        /* <DEDUP_REMOVED lines=16> */
[----:B--2---:R-:W-:-:S04]  /*2de0*/  IADD3 R18, PT, PT, R18, R19, R8 ;  /* 0x0000001312127210 */ /* 0x004fc80007ffe008 */
[----:B---3--:R-:W-:Y:S01]  /*2df0*/  IADD3 R18, PT, PT, R21, R20, R18 ;  /* 0x0000001415127210 */ /* 0x008fe20007ffe012 */
[----:B0-----:R-:W-:-:S04]  /*2e00*/  IMAD.MOV.U32 R20, RZ, RZ, R7 ;  /* 0x000000ffff147224 */ /* 0x001fc800078e0007 */
[----:B------:R-:W-:Y:S01]  /*2e10*/  IMAD.IADD R8, R20, 0x1, -R11 ;  /* 0x0000000114087824 */ /* 0x000fe200078e0a0b */
[----:B----4-:R-:W-:-:S04]  /*2e20*/  IADD3 R18, PT, PT, R23, R22, R18 ;  /* 0x0000001617127210 */ /* 0x010fc80007ffe012 */
[----:B------:R-:W-:Y:S02]  /*2e30*/  ISETP.GE.AND P0, PT, R8, 0x1000, PT ;  /* 0x000010000800780c */ /* 0x000fe40003f06270 */
[----:B-----5:R-:W-:-:S04]  /*2e40*/  IADD3 R18, PT, PT, R25, R24, R18 ;  /* 0x0000001819127210 */ /* 0x020fc80007ffe012 */
[----:B------:R-:W-:-:S04]  /*2e50*/  IADD3 R14, PT, PT, R14, R17, R18 ;  /* 0x000000110e0e7210 */ /* 0x000fc80007ffe012 */
[----:B------:R-:W-:-:S04]  /*2e60*/  IADD3 R12, PT, PT, R15, R12, R14 ;  /* 0x0000000c0f0c7210 */ /* 0x000fc80007ffe00e */
[----:B------:R-:W-:-:S04]  /*2e70*/  IADD3 R10, PT, PT, R10, R13, R12 ;  /* 0x0000000d0a0a7210 */ /* 0x000fc80007ffe00c */
[----:B------:R-:W-:Y:S01]  /*2e80*/  IADD3 R8, PT, PT, R16, R9, R10 ;  /* 0x0000000910087210 */ /* 0x000fe20007ffe00a */
[----:B------:R-:W-:Y:S06]  /*2e90*/  @!P0 BRA `(.L_x_963) ;  /* 0x0000000400fc8947 */ /* 0x000fec0003800000 */
[----:B------:R-:W-:-:S05]  /*2ea0*/  VIADD R11, R11, 0x1000 ;  /* 0x000010000b0b7836 */ /* 0x000fca0000000000 */
[----:B------:R-:W-:-:S13]  /*2eb0*/  ISETP.GT.AND P0, PT, R11, R6, PT ;  /* 0x000000060b00720c */ /* 0x000fda0003f04270 */
[----:B------:R-:W-:Y:S05]  /*2ec0*/  @!P0 BRA `(.L_x_964) ;  /* 0xfffffffc00808947 */ /* 0x000fea000383ffff */
.L_x_962:
        /* <DEDUP_REMOVED lines=20> */
.L_x_968:
        /* <DEDUP_REMOVED lines=8> */
.L_x_967:
[----:B------:R-:W-:Y:S05]  /*3090*/  BSYNC.RECONVERGENT B2 ;  /* 0x0000000000027941 */ /* 0x000fea0003800200 */
.L_x_966:
        /* <DEDUP_REMOVED lines=16> */
.L_x_971:
        /* <DEDUP_REMOVED lines=20> */
[----:B------:R-:W5:Y:S04]  /*32e0*/  LDG.E.CONSTANT R22, desc[UR6][R2.64+0x2400] ;  /* 0x0024000602167981 */ /* 0x000f68000c1e9900 */
[----:B------:R0:W5:Y:S04]  /*32f0*/  LDG.E.CONSTANT R5, desc[UR6][R4.64] ;  /* 0x0000000604057981 */ /* 0x000168000c1e9900 */
        /* <DEDUP_REMOVED lines=17> */
.L_x_970:
[----:B------:R-:W-:Y:S05]  /*3410*/  BSYNC.RECONVERGENT B2 ;  /* 0x0000000000027941 */ /* 0x000fea0003800200 */
.L_x_969:
        /* <DEDUP_REMOVED lines=10> */
[----:B------:R-:W5:Y:S01]  /*34c0*/  LDG.E.CONSTANT R16, desc[UR6][R2.64+0x1400] ;  /* 0x0014000602107981 */ /* 0x000f62000c1e9900 */
[----:B0-----:R-:W-:-:S04]  /*34d0*/  IMAD.WIDE.U32 R4, R11, 0x4, R6 ;  /* 0x000000040b047825 */ /* 0x001fc800078e0006 */
[----:B------:R-:W-:Y:S02]  /*34e0*/  IMAD.WIDE.U32 R6, R13, 0x4, R6 ;  /* 0x000000040d067825 */ /* 0x000fe400078e0006 */
[----:B------:R0:W2:Y:S04]  /*34f0*/  LDG.E.CONSTANT R5, desc[UR6][R4.64] ;  /* 0x0000000604057981 */ /* 0x0000a8000c1e9900 */
[----:B------:R1:W3:Y:S04]  /*3500*/  LDG.E.CONSTANT R13, desc[UR6][R2.64] ;  /* 0x00000006020d7981 */ /* 0x0002e8000c1e9900 */
[----:B------:R-:W4:Y:S01]  /*3510*/  LDG.E.CONSTANT R7, desc[UR6][R6.64] ;  /* 0x0000000606077981 */ /* 0x000f22000c1e9900 */
[----:B0-----:R-:W-:Y:S01]  /*3520*/  IADD3 R4, P1, PT, R2, 0x2000, RZ ;  /* 0x0000200002047810 */ /* 0x001fe20007f3e0ff */
[----:B------:R-:W-:Y:S01]  /*3530*/  VIADD R10, R10, 0x800 ;  /* 0x000008000a0a7836 */ /* 0x000fe20000000000 */
[----:B------:R-:W-:Y:S01]  /*3540*/  PLOP3.LUT P0, PT, PT, PT, PT, 0x8, 0x80 ;  /* 0x000000000080781c */ /* 0x000fe20003f0e170 */
[----:B------:R-:W-:-:S02]  /*3550*/  VIADD R11, R11, 0x800 ;  /* 0x000008000b0b7836 */ /* 0x000fc40000000000 */
[----:B-1----:R-:W-:Y:S01]  /*3560*/  IMAD.MOV.U32 R2, RZ, RZ, R4 ;  /* 0x000000ffff027224 */ /* 0x002fe200078e0004 */
[----:B--2---:R-:W-:-:S04]  /*3570*/  IADD3 R12, PT, PT, R12, R5, R8 ;  /* 0x000000050c0c7210 */ /* 0x004fc80007ffe008 */
[----:B---3--:R-:W-:Y:S01]  /*3580*/  IADD3 R12, PT, PT, R14, R13, R12 ;  /* 0x0000000d0e0c7210 */ /* 0x008fe20007ffe00c */
[----:B------:R-:W-:-:S03]  /*3590*/  IMAD.X R5, RZ, RZ, R3, P1 ;  /* 0x000000ffff057224 */ /* 0x000fc600008e0603 */
[----:B----4-:R-:W-:Y:S01]  /*35a0*/  IADD3 R12, PT, PT, R15, R7, R12 ;  /* 0x000000070f0c7210 */ /* 0x010fe20007ffe00c */
[----:B------:R-:W-:-:S03]  /*35b0*/  IMAD.MOV.U32 R3, RZ, RZ, R5 ;  /* 0x000000ffff037224 */ /* 0x000fc600078e0005 */
[----:B-----5:R-:W-:-:S07]  /*35c0*/  IADD3 R8, PT, PT, R16, R17, R12 ;  /* 0x0000001110087210 */ /* 0x020fce0007ffe00c */
.L_x_973:
[----:B------:R-:W-:Y:S05]  /*35d0*/  BSYNC.RECONVERGENT B2 ;  /* 0x0000000000027941 */ /* 0x000fea0003800200 */
.L_x_972:
        /* <DEDUP_REMOVED lines=10> */
.L_x_965:
[----:B------:R-:W-:Y:S05]  /*3680*/  BSYNC.RECONVERGENT B1 ;  /* 0x0000000000017941 */ /* 0x000fea0003800200 */
.L_x_963:
[----:B------:R-:W0:Y:S01]  /*3690*/  S2R R9, SR_LANEID ;  /* 0x0000000000097919 */ /* 0x000e220000000000 */
[----:B------:R-:W1:Y:S01]  /*36a0*/  SHFL.DOWN PT, R2, R8, 0x1, 0x1f ;  /* 0x08201f0008027f89 */ /* 0x000e6200000e0000 */
[C---:B0-----:R-:W-:Y:S02]  /*36b0*/  ISETP.GT.AND P0, PT, R9.reuse, 0x1e, PT ;  /* 0x0000001e0900780c */ /* 0x041fe40003f04270 */
[C---:B------:R-:W-:Y:S02]  /*36c0*/  ISETP.NE.AND P1, PT, R9.reuse, RZ, PT ;  /* 0x000000ff0900720c */ /* 0x040fe40003f25270 */
        /* <DEDUP_REMOVED lines=37> */
[----:B0-----:R-:W-:-:S07]  /*3920*/  IMAD.IADD R3, R0, 0x1, R9 ;  /* 0x0000000100037824 */ /* 0x001fce00078e0209 */
.L_x_935:
[----:B------:R-:W-:Y:S05]  /*3930*/  BSYNC.RECONVERGENT B0 ;  /* 0x0000000000007941 */ /* 0x000fea0003800200 */
.L_x_919:
[----:B------:R-:W-:Y:S05]  /*3940*/  @P0 EXIT ;  /* 0x000000000000094d */ /* 0x000fea0003800000 */
[----:B-1----:R-:W1:Y:S01]  /*3950*/  LDC.64 R4, c[0x0][0x388] ;  /* 0x0000e200ff047b82 */ /* 0x002e620000000a00 */
[----:B------:R-:W0:Y:S02]  /*3960*/  LDCU UR4, c[0x0][0x398] ;  /* 0x00007300ff0477ac */ /* 0x000e240008000800 */
[----:B0-234-:R-:W-:-:S05]  /*3970*/  VIADD R3, R3, UR4 ;  /* 0x0000000403037c36 */ /* 0x01dfca0008000000 */
[----:B-1----:R-:W-:Y:S01]  /*3980*/  STG.E desc[UR6][R4.64], R3 ;  /* 0x0000000304007986 */ /* 0x002fe2000c101906 */
[----:B------:R-:W-:Y:S05]  /*3990*/  EXIT ;  /* 0x000000000000794d */ /* 0x000fea0003800000 */
.L_x_974:
        /* <DEDUP_REMOVED lines=14> */
.L_x_1998:


//--------------------- .text._ZN3cub18CUB_300001_SM_10006detail6reduce18DeviceReduceKernelINS2_10policy_hubIiyN4cuda3std3__44plusIiEEE10Policy1000EN6thrust24THRUST_300001_SM_1000_NS6detail15normal_iteratorINSD_10device_ptrIiEEEEyS9_iNS7_10__identityEEEvT0_PT3_T1_NS0_13GridEvenShareISN_EET2_T4_ --------------------------
	.section	.text._ZN3cub18CUB_300001_SM_10006detail6reduce18DeviceReduceKernelINS2_10policy_hubIiyN4cuda3std3__44plusIiEEE10Policy1000EN6thrust24THRUST_300001_SM_1000_NS6detail15normal_iteratorINSD_10device_ptrIiEEEEyS9_iNS7_10__identityEEEvT0_PT3_T1_NS0_13GridEvenShareISN_EET2_T4_,"ax",@progbits
	.align	128
        .global         _ZN3cub18CUB_300001_SM_10006detail6reduce18DeviceReduceKernelINS2_10policy_hubIiyN4cuda3std3__44plusIiEEE10Policy1000EN6thrust24THRUST_300001_SM_1000_NS6detail15normal_iteratorINSD_10device_ptrIiEEEEyS9_iNS7_10__identityEEEvT0_PT3_T1_NS0_13GridEvenShareISN_EET2_T4_
        .type           _ZN3cub18CUB_300001_SM_10006detail6reduce18DeviceReduceKernelINS2_10policy_hubIiyN4cuda3std3__44plusIiEEE10Policy1000EN6thrust24THRUST_300001_SM_1000_NS6detail15normal_iteratorINSD_10device_ptrIiEEEEyS9_iNS7_10__identityEEEvT0_PT3_T1_NS0_13GridEvenShareISN_EET2_T4_,@function
        .size           _ZN3cub18CUB_300001_SM_10006detail6reduce18DeviceReduceKernelINS2_10policy_hubIiyN4cuda3std3__44plusIiEEE10Policy1000EN6thrust24THRUST_300001_SM_1000_NS6detail15normal_iteratorINSD_10device_ptrIiEEEEyS9_iNS7_10__identityEEEvT0_PT3_T1_NS0_13GridEvenShareISN_EET2_T4_,(.L_x_1999 - _ZN3cub18CUB_300001_SM_10006detail6reduce18DeviceReduceKernelINS2_10policy_hubIiyN4cuda3std3__44plusIiEEE10Policy1000EN6thrust24THRUST_300001_SM_1000_NS6detail15normal_iteratorINSD_10device_ptrIiEEEEyS9_iNS7_10__identityEEEvT0_PT3_T1_NS0_13GridEvenShareISN_EET2_T4_)
        .other          _ZN3cub18CUB_300001_SM_10006detail6reduce18DeviceReduceKernelINS2_10policy_hubIiyN4cuda3std3__44plusIiEEE10Policy1000EN6thrust24THRUST_300001_SM_1000_NS6detail15normal_iteratorINSD_10device_ptrIiEEEEyS9_iNS7_10__identityEEEvT0_PT3_T1_NS0_13GridEvenShareISN_EET2_T4_,@"STO_CUDA_ENTRY STV_DEFAULT"
_ZN3cub18CUB_300001_SM_10006detail6reduce18DeviceReduceKernelINS2_10policy_hubIiyN4cuda3std3__44plusIiEEE10Policy1000EN6thrust24THRUST_300001_SM_1000_NS6detail15normal_iteratorINSD_10device_ptrIiEEEEyS9_iNS7_10__identityEEEvT0_PT3_T1_NS0_13GridEvenShareISN_EET2_T4_:
.text._ZN3cub18CUB_300001_SM_10006detail6reduce18DeviceReduceKernelINS2_10policy_hubIiyN4cuda3std3__44plusIiEEE10Policy1000EN6thrust24THRUST_300001_SM_1000_NS6detail15normal_iteratorINSD_10device_ptrIiEEEEyS9_iNS7_10__identityEEEvT0_PT3_T1_NS0_13GridEvenShareISN_EET2_T4_:
[----:B------:R-:W-:Y:S08]  /*0000*/  LDC R1, c[0x0][0x37c] ;  /* 0x0000df00ff017b82 */ /* 0x000ff00000000800 */
[----:B------:R-:W0:Y:S01]  /*0010*/  S2UR UR16, SR_CTAID.X ;  /* 0x00000000001079c3 */ /* 0x000e220000002500 */
[----:B------:R-:W1:Y:S01]  /*0020*/  LDCU.64 UR8, c[0x0][0x3b8] ;  /* 0x00007700ff0877ac */ /* 0x000e620008000a00 */
[----:B------:R-:W-:Y:S01]  /*0030*/  BSSY.RECONVERGENT B0, `(.L_x_975) ;  /* 0x0000201000007945 */ /* 0x000fe20003800200 */
[----:B------:R-:W2:Y:S01]  /*0040*/  LDCU UR5, c[0x0][0x3c0] ;  /* 0x00007800ff0577ac */ /* 0x000ea20008000800 */
[----:B------:R-:W3:Y:S01]  /*0050*/  LDCU.64 UR14, c[0x0][0x358] ;  /* 0x00006b00ff0e77ac */ /* 0x000ee20008000a00 */
[----:B-1----:R-:W-:-:S02]  /*0060*/  IMAD.U32 R2, RZ, RZ, UR8 ;  /* 0x00000008ff027e24 */ /* 0x002fc4000f8e00ff */
[----:B------:R-:W-:Y:S01]  /*0070*/  IMAD.U32 R3, RZ, RZ, UR9 ;  /* 0x00000009ff037e24 */ /* 0x000fe2000f8e00ff */
[----:B--2---:R-:W-:Y:S02]  /*0080*/  USHF.L.U32 UR5, UR5, 0xc, URZ ;  /* 0x0000000c05057899 */ /* 0x004fe400080006ff */
[----:B0-----:R-:W-:Y:S02]  /*0090*/  USHF.L.U32 UR7, UR16, 0xc, URZ ;  /* 0x0000000c10077899 */ /* 0x001fe400080006ff */
[----:B------:R-:W-:-:S04]  /*00a0*/  USHF.R.S32.HI UR4, URZ, 0x1f, UR5 ;  /* 0x0000001fff047899 */ /* 0x000fc80008011405 */
[----:B------:R-:W-:-:S04]  /*00b0*/  IADD3 R23, P1, PT, R2, -UR7, RZ ;  /* 0x8000000702177c10 */ /* 0x000fc8000ff3e0ff */
[----:B------:R-:W-:Y:S02]  /*00c0*/  ISETP.GT.U32.AND P0, PT, R23, 0xfff, PT ;  /* 0x00000fff1700780c */ /* 0x000fe40003f04070 */
[----:B------:R-:W-:-:S04]  /*00d0*/  IADD3.X R22, PT, PT, R3, -0x1, RZ, P1, !PT ;  /* 0xffffffff03167810 */ /* 0x000fc80000ffe4ff */
[----:B------:R-:W-:-:S13]  /*00e0*/  ISETP.GT.U32.AND.EX P0, PT, R22, RZ, PT, P0 ;  /* 0x000000ff1600720c */ /* 0x000fda0003f04100 */
[----:B---3--:R-:W-:Y:S05]  /*00f0*/  @P0 BRA `(.L_x_976) ;  /* 0x0000000c00ac0947 */ /* 0x008fea0003800000 */
[----:B------:R-:W0:Y:S01]  /*0100*/  S2R R3, SR_TID.X ;  /* 0x0000000000037919 */ /* 0x000e220000002100 */
[----:B------:R-:W-:Y:S01]  /*0110*/  VIADD R0, R2, -UR7 ;  /* 0x8000000702007c36 */ /* 0x000fe20008000000 */
[----:B------:R-:W-:Y:S01]  /*0120*/  BSSY.RECONVERGENT B1, `(.L_x_977) ;  /* 0x000000a000017945 */ /* 0x000fe20003800200 */
[----:B------:R-:W-:-:S03]  /*0130*/  IMAD.MOV.U32 R4, RZ, RZ, RZ ;  /* 0x000000ffff047224 */ /* 0x000fc600078e00ff */
[----:B0-----:R-:W-:Y:S01]  /*0140*/  ISETP.GE.AND P0, PT, R3, R0, PT ;  /* 0x000000000300720c */ /* 0x001fe20003f06270 */
[----:B------:R-:W-:-:S12]  /*0150*/  IMAD.MOV.U32 R5, RZ, RZ, R3 ;  /* 0x000000ffff057224 */ /* 0x000fd800078e0003 */
[----:B------:R-:W-:Y:S05]  /*0160*/  @P0 BRA `(.L_x_978) ;  /* 0x0000000000140947 */ /* 0x000fea0003800000 */
[----:B------:R-:W0:Y:S01]  /*0170*/  LDC.64 R6, c[0x0][0x380] ;  /* 0x0000e000ff067b82 */ /* 0x000e220000000a00 */
[----:B------:R-:W-:-:S04]  /*0180*/  VIADD R5, R3, UR7 ;  /* 0x0000000703057c36 */ /* 0x000fc80008000000 */
[----:B0-----:R-:W-:-:S05]  /*0190*/  IMAD.WIDE.U32 R6, R5, 0x4, R6 ;  /* 0x0000000405067825 */ /* 0x001fca00078e0006 */
[----:B------:R0:W5:Y:S01]  /*01a0*/  LDG.E R4, desc[UR14][R6.64] ;  /* 0x0000000e06047981 */ /* 0x000162000c1e1900 */
[----:B------:R-:W-:-:S07]  /*01b0*/  VIADD R5, R3, 0x100 ;  /* 0x0000010003057836 */ /* 0x000fce0000000000 */
.L_x_978:
[----:B------:R-:W-:Y:S05]  /*01c0*/  BSYNC.RECONVERGENT B1 ;  /* 0x0000000000017941 */ /* 0x000fea0003800200 */
.L_x_977:
[----:B------:R-:W-:Y:S01]  /*01d0*/  ISETP.GE.AND P0, PT, R5, R0, PT ;  /* 0x000000000500720c */ /* 0x000fe20003f06270 */
[----:B------:R-:W-:-:S12]  /*01e0*/  BSSY.RECONVERGENT B1, `(.L_x_979) ;  /* 0x000006c000017945 */ /* 0x000fd80003800200 */
[----:B------:R-:W-:Y:S05]  /*01f0*/  @P0 BRA `(.L_x_980) ;  /* 0x0000000400a80947 */ /* 0x000fea0003800000 */
[----:B0-----:R-:W-:Y:S01]  /*0200*/  LOP3.LUT R7, RZ, R5, RZ, 0x33, !PT ;  /* 0x00000005ff077212 */ /* 0x001fe200078e33ff */
[----:B------:R-:W-:Y:S03]  /*0210*/  BSSY.RECONVERGENT B2, `(.L_x_981) ;  /* 0x0000030000027945 */ /* 0x000fe60003800200 */
[----:B------:R-:W-:-:S04]  /*0220*/  IADD3 R7, PT, PT, R2, -UR7, R7 ;  /* 0x8000000702077c10 */ /* 0x000fc8000fffe007 */
[C---:B------:R-:W-:Y:S02]  /*0230*/  ISETP.GE.U32.AND P1, PT, R7.reuse, 0xf00, PT ;  /* 0x00000f000700780c */ /* 0x040fe40003f26070 */
[----:B------:R-:W-:-:S04]  /*0240*/  LEA.HI R2, R7, 0x1, RZ, 0x18 ;  /* 0x0000000107027811 */ /* 0x000fc800078fc0ff */
[----:B------:R-:W-:-:S04]  /*0250*/  LOP3.LUT R21, R2, 0xf, RZ, 0xc0, !PT ;  /* 0x0000000f02157812 */ /* 0x000fc800078ec0ff */
[----:B------:R-:W-:-:S03]  /*0260*/  ISETP.NE.AND P0, PT, R21, RZ, PT ;  /* 0x000000ff1500720c */ /* 0x000fc60003f05270 */
[----:B------:R-:W-:Y:S10]  /*0270*/  @!P1 BRA `(.L_x_982) ;  /* 0x0000000000a49947 */ /* 0x000ff40003800000 */
[----:B------:R-:W0:Y:S01]  /*0280*/  LDCU.64 UR8, c[0x0][0x380] ;  /* 0x00007000ff0877ac */ /* 0x000e220008000a00 */
[----:B------:R-:W-:Y:S01]  /*0290*/  IMAD.WIDE.U32 R6, R5, 0x4, RZ ;  /* 0x0000000405067825 */ /* 0x000fe200078e00ff */
[----:B------:R-:W-:Y:S01]  /*02a0*/  LOP3.LUT R8, R2, 0x1fffff0, RZ, 0xc0, !PT ;  /* 0x01fffff002087812 */ /* 0x000fe200078ec0ff */
[----:B------:R-:W-:-:S04]  /*02b0*/  UIMAD.WIDE.U32 UR4, UR16, 0x4000, URZ ;  /* 0x00004000100478a5 */ /* 0x000fc8000f8e00ff */
[----:B------:R-:W-:Y:S02]  /*02c0*/  IMAD.MOV R8, RZ, RZ, -R8 ;  /* 0x000000ffff087224 */ /* 0x000fe400078e0a08 */
[----:B------:R-:W-:Y:S02]  /*02d0*/  LOP3.LUT R14, R6, UR4, RZ, 0xfc, !PT ;  /* 0x00000004060e7c12 */ /* 0x000fe4000f8efcff */
[----:B------:R-:W-:Y:S02]  /*02e0*/  LOP3.LUT R7, R7, UR5, RZ, 0xfc, !PT ;  /* 0x0000000507077c12 */ /* 0x000fe4000f8efcff */
[----:B0-----:R-:W-:-:S04]  /*02f0*/  IADD3 R14, P1, PT, R14, UR8, RZ ;  /* 0x000000080e0e7c10 */ /* 0x001fc8000ff3e0ff */
[----:B------:R-:W-:-:S04]  /*0300*/  IADD3 R14, P2, PT, R14, 0x2000, RZ ;  /* 0x000020000e0e7810 */ /* 0x000fc80007f5e0ff */
[----:B------:R-:W-:-:S09]  /*0310*/  IADD3.X R7, PT, PT, RZ, UR9, R7, P2, P1 ;  /* 0x00000009ff077c10 */ /* 0x000fd200097e2407 */
.L_x_983:
[----:B------:R-:W-:-:S05]  /*0320*/  IMAD.MOV.U32 R6, RZ, RZ, R14 ;  /* 0x000000ffff067224 */ /* 0x000fca00078e000e */
[----:B------:R-:W2:Y:S04]  /*0330*/  LDG.E R15, desc[UR14][R6.64+-0x2000] ;  /* 0xffe0000e060f7981 */ /* 0x000ea8000c1e1900 */
[----:B------:R-:W2:Y:S04]  /*0340*/  LDG.E R16, desc[UR14][R6.64+-0x1c00] ;  /* 0xffe4000e06107981 */ /* 0x000ea8000c1e1900 */
[----:B------:R-:W3:Y:S04]  /*0350*/  LDG.E R18, desc[UR14][R6.64+-0x1800] ;  /* 0xffe8000e06127981 */ /* 0x000ee8000c1e1900 */
        /* <DEDUP_REMOVED lines=12> */
[----:B------:R0:W4:Y:S01]  /*0420*/  LDG.E R10, desc[UR14][R6.64+0x1c00] ;  /* 0x001c000e060a7981 */ /* 0x000122000c1e1900 */
[----:B------:R-:W-:-:S02]  /*0430*/  VIADD R8, R8, 0x10 ;  /* 0x0000001008087836 */ /* 0x000fc40000000000 */
[----:B------:R-:W-:-:S03]  /*0440*/  VIADD R5, R5, 0x1000 ;  /* 0x0000100005057836 */ /* 0x000fc60000000000 */
[----:B------:R-:W-:Y:S02]  /*0450*/  ISETP.NE.AND P1, PT, R8, RZ, PT ;  /* 0x000000ff0800720c */ /* 0x000fe40003f25270 */
[----:B--2--5:R-:W-:-:S04]  /*0460*/  IADD3 R15, PT, PT, R16, R15, R4 ;  /* 0x0000000f100f7210 */ /* 0x024fc80007ffe004 */
[----:B---3--:R-:W-:-:S04]  /*0470*/  IADD3 R15, PT, PT, R17, R18, R15 ;  /* 0x00000012110f7210 */ /* 0x008fc80007ffe00f */
[----:B----4-:R-:W-:-:S04]  /*0480*/  IADD3 R15, PT, PT, R19, R20, R15 ;  /* 0x00000014130f7210 */ /* 0x010fc80007ffe00f */
[----:B------:R-:W-:-:S04]  /*0490*/  IADD3 R15, PT, PT, R23, R22, R15 ;  /* 0x00000016170f7210 */ /* 0x000fc80007ffe00f */
[----:B------:R-:W-:-:S04]  /*04a0*/  IADD3 R15, PT, PT, R25, R24, R15 ;  /* 0x00000018190f7210 */ /* 0x000fc80007ffe00f */
[----:B------:R-:W-:Y:S02]  /*04b0*/  IADD3 R13, PT, PT, R13, R14, R15 ;  /* 0x0000000e0d0d7210 */ /* 0x000fe40007ffe00f */
[----:B------:R-:W-:-:S05]  /*04c0*/  IADD3 R14, P2, PT, R6, 0x4000, RZ ;  /* 0x00004000060e7810 */ /* 0x000fca0007f5e0ff */
[----:B0-----:R-:W-:Y:S01]  /*04d0*/  IMAD.X R7, RZ, RZ, R7, P2 ;  /* 0x000000ffff077224 */ /* 0x001fe200010e0607 */
[----:B------:R-:W-:-:S04]  /*04e0*/  IADD3 R9, PT, PT, R12, R9, R13 ;  /* 0x000000090c097210 */ /* 0x000fc80007ffe00d */
[----:B------:R-:W-:Y:S01]  /*04f0*/  IADD3 R4, PT, PT, R10, R11, R9 ;  /* 0x0000000b0a047210 */ /* 0x000fe20007ffe009 */
[----:B------:R-:W-:Y:S06]  /*0500*/  @P1 BRA `(.L_x_983) ;  /* 0xfffffffc00841947 */ /* 0x000fec000383ffff */
.L_x_982:
[----:B------:R-:W-:Y:S05]  /*0510*/  BSYNC.RECONVERGENT B2 ;  /* 0x0000000000027941 */ /* 0x000fea0003800200 */
.L_x_981:
[----:B------:R-:W-:Y:S05]  /*0520*/  @!P0 BRA `(.L_x_980) ;  /* 0x0000000000dc8947 */ /* 0x000fea0003800000 */
[----:B------:R-:W-:Y:S01]  /*0530*/  ISETP.GE.U32.AND P0, PT, R21, 0x8, PT ;  /* 0x000000081500780c */ /* 0x000fe20003f06070 */
[----:B------:R-:W-:Y:S01]  /*0540*/  BSSY.RECONVERGENT B2, `(.L_x_984) ;  /* 0x0000016000027945 */ /* 0x000fe20003800200 */
[----:B------:R-:W-:-:S04]  /*0550*/  LOP3.LUT R16, R2, 0x7, RZ, 0xc0, !PT ;  /* 0x0000000702107812 */ /* 0x000fc800078ec0ff */
[----:B------:R-:W-:-:S07]  /*0560*/  ISETP.NE.AND P1, PT, R16, RZ, PT ;  /* 0x000000ff1000720c */ /* 0x000fce0003f25270 */
[----:B------:R-:W-:Y:S06]  /*0570*/  @!P0 BRA `(.L_x_985) ;  /* 0x0000000000488947 */ /* 0x000fec0003800000 */
[----:B------:R-:W0:Y:S01]  /*0580*/  LDCU.64 UR4, c[0x0][0x380] ;  /* 0x00007000ff0477ac */ /* 0x000e220008000a00 */
[----:B------:R-:W-:-:S04]  /*0590*/  IADD3 R7, P0, PT, R5, UR7, RZ ;  /* 0x0000000705077c10 */ /* 0x000fc8000ff1e0ff */
[----:B------:R-:W-:Y:S02]  /*05a0*/  LEA.HI.X.SX32 R8, R5, RZ, 0x1, P0 ;  /* 0x000000ff05087211 */ /* 0x000fe400000f0eff */
[----:B0-----:R-:W-:-:S04]  /*05b0*/  LEA R6, P0, R7, UR4, 0x2 ;  /* 0x0000000407067c11 */ /* 0x001fc8000f8010ff */
[----:B------:R-:W-:-:S05]  /*05c0*/  LEA.HI.X R7, R7, UR5, R8, 0x2, P0 ;  /* 0x0000000507077c11 */ /* 0x000fca00080f1408 */
[----:B------:R-:W2:Y:S04]  /*05d0*/  LDG.E R9, desc[UR14][R6.64] ;  /* 0x0000000e06097981 */ /* 0x000ea8000c1e1900 */
[----:B------:R-:W2:Y:S04]  /*05e0*/  LDG.E R8, desc[UR14][R6.64+0x400] ;  /* 0x0004000e06087981 */ /* 0x000ea8000c1e1900 */
[----:B------:R-:W3:Y:S04]  /*05f0*/  LDG.E R11, desc[UR14][R6.64+0x800] ;  /* 0x0008000e060b7981 */ /* 0x000ee8000c1e1900 */
[----:B------:R-:W3:Y:S04]  /*0600*/  LDG.E R10, desc[UR14][R6.64+0xc00] ;  /* 0x000c000e060a7981 */ /* 0x000ee8000c1e1900 */
[----:B------:R-:W4:Y:S04]  /*0610*/  LDG.E R13, desc[UR14][R6.64+0x1000] ;  /* 0x0010000e060d7981 */ /* 0x000f28000c1e1900 */
[----:B------:R-:W4:Y:S04]  /*0620*/  LDG.E R12, desc[UR14][R6.64+0x1400] ;  /* 0x0014000e060c7981 */ /* 0x000f28000c1e1900 */
[----:B------:R-:W4:Y:S04]  /*0630*/  LDG.E R15, desc[UR14][R6.64+0x1800] ;  /* 0x0018000e060f7981 */ /* 0x000f28000c1e1900 */
[----:B------:R-:W4:Y:S01]  /*0640*/  LDG.E R14, desc[UR14][R6.64+0x1c00] ;  /* 0x001c000e060e7981 */ /* 0x000f22000c1e1900 */
[----:B------:R-:W-:Y:S01]  /*0650*/  VIADD R5, R5, 0x800 ;  /* 0x0000080005057836 */ /* 0x000fe20000000000 */
[----:B--2--5:R-:W-:-:S04]  /*0660*/  IADD3 R8, PT, PT, R8, R9, R4 ;  /* 0x0000000908087210 */ /* 0x024fc80007ffe004 */
[----:B---3--:R-:W-:-:S04]  /*0670*/  IADD3 R8, PT, PT, R10, R11, R8 ;  /* 0x0000000b0a087210 */ /* 0x008fc80007ffe008 */
[----:B----4-:R-:W-:-:S04]  /*0680*/  IADD3 R8, PT, PT, R12, R13, R8 ;  /* 0x0000000d0c087210 */ /* 0x010fc80007ffe008 */
[----:B------:R-:W-:-:S07]  /*0690*/  IADD3 R4, PT, PT, R14, R15, R8 ;  /* 0x0000000f0e047210 */ /* 0x000fce0007ffe008 */
.L_x_985:
[----:B------:R-:W-:Y:S05]  /*06a0*/  BSYNC.RECONVERGENT B2 ;  /* 0x0000000000027941 */ /* 0x000fea0003800200 */
.L_x_984:
        /* <DEDUP_REMOVED lines=14> */
[----:B------:R-:W3:Y:S01]  /*0790*/  LDG.E R10, desc[UR14][R6.64+0xc00] ;  /* 0x000c000e060a7981 */ /* 0x000ee2000c1e1900 */
[----:B------:R-:W-:Y:S01]  /*07a0*/  VIADD R5, R5, 0x400 ;  /* 0x0000040005057836 */ /* 0x000fe20000000000 */
[----:B--2--5:R-:W-:-:S04]  /*07b0*/  IADD3 R4, PT, PT, R8, R9, R4 ;  /* 0x0000000908047210 */ /* 0x024fc80007ffe004 */
[----:B---3--:R-:W-:-:S07]  /*07c0*/  IADD3 R4, PT, PT, R10, R11, R4 ;  /* 0x0000000b0a047210 */ /* 0x008fce0007ffe004 */
.L_x_987:
[----:B------:R-:W-:Y:S05]  /*07d0*/  BSYNC.RECONVERGENT B2 ;  /* 0x0000000000027941 */ /* 0x000fea0003800200 */
.L_x_986:
[----:B------:R-:W-:Y:S05]  /*07e0*/  @!P1 BRA `(.L_x_980) ;  /* 0x00000000002c9947 */ /* 0x000fea0003800000 */
[----:B------:R-:W0:Y:S01]  /*07f0*/  LDC.64 R6, c[0x0][0x380] ;  /* 0x0000e000ff067b82 */ /* 0x000e220000000a00 */
[----:B------:R-:W-:Y:S02]  /*0800*/  IMAD.U32 R9, RZ, RZ, UR16 ;  /* 0x00000010ff097e24 */ /* 0x000fe4000f8e00ff */
[----:B------:R-:W-:Y:S02]  /*0810*/  IMAD.MOV R2, RZ, RZ, -R2 ;  /* 0x000000ffff027224 */ /* 0x000fe400078e0a02 */
[----:B0-----:R-:W-:-:S07]  /*0820*/  IMAD.WIDE.U32 R6, R9, 0x4000, R6 ;  /* 0x0000400009067825 */ /* 0x001fce00078e0006 */
.L_x_988:
[----:B------:R-:W-:-:S06]  /*0830*/  IMAD.WIDE R8, R5, 0x4, R6 ;  /* 0x0000000405087825 */ /* 0x000fcc00078e0206 */
[----:B------:R-:W2:Y:S01]  /*0840*/  LDG.E R9, desc[UR14][R8.64] ;  /* 0x0000000e08097981 */ /* 0x000ea2000c1e1900 */
[----:B------:R-:W-:Y:S02]  /*0850*/  VIADD R2, R2, 0x1 ;  /* 0x0000000102027836 */ /* 0x000fe40000000000 */
[----:B------:R-:W-:-:S03]  /*0860*/  VIADD R5, R5, 0x100 ;  /* 0x0000010005057836 */ /* 0x000fc60000000000 */
[----:B------:R-:W-:Y:S01]  /*0870*/  ISETP.NE.AND P0, PT, R2, RZ, PT ;  /* 0x000000ff0200720c */ /* 0x000fe20003f05270 */
[----:B--2--5:R-:W-:-:S12]  /*0880*/  IMAD.IADD R4, R9, 0x1, R4 ;  /* 0x0000000109047824 */ /* 0x024fd800078e0204 */
[----:B------:R-:W-:Y:S05]  /*0890*/  @P0 BRA `(.L_x_988) ;  /* 0xfffffffc00e40947 */ /* 0x000fea000383ffff */
.L_x_980:
[----:B------:R-:W-:Y:S05]  /*08a0*/  BSYNC.RECONVERGENT B1 ;  /* 0x0000000000017941 */ /* 0x000fea0003800200 */
.L_x_979:
[----:B------:R-:W-:-:S13]  /*08b0*/  ISETP.GE.AND P0, PT, R0, 0x100, PT ;  /* 0x000001000000780c */ /* 0x000fda0003f06270 */
[----:B------:R-:W-:Y:S05]  /*08c0*/  @!P0 BRA `(.L_x_989) ;  /* 0x0000000000ac8947 */ /* 0x000fea0003800000 */
[----:B------:R-:W1:Y:S01]  /*08d0*/  S2R R8, SR_LANEID ;  /* 0x0000000000087919 */ /* 0x000e620000000000 */
[----:B-----5:R-:W2:Y:S01]  /*08e0*/  SHFL.DOWN PT, R0, R4, 0x1, 0x1f ;  /* 0x08201f0004007f89 */ /* 0x020ea200000e0000 */
[C---:B-1----:R-:W-:Y:S02]  /*08f0*/  ISETP.GT.AND P0, PT, R8.reuse, 0x1e, PT ;  /* 0x0000001e0800780c */ /* 0x042fe40003f04270 */
[----:B------:R-:W-:Y:S02]  /*0900*/  ISETP.NE.AND P1, PT, R8, RZ, PT ;  /* 0x000000ff0800720c */ /* 0x000fe40003f25270 */
[----:B--2---:R-:W-:Y:S02]  /*0910*/  SEL R5, R0, RZ, !P0 ;  /* 0x000000ff00057207 */ /* 0x004fe40004000000 */
[----:B------:R-:W-:-:S03]  /*0920*/  ISETP.GT.AND P0, PT, R8, 0x1d, PT ;  /* 0x0000001d0800780c */ /* 0x000fc60003f04270 */
[----:B------:R-:W-:-:S05]  /*0930*/  IMAD.IADD R5, R5, 0x1, R4 ;  /* 0x0000000105057824 */ /* 0x000fca00078e0204 */
[----:B------:R-:W1:Y:S01]  /*0940*/  SHFL.DOWN PT, R0, R5, 0x2, 0x1f ;  /* 0x08401f0005007f89 */ /* 0x000e6200000e0000 */
[----:B0-----:R-:W0:Y:S01]  /*0950*/  @!P1 S2R R6, SR_CgaCtaId ;  /* 0x0000000000069919 */ /* 0x001e220000008800 */
[----:B-1----:R-:W-:Y:S02]  /*0960*/  SEL R0, R0, RZ, !P0 ;  /* 0x000000ff00007207 */ /* 0x002fe40004000000 */
[----:B------:R-:W-:-:S03]  /*0970*/  ISETP.GT.AND P0, PT, R8, 0x1b, PT ;  /* 0x0000001b0800780c */ /* 0x000fc60003f04270 */
[----:B------:R-:W-:Y:S01]  /*0980*/  IMAD.IADD R0, R5, 0x1, R0 ;  /* 0x0000000105007824 */ /* 0x000fe200078e0200 */
[----:B------:R-:W-:-:S04]  /*0990*/  @!P1 MOV R5, 0x400 ;  /* 0x0000040000059802 */ /* 0x000fc80000000f00 */
[----:B------:R-:W1:Y:S01]  /*09a0*/  SHFL.DOWN PT, R2, R0, 0x4, 0x1f ;  /* 0x08801f0000027f89 */ /* 0x000e6200000e0000 */
[----:B0-----:R-:W-:Y:S02]  /*09b0*/  @!P1 LEA R5, R6, R5, 0x18 ;  /* 0x0000000506059211 */ /* 0x001fe400078ec0ff */
[----:B-1----:R-:W-:Y:S02]  /*09c0*/  SEL R7, R2, RZ, !P0 ;  /* 0x000000ff02077207 */ /* 0x002fe40004000000 */
        /* <DEDUP_REMOVED lines=19> */
[----:B--2---:R-:W-:Y:S04]  /*0b00*/  LDS R0, [UR4+0xc] ;  /* 0x00000c04ff007984 */ /* 0x004fe80008000800 */
[----:B------:R-:W0:Y:S04]  /*0b10*/  LDS.128 R4, [UR4+0x10] ;  /* 0x00001004ff047984 */ /* 0x000e280008000c00 */
[----:B------:R-:W1:Y:S01]  /*0b20*/  LDS.64 R2, [UR4+0x20] ;  /* 0x00002004ff027984 */ /* 0x000e620008000a00 */
[----:B0-----:R-:W-:-:S04]  /*0b30*/  IADD3 R0, PT, PT, R4, R0, R9 ;  /* 0x0000000004007210 */ /* 0x001fc80007ffe009 */
[----:B------:R-:W-:-:S04]  /*0b40*/  IADD3 R0, PT, PT, R6, R0, R5 ;  /* 0x0000000006007210 */ /* 0x000fc80007ffe005 */
[----:B-1----:R-:W-:-:S05]  /*0b50*/  IADD3 R0, PT, PT, R2, R0, R7 ;  /* 0x0000000002007210 */ /* 0x002fca0007ffe007 */
[----:B------:R-:W-:Y:S01]  /*0b60*/  IMAD.IADD R9, R0, 0x1, R3 ;  /* 0x0000000100097824 */ /* 0x000fe200078e0203 */
[----:B------:R-:W-:Y:S06]  /*0b70*/  BRA `(.L_x_990) ;  /* 0x0000001400307947 */ /* 0x000fec0003800000 */
.L_x_989:
[----:B------:R-:W-:Y:S01]  /*0b80*/  LOP3.LUT R2, R3, 0x3e0, RZ, 0xc0, !PT ;  /* 0x000003e003027812 */ /* 0x000fe200078ec0ff */
[----:B------:R-:W1:Y:S03]  /*0b90*/  S2R R10, SR_LANEID ;  /* 0x00000000000a7919 */ /* 0x000e660000000000 */
[----:B0-----:R-:W-:Y:S01]  /*0ba0*/  LOP3.LUT R7, RZ, R2, RZ, 0x33, !PT ;  /* 0x00000002ff077212 */ /* 0x001fe200078e33ff */
[----:B------:R-:W-:-:S04]  /*0bb0*/  VIADD R5, R2, 0x20 ;  /* 0x0000002002057836 */ /* 0x000fc80000000000 */
[----:B------:R-:W-:Y:S01]  /*0bc0*/  IMAD.IADD R7, R0, 0x1, R7 ;  /* 0x0000000100077824 */ /* 0x000fe200078e0207 */
[----:B------:R-:W-:-:S04]  /*0bd0*/  ISETP.GT.AND P0, PT, R5, R0, PT ;  /* 0x000000000500720c */ /* 0x000fc80003f04270 */
[----:B------:R-:W-:-:S05]  /*0be0*/  SEL R7, R7, 0x1f, P0 ;  /* 0x0000001f07077807 */ /* 0x000fca0000000000 */
[----:B-----5:R-:W0:Y:S01]  /*0bf0*/  SHFL.DOWN PT, R2, R4, 0x1, R7 ;  /* 0x0820000004027989 */ /* 0x020e2200000e0007 */
[CC--:B-1----:R-:W-:Y:S01]  /*0c00*/  ISETP.GE.AND P0, PT, R10.reuse, R7.reuse, PT ;  /* 0x000000070a00720c */ /* 0x0c2fe20003f06270 */
[C---:B------:R-:W-:Y:S01]  /*0c10*/  VIADD R6, R10.reuse, 0x2 ;  /* 0x000000020a067836 */ /* 0x040fe20000000000 */
[C---:B------:R-:W-:Y:S01]  /*0c20*/  ISETP.NE.AND P1, PT, R10.reuse, RZ, PT ;  /* 0x000000ff0a00720c */ /* 0x040fe20003f25270 */
[----:B------:R-:W-:Y:S01]  /*0c30*/  VIADD R8, R10, 0x4 ;  /* 0x000000040a087836 */ /* 0x000fe20000000000 */
[----:B0-----:R-:W-:Y:S02]  /*0c40*/  SEL R5, R2, RZ, !P0 ;  /* 0x000000ff02057207 */ /* 0x001fe40004000000 */
        /* <DEDUP_REMOVED lines=35> */
[----:B------:R-:W0:Y:S04]  /*0e80*/  LDS.128 R4, [UR4+0x10] ;  /* 0x00001004ff047984 */ /* 0x000e280008000c00 */
[----:B------:R-:W2:Y:S04]  /*0e90*/  LDS R2, [UR4+0xc] ;  /* 0x00000c04ff027984 */ /* 0x000ea80008000800 */
[----:B------:R-:W3:Y:S01]  /*0ea0*/  LDS.64 R10, [UR4+0x20] ;  /* 0x00002004ff0a7984 */ /* 0x000ee20008000a00 */
[----:B0-----:R-:W-:Y:S02]  /*0eb0*/  SEL R4, R4, RZ, P2 ;  /* 0x000000ff04047207 */ /* 0x001fe40001000000 */
[----:B------:R-:W-:-:S02]  /*0ec0*/  ISETP.GT.AND P2, PT, R0, 0x60, PT ;  /* 0x000000600000780c */ /* 0x000fc40003f44270 */
[----:B--2---:R-:W-:Y:S02]  /*0ed0*/  SEL R2, R2, RZ, P1 ;  /* 0x000000ff02027207 */ /* 0x004fe40000800000 */
        /* <DEDUP_REMOVED lines=8> */
[----:B---3--:R-:W-:Y:S02]  /*0f60*/  SEL R10, R10, RZ, P2 ;  /* 0x000000ff0a0a7207 */ /* 0x008fe40001000000 */
[----:B------:R-:W-:Y:S02]  /*0f70*/  SEL R11, R11, RZ, P3 ;  /* 0x000000ff0b0b7207 */ /* 0x000fe40001800000 */
[----:B------:R-:W-:-:S05]  /*0f80*/  IADD3 R2, PT, PT, R10, R2, R7 ;  /* 0x000000020a027210 */ /* 0x000fca0007ffe007 */
[----:B-1----:R-:W-:Y:S01]  /*0f90*/  IMAD.IADD R9, R2, 0x1, R11 ;  /* 0x0000000102097824 */ /* 0x002fe200078e020b */
[----:B------:R-:W-:Y:S06]  /*0fa0*/  BRA `(.L_x_990) ;  /* 0x0000001000247947 */ /* 0x000fec0003800000 */
.L_x_976:
[----:B------:R-:W0:Y:S01]  /*0fb0*/  S2R R0, SR_TID.X ;  /* 0x0000000000007919 */ /* 0x000e220000002100 */
[----:B------:R-:W1:Y:S01]  /*0fc0*/  LDC.64 R4, c[0x0][0x380] ;  /* 0x0000e000ff047b82 */ /* 0x000e620000000a00 */
[----:B0-----:R-:W-:-:S04]  /*0fd0*/  VIADD R7, R0, UR7 ;  /* 0x0000000700077c36 */ /* 0x001fc80008000000 */
[----:B-1----:R-:W-:-:S05]  /*0fe0*/  IMAD.WIDE.U32 R4, R7, 0x4, R4 ;  /* 0x0000000407047825 */ /* 0x002fca00078e0004 */
[----:B------:R-:W2:Y:S04]  /*0ff0*/  LDG.E R6, desc[UR14][R4.64] ;  /* 0x0000000e04067981 */ /* 0x000ea8000c1e1900 */
[----:B------:R-:W2:Y:S04]  /*1000*/  LDG.E R7, desc[UR14][R4.64+0x400] ;  /* 0x0004000e04077981 */ /* 0x000ea8000c1e1900 */
[----:B------:R-:W2:Y:S04]  /*1010*/  LDG.E R8, desc[UR14][R4.64+0x800] ;  /* 0x0008000e04087981 */ /* 0x000ea8000c1e1900 */
[----:B------:R-:W3:Y:S04]  /*1020*/  LDG.E R9, desc[UR14][R4.64+0xc00] ;  /* 0x000c000e04097981 */ /* 0x000ee8000c1e1900 */
[----:B------:R-:W3:Y:S04]  /*1030*/  LDG.E R10, desc[UR14][R4.64+0x1000] ;  /* 0x0010000e040a7981 */ /* 0x000ee8000c1e1900 */
[----:B------:R-:W4:Y:S04]  /*1040*/  LDG.E R11, desc[UR14][R4.64+0x1400] ;  /* 0x0014000e040b7981 */ /* 0x000f28000c1e1900 */
[----:B------:R-:W4:Y:S04]  /*1050*/  LDG.E R12, desc[UR14][R4.64+0x1800] ;  /* 0x0018000e040c7981 */ /* 0x000f28000c1e1900 */
[----:B------:R-:W5:Y:S04]  /*1060*/  LDG.E R13, desc[UR14][R4.64+0x1c00] ;  /* 0x001c000e040d7981 */ /* 0x000f68000c1e1900 */
[----:B------:R-:W5:Y:S04]  /*1070*/  LDG.E R14, desc[UR14][R4.64+0x2000] ;  /* 0x0020000e040e7981 */ /* 0x000f68000c1e1900 */
[----:B------:R-:W5:Y:S04]  /*1080*/  LDG.E R15, desc[UR14][R4.64+0x2400] ;  /* 0x0024000e040f7981 */ /* 0x000f68000c1e1900 */
[----:B------:R-:W5:Y:S04]  /*1090*/  LDG.E R16, desc[UR14][R4.64+0x2800] ;  /* 0x0028000e04107981 */ /* 0x000f68000c1e1900 */
[----:B------:R-:W5:Y:S04]  /*10a0*/  LDG.E R17, desc[UR14][R4.64+0x2c00] ;  /* 0x002c000e04117981 */ /* 0x000f68000c1e1900 */
[----:B------:R-:W5:Y:S04]  /*10b0*/  LDG.E R18, desc[UR14][R4.64+0x3000] ;  /* 0x0030000e04127981 */ /* 0x000f68000c1e1900 */
[----:B------:R-:W5:Y:S04]  /*10c0*/  LDG.E R19, desc[UR14][R4.64+0x3400] ;  /* 0x0034000e04137981 */ /* 0x000f68000c1e1900 */
[----:B------:R-:W5:Y:S04]  /*10d0*/  LDG.E R20, desc[UR14][R4.64+0x3800] ;  /* 0x0038000e04147981 */ /* 0x000f68000c1e1900 */
[----:B------:R-:W5:Y:S01]  /*10e0*/  LDG.E R21, desc[UR14][R4.64+0x3c00] ;  /* 0x003c000e04157981 */ /* 0x000f62000c1e1900 */
[----:B------:R-:W-:-:S04]  /*10f0*/  ISETP.GE.U32.AND P0, PT, R23, UR5, PT ;  /* 0x0000000517007c0c */ /* 0x000fc8000bf06070 */
[----:B------:R-:W-:Y:S02]  /*1100*/  ISETP.GE.U32.AND.EX P0, PT, R22, UR4, PT, P0 ;  /* 0x0000000416007c0c */ /* 0x000fe4000bf06100 */
[----:B--2---:R-:W-:-:S04]  /*1110*/  IADD3 R6, PT, PT, R8, R7, R6 ;  /* 0x0000000708067210 */ /* 0x004fc80007ffe006 */
[----:B---3--:R-:W-:-:S04]  /*1120*/  IADD3 R6, PT, PT, R10, R9, R6 ;  /* 0x000000090a067210 */ /* 0x008fc80007ffe006 */
[----:B----4-:R-:W-:-:S04]  /*1130*/  IADD3 R6, PT, PT, R12, R11, R6 ;  /* 0x0000000b0c067210 */ /* 0x010fc80007ffe006 */
[----:B-----5:R-:W-:-:S04]  /*1140*/  IADD3 R6, PT, PT, R14, R13, R6 ;  /* 0x0000000d0e067210 */ /* 0x020fc80007ffe006 */
[----:B------:R-:W-:-:S04]  /*1150*/  IADD3 R6, PT, PT, R16, R15, R6 ;  /* 0x0000000f10067210 */ /* 0x000fc80007ffe006 */
[----:B------:R-:W-:-:S04]  /*1160*/  IADD3 R6, PT, PT, R18, R17, R6 ;  /* 0x0000001112067210 */ /* 0x000fc80007ffe006 */
[----:B------:R-:W-:-:S05]  /*1170*/  IADD3 R6, PT, PT, R20, R19, R6 ;  /* 0x0000001314067210 */ /* 0x000fca0007ffe006 */
[----:B------:R-:W-:Y:S01]  /*1180*/  IMAD.IADD R8, R21, 0x1, R6 ;  /* 0x0000000115087824 */ /* 0x000fe200078e0206 */
[----:B------:R-:W-:Y:S06]  /*1190*/  @!P0 BRA `(.L_x_991) ;  /* 0x0000000c00008947 */ /* 0x000fec0003800000 */
[----:B------:R-:W-:Y:S01]  /*11a0*/  UIADD3 UR8, UP0, UPT, UR5, UR7, URZ ;  /* 0x0000000705087290 */ /* 0x000fe2000ff1e0ff */
[----:B------:R-:W-:Y:S01]  /*11b0*/  IADD3 R20, P1, PT, R2, -0x1000, RZ ;  /* 0xfffff00002147810 */ /* 0x000fe20007f3e0ff */
[----:B------:R-:W0:Y:S01]  /*11c0*/  LDCU.64 UR12, c[0x0][0x380] ;  /* 0x00007000ff0c77ac */ /* 0x000e220008000a00 */
[----:B------:R-:W-:Y:S02]  /*11d0*/  LOP3.LUT R5, RZ, R0, RZ, 0x33, !PT ;  /* 0x00000000ff057212 */ /* 0x000fe400078e33ff */
[----:B------:R-:W-:Y:S01]  /*11e0*/  IADD3.X R9, PT, PT, R3, -0x1, RZ, P1, !PT ;  /* 0xffffffff03097810 */ /* 0x000fe20000ffe4ff */
[----:B------:R-:W-:Y:S01]  /*11f0*/  UIADD3.X UR9, UPT, UPT, URZ, UR4, URZ, UP0, !UPT ;  /* 0x00000004ff097290 */ /* 0x000fe200087fe4ff */
[----:B------:R-:W-:Y:S01]  /*1200*/  ISETP.LT.U32.AND P0, PT, R20, UR8, PT ;  /* 0x0000000814007c0c */ /* 0x000fe2000bf01070 */
[----:B------:R-:W-:Y:S01]  /*1210*/  UMOV UR6, UR5 ;  /* 0x0000000500067c82 */ /* 0x000fe20008000000 */
[----:B------:R-:W-:Y:S01]  /*1220*/  IADD3 R11, P2, PT, R0, UR8, RZ ;  /* 0x00000008000b7c10 */ /* 0x000fe2000ff5e0ff */
[----:B------:R-:W-:Y:S01]  /*1230*/  UMOV UR4, URZ ;  /* 0x000000ff00047c82 */ /* 0x000fe20008000000 */
[----:B------:R-:W-:Y:S01]  /*1240*/  IADD3 R5, PT, PT, R2, -UR5, R5 ;  /* 0x8000000502057c10 */ /* 0x000fe2000fffe005 */
[----:B------:R-:W-:Y:S01]  /*1250*/  IMAD.U32 R10, RZ, RZ, UR9 ;  /* 0x00000009ff0a7e24 */ /* 0x000fe2000f8e00ff */
[----:B------:R-:W-:Y:S01]  /*1260*/  UMOV UR10, UR8 ;  /* 0x00000008000a7c82 */ /* 0x000fe20008000000 */
[----:B------:R-:W-:-:S02]  /*1270*/  IMAD.X R4, RZ, RZ, UR9, P2 ;  /* 0x00000009ff047e24 */ /* 0x000fc400090e06ff */
[----:B------:R-:W-:Y:S01]  /*1280*/  VIADD R7, R5, -UR7 ;  /* 0x8000000705077c36 */ /* 0x000fe20008000000 */
[----:B------:R-:W-:Y:S01]  /*1290*/  ISETP.GT.U32.AND.EX P0, PT, R10, R9, PT, P0 ;  /* 0x000000090a00720c */ /* 0x000fe20003f04100 */
[----:B------:R-:W-:Y:S01]  /*12a0*/  UMOV UR7, UR9 ;  /* 0x0000000900077c82 */ /* 0x000fe20008000000 */
[----:B0-----:R-:W-:-:S04]  /*12b0*/  LEA R6, P1, R11, UR12, 0x2 ;  /* 0x0000000c0b067c11 */ /* 0x001fc8000f8210ff */
[----:B------:R-:W-:Y:S02]  /*12c0*/  IADD3 R6, P2, PT, R6, 0x2000, RZ ;  /* 0x0000200006067810 */ /* 0x000fe40007f5e0ff */
[----:B------:R-:W-:-:S05]  /*12d0*/  LEA.HI.X R11, R11, UR13, R4, 0x2, P1 ;  /* 0x0000000d0b0b7c11 */ /* 0x000fca00088f1404 */
[----:B------:R-:W-:Y:S01]  /*12e0*/  IMAD.X R11, RZ, RZ, R11, P2 ;  /* 0x000000ffff0b7224 */ /* 0x000fe200010e060b */
[----:B------:R-:W-:Y:S06]  /*12f0*/  @P0 BRA `(.L_x_992) ;  /* 0x0000000000d40947 */ /* 0x000fec0003800000 */
[----:B------:R-:W0:Y:S01]  /*1300*/  LDC.64 R2, c[0x0][0x3b8] ;  /* 0x0000ee00ff027b82 */ /* 0x000e220000000a00 */
[----:B------:R-:W1:Y:S01]  /*1310*/  LDCU.64 UR12, c[0x0][0x380] ;  /* 0x00007000ff0c77ac */ /* 0x000e620008000a00 */
[----:B------:R-:W-:Y:S01]  /*1320*/  NOP ;  /* 0x0000000000007918 */ /* 0x000fe20000000000 */
.L_x_993:
[----:B------:R-:W-:-:S05]  /*1330*/  IADD3 R5, P0, PT, R0, UR8, RZ ;  /* 0x0000000800057c10 */ /* 0x000fca000ff1e0ff */
[----:B------:R-:W-:Y:S01]  /*1340*/  IMAD.X R10, RZ, RZ, UR9, P0 ;  /* 0x00000009ff0a7e24 */ /* 0x000fe200080e06ff */
[----:B-1----:R-:W-:-:S04]  /*1350*/  LEA R4, P0, R5, UR12, 0x2 ;  /* 0x0000000c05047c11 */ /* 0x002fc8000f8010ff */
[----:B------:R-:W-:-:S05]  /*1360*/  LEA.HI.X R5, R5, UR13, R10, 0x2, P0 ;  /* 0x0000000d05057c11 */ /* 0x000fca00080f140a */
        /* <DEDUP_REMOVED lines=15> */
[----:B------:R1:W5:Y:S01]  /*1460*/  LDG.E R21, desc[UR14][R4.64+0x3c00] ;  /* 0x003c000e04157981 */ /* 0x000362000c1e1900 */
[----:B------:R-:W-:-:S02]  /*1470*/  USHF.R.S32.HI UR11, URZ, 0x1f, UR5 ;  /* 0x0000001fff0b7899 */ /* 0x000fc40008011405 */
[----:B------:R-:W-:-:S04]  /*1480*/  UIADD3 UR6, UP0, UPT, UR5, UR10, URZ ;  /* 0x0000000a05067290 */ /* 0x000fc8000ff1e0ff */
[----:B------:R-:W-:Y:S01]  /*1490*/  UIADD3.X UR7, UPT, UPT, UR11, UR7, URZ, UP0, !UPT ;  /* 0x000000070b077290 */ /* 0x000fe200087fe4ff */
[----:B--2---:R-:W-:Y:S02]  /*14a0*/  IADD3 R22, PT, PT, R22, R23, R8 ;  /* 0x0000001716167210 */ /* 0x004fe40007ffe008 */
[----:B0-----:R-:W-:-:S04]  /*14b0*/  IADD3 R8, P1, PT, R2, -UR8, RZ ;  /* 0x8000000802087c10 */ /* 0x001fc8000ff3e0ff */
[----:B------:R-:W-:Y:S02]  /*14c0*/  ISETP.GE.U32.AND P0, PT, R8, UR5, PT ;  /* 0x0000000508007c0c */ /* 0x000fe4000bf06070 */
[----:B---3--:R-:W-:Y:S02]  /*14d0*/  IADD3 R22, PT, PT, R25, R24, R22 ;  /* 0x0000001819167210 */ /* 0x008fe40007ffe016 */
[----:B-1----:R-:W-:-:S04]  /*14e0*/  IADD3.X R4, PT, PT, R3, ~UR9, RZ, P1, !PT ;  /* 0x8000000903047c10 */ /* 0x002fc80008ffe4ff */
[----:B------:R-:W-:Y:S02]  /*14f0*/  ISETP.GE.U32.AND.EX P0, PT, R4, UR11, PT, P0 ;  /* 0x0000000b04007c0c */ /* 0x000fe4000bf06100 */
[----:B----4-:R-:W-:-:S04]  /*1500*/  IADD3 R22, PT, PT, R27, R26, R22 ;  /* 0x0000001a1b167210 */ /* 0x010fc80007ffe016 */
[----:B-----5:R-:W-:-:S04]  /*1510*/  IADD3 R18, PT, PT, R19, R18, R22 ;  /* 0x0000001213127210 */ /* 0x020fc80007ffe016 */
[----:B------:R-:W-:-:S04]  /*1520*/  IADD3 R10, PT, PT, R10, R15, R18 ;  /* 0x0000000f0a0a7210 */ /* 0x000fc80007ffe012 */
[----:B------:R-:W-:-:S04]  /*1530*/  IADD3 R10, PT, PT, R16, R17, R10 ;  /* 0x00000011100a7210 */ /* 0x000fc80007ffe00a */
[----:B------:R-:W-:-:S04]  /*1540*/  IADD3 R10, PT, PT, R13, R14, R10 ;  /* 0x0000000e0d0a7210 */ /* 0x000fc80007ffe00a */
[----:B------:R-:W-:Y:S01]  /*1550*/  IADD3 R8, PT, PT, R21, R12, R10 ;  /* 0x0000000c15087210 */ /* 0x000fe20007ffe00a */
[----:B------:R-:W-:Y:S06]  /*1560*/  @!P0 BRA `(.L_x_991) ;  /* 0x00000008000c8947 */ /* 0x000fec0003800000 */
[----:B------:R-:W-:Y:S02]  /*1570*/  UIADD3 UR8, UP0, UPT, UR5, UR8, URZ ;  /* 0x0000000805087290 */ /* 0x000fe4000ff1e0ff */
[----:B------:R-:W-:Y:S01]  /*1580*/  IMAD.U32 R5, RZ, RZ, UR5 ;  /* 0x00000005ff057e24 */ /* 0x000fe2000f8e00ff */
[----:B------:R-:W-:Y:S01]  /*1590*/  UIADD3 UR4, UPT, UPT, UR4, 0x1, URZ ;  /* 0x0000000104047890 */ /* 0x000fe2000fffe0ff */
[----:B------:R-:W-:Y:S01]  /*15a0*/  IMAD.MOV.U32 R10, RZ, RZ, R6 ;  /* 0x000000ffff0a7224 */ /* 0x000fe200078e0006 */
[----:B------:R-:W-:Y:S01]  /*15b0*/  UIADD3.X UR9, UPT, UPT, UR11, UR9, URZ, UP0, !UPT ;  /* 0x000000090b097290 */ /* 0x000fe200087fe4ff */
[----:B------:R-:W-:Y:S01]  /*15c0*/  VIADD R7, R7, -UR5 ;  /* 0x8000000507077c36 */ /* 0x000fe20008000000 */
[----:B------:R-:W-:Y:S01]  /*15d0*/  ISETP.LT.U32.AND P0, PT, R20, UR8, PT ;  /* 0x0000000814007c0c */ /* 0x000fe2000bf01070 */
[----:B------:R-:W-:Y:S01]  /*15e0*/  IMAD.WIDE R10, R5, 0x4, R10 ;  /* 0x00000004050a7825 */ /* 0x000fe200078e020a */
[----:B------:R-:W-:-:S03]  /*15f0*/  UMOV UR10, UR6 ;  /* 0x00000006000a7c82 */ /* 0x000fc60008000000 */
[----:B------:R-:W-:Y:S02]  /*1600*/  IMAD.U32 R4, RZ, RZ, UR9 ;  /* 0x00000009ff047e24 */ /* 0x000fe4000f8e00ff */
[----:B------:R-:W-:-:S03]  /*1610*/  IMAD.MOV.U32 R6, RZ, RZ, R10 ;  /* 0x000000ffff067224 */ /* 0x000fc600078e000a */
[----:B------:R-:W-:-:S13]  /*1620*/  ISETP.GT.U32.AND.EX P0, PT, R4, R9, PT, P0 ;  /* 0x000000090400720c */ /* 0x000fda0003f04100 */
[----:B------:R-:W-:Y:S05]  /*1630*/  @!P0 BRA `(.L_x_993) ;  /* 0xfffffffc003c8947 */ /* 0x000fea000383ffff */
[----:B------:R-:W-:-:S05]  /*1640*/  UMOV UR6, UR5 ;  /* 0x0000000500067c82 */ /* 0x000fca0008000000 */
.L_x_992:
[C---:B------:R-:W-:Y:S01]  /*1650*/  VIADD R5, R2.reuse, -UR8 ;  /* 0x8000000802057c36 */ /* 0x040fe20008000000 */
[----:B------:R-:W-:Y:S01]  /*1660*/  ISETP.LE.U32.AND P1, PT, R2, UR8, PT ;  /* 0x0000000802007c0c */ /* 0x000fe2000bf23070 */
[----:B------:R-:W-:Y:S01]  /*1670*/  IMAD.U32 R4, RZ, RZ, UR9 ;  /* 0x00000009ff047e24 */ /* 0x000fe2000f8e00ff */
[----:B------:R-:W-:Y:S02]  /*1680*/  BSSY.RECONVERGENT B1, `(.L_x_991) ;  /* 0x0000071000017945 */ /* 0x000fe40003800200 */
[----:B------:R-:W-:-:S04]  /*1690*/  ISETP.GE.AND P0, PT, R0, R5, PT ;  /* 0x000000050000720c */ /* 0x000fc80003f06270 */
[----:B------:R-:W-:-:S13]  /*16a0*/  ISETP.GE.U32.OR.EX P0, PT, R4, R3, P0, P1 ;  /* 0x000000030400720c */ /* 0x000fda0000706510 */
[----:B------:R-:W-:Y:S05]  /*16b0*/  @P0 BRA `(.L_x_994) ;  /* 0x0000000400b40947 */ /* 0x000fea0003800000 */
[----:B------:R-:W0:Y:S01]  /*16c0*/  LDC R4, c[0x0][0x3c0] ;  /* 0x0000f000ff047b82 */ /* 0x000e220000000800 */
[----:B------:R-:W-:Y:S01]  /*16d0*/  USHF.L.U32 UR5, UR16, 0xc, URZ ;  /* 0x0000000c10057899 */ /* 0x000fe200080006ff */
[----:B------:R-:W-:Y:S01]  /*16e0*/  LOP3.LUT R3, RZ, R0, RZ, 0x33, !PT ;  /* 0x00000000ff037212 */ /* 0x000fe200078e33ff */
[----:B------:R-:W-:Y:S02]  /*16f0*/  BSSY.RECONVERGENT B2, `(.L_x_995) ;  /* 0x000002e000027945 */ /* 0x000fe40003800200 */
[----:B------:R-:W-:-:S06]  /*1700*/  UIADD3 UR5, UPT, UPT, UR5, UR6, URZ ;  /* 0x0000000605057290 */ /* 0x000fcc000fffe0ff */
[----:B------:R-:W-:Y:S01]  /*1710*/  IADD3 R2, PT, PT, R2, -UR5, R3 ;  /* 0x8000000502027c10 */ /* 0x000fe2000fffe003 */
[----:B0-----:R-:W-:-:S04]  /*1720*/  IMAD R3, R4, UR4, RZ ;  /* 0x0000000404037c24 */ /* 0x001fc8000f8e02ff */
[----:B------:R-:W-:-:S05]  /*1730*/  IMAD R2, R3, -0x1000, R2 ;  /* 0xfffff00003027824 */ /* 0x000fca00078e0202 */
[C---:B------:R-:W-:Y:S02]  /*1740*/  ISETP.GE.U32.AND P0, PT, R2.reuse, 0xf00, PT ;  /* 0x00000f000200780c */ /* 0x040fe40003f06070 */
[----:B------:R-:W-:Y:S01]  /*1750*/  LEA.HI R20, R2, 0x1, RZ, 0x18 ;  /* 0x0000000102147811 */ /* 0x000fe200078fc0ff */
[----:B------:R-:W-:-:S03]  /*1760*/  IMAD.MOV.U32 R2, RZ, RZ, R0 ;  /* 0x000000ffff027224 */ /* 0x000fc600078e0000 */
[----:B------:R-:W-:-:S04]  /*1770*/  LOP3.LUT R21, R20, 0xf, RZ, 0xc0, !PT ;  /* 0x0000000f14157812 */ /* 0x000fc800078ec0ff */
[----:B------:R-:W-:-:S03]  /*1780*/  ISETP.NE.AND P1, PT, R21, RZ, PT ;  /* 0x000000ff1500720c */ /* 0x000fc60003f25270 */
[----:B------:R-:W-:Y:S10]  /*1790*/  @!P0 BRA `(.L_x_996) ;  /* 0x00000000008c8947 */ /* 0x000ff40003800000 */
[----:B------:R-:W-:-:S04]  /*17a0*/  LEA.HI R2, R7, 0x1, RZ, 0x18 ;  /* 0x0000000107027811 */ /* 0x000fc800078fc0ff */
[----:B------:R-:W-:Y:S01]  /*17b0*/  LOP3.LUT R3, R2, 0x1fffff0, RZ, 0xc0, !PT ;  /* 0x01fffff002037812 */ /* 0x000fe200078ec0ff */
[----:B------:R-:W-:-:S04]  /*17c0*/  IMAD.MOV.U32 R2, RZ, RZ, R0 ;  /* 0x000000ffff027224 */ /* 0x000fc800078e0000 */
[----:B------:R-:W-:-:S07]  /*17d0*/  IMAD.MOV R3, RZ, RZ, -R3 ;  /* 0x000000ffff037224 */ /* 0x000fce00078e0a03 */
.L_x_997:
[----:B------:R-:W-:-:S05]  /*17e0*/  IMAD.MOV.U32 R10, RZ, RZ, R6 ;  /* 0x000000ffff0a7224 */ /* 0x000fca00078e0006 */
        /* <DEDUP_REMOVED lines=16> */
[----:B------:R-:W-:-:S02]  /*18f0*/  VIADD R3, R3, 0x10 ;  /* 0x0000001003037836 */ /* 0x000fc40000000000 */
[----:B------:R-:W-:-:S03]  /*1900*/  VIADD R2, R2, 0x1000 ;  /* 0x0000100002027836 */ /* 0x000fc60000000000 */
[----:B------:R-:W-:Y:S02]  /*1910*/  ISETP.NE.AND P0, PT, R3, RZ, PT ;  /* 0x000000ff0300720c */ /* 0x000fe40003f05270 */
[----:B--2---:R-:W-:-:S04]  /*1920*/  IADD3 R14, PT, PT, R14, R15, R8 ;  /* 0x0000000f0e0e7210 */ /* 0x004fc80007ffe008 */
[----:B---3--:R-:W-:-:S04]  /*1930*/  IADD3 R14, PT, PT, R16, R17, R14 ;  /* 0x00000011100e7210 */ /* 0x008fc80007ffe00e */
[----:B----4-:R-:W-:-:S04]  /*1940*/  IADD3 R14, PT, PT, R18, R19, R14 ;  /* 0x00000013120e7210 */ /* 0x010fc80007ffe00e */
[----:B-----5:R-:W-:-:S04]  /*1950*/  IADD3 R14, PT, PT, R22, R23, R14 ;  /* 0x00000017160e7210 */ /* 0x020fc80007ffe00e */
[----:B------:R-:W-:-:S04]  /*1960*/  IADD3 R14, PT, PT, R24, R25, R14 ;  /* 0x00000019180e7210 */ /* 0x000fc80007ffe00e */
[----:B------:R-:W-:Y:S02]  /*1970*/  IADD3 R13, PT, PT, R6, R13, R14 ;  /* 0x0000000d060d7210 */ /* 0x000fe40007ffe00e */
[----:B------:R-:W-:-:S05]  /*1980*/  IADD3 R6, P2, PT, R10, 0x4000, RZ ;  /* 0x000040000a067810 */ /* 0x000fca0007f5e0ff */
[----:B0-----:R-:W-:Y:S01]  /*1990*/  IMAD.X R11, RZ, RZ, R11, P2 ;  /* 0x000000ffff0b7224 */ /* 0x001fe200010e060b */
[----:B------:R-:W-:-:S04]  /*19a0*/  IADD3 R9, PT, PT, R12, R9, R13 ;  /* 0x000000090c097210 */ /* 0x000fc80007ffe00d */
[----:B------:R-:W-:Y:S01]  /*19b0*/  IADD3 R8, PT, PT, R5, R4, R9 ;  /* 0x0000000405087210 */ /* 0x000fe20007ffe009 */
[----:B------:R-:W-:Y:S06]  /*19c0*/  @P0 BRA `(.L_x_997) ;  /* 0xfffffffc00840947 */ /* 0x000fec000383ffff */
.L_x_996:
[----:B------:R-:W-:Y:S05]  /*19d0*/  BSYNC.RECONVERGENT B2 ;  /* 0x0000000000027941 */ /* 0x000fea0003800200 */
.L_x_995:
[----:B------:R-:W-:Y:S05]  /*19e0*/  @!P1 BRA `(.L_x_994) ;  /* 0x0000000000e89947 */ /* 0x000fea0003800000 */
[----:B------:R-:W-:Y:S01]  /*19f0*/  ISETP.GE.U32.AND P0, PT, R21, 0x8, PT ;  /* 0x000000081500780c */ /* 0x000fe20003f06070 */
[----:B------:R-:W-:Y:S01]  /*1a00*/  BSSY.RECONVERGENT B2, `(.L_x_998) ;  /* 0x0000015000027945 */ /* 0x000fe20003800200 */
[----:B------:R-:W-:-:S04]  /*1a10*/  LOP3.LUT R15, R20, 0x7, RZ, 0xc0, !PT ;  /* 0x00000007140f7812 */ /* 0x000fc800078ec0ff */
[----:B------:R-:W-:-:S07]  /*1a20*/  ISETP.NE.AND P1, PT, R15, RZ, PT ;  /* 0x000000ff0f00720c */ /* 0x000fce0003f25270 */
[----:B------:R-:W-:Y:S06]  /*1a30*/  @!P0 BRA `(.L_x_999) ;  /* 0x0000000000448947 */ /* 0x000fec0003800000 */
[----:B------:R-:W-:-:S05]  /*1a40*/  IADD3 R3, P0, PT, R2, UR8, RZ ;  /* 0x0000000802037c10 */ /* 0x000fca000ff1e0ff */
[----:B------:R-:W-:Y:S01]  /*1a50*/  IMAD.X R6, RZ, RZ, UR9, P0 ;  /* 0x00000009ff067e24 */ /* 0x000fe200080e06ff */
[----:B------:R-:W-:-:S04]  /*1a60*/  LEA R4, P0, R3, UR12, 0x2 ;  /* 0x0000000c03047c11 */ /* 0x000fc8000f8010ff */
        /* <DEDUP_REMOVED lines=8> */
[----:B------:R-:W5:Y:S01]  /*1af0*/  LDG.E R13, desc[UR14][R4.64+0x1c00] ;  /* 0x001c000e040d7981 */ /* 0x000f62000c1e1900 */
[----:B------:R-:W-:Y:S01]  /*1b00*/  VIADD R2, R2, 0x800 ;  /* 0x0000080002027836 */ /* 0x000fe20000000000 */
[----:B--2---:R-:W-:-:S04]  /*1b10*/  IADD3 R3, PT, PT, R6, R3, R8 ;  /* 0x0000000306037210 */ /* 0x004fc80007ffe008 */
[----:B---3--:R-:W-:-:S04]  /*1b20*/  IADD3 R3, PT, PT, R9, R10, R3 ;  /* 0x0000000a09037210 */ /* 0x008fc80007ffe003 */
[----:B----4-:R-:W-:-:S04]  /*1b30*/  IADD3 R3, PT, PT, R11, R12, R3 ;  /* 0x0000000c0b037210 */ /* 0x010fc80007ffe003 */
[----:B-----5:R-:W-:-:S07]  /*1b40*/  IADD3 R8, PT, PT, R13, R14, R3 ;  /* 0x0000000e0d087210 */ /* 0x020fce0007ffe003 */
.L_x_999:
[----:B------:R-:W-:Y:S05]  /*1b50*/  BSYNC.RECONVERGENT B2 ;  /* 0x0000000000027941 */ /* 0x000fea0003800200 */
.L_x_998:
[----:B------:R-:W-:Y:S05]  /*1b60*/  @!P1 BRA `(.L_x_994) ;  /* 0x0000000000889947 */ /* 0x000fea0003800000 */
[----:B------:R-:W-:Y:S01]  /*1b70*/  ISETP.GE.U32.AND P0, PT, R15, 0x4, PT ;  /* 0x000000040f00780c */ /* 0x000fe20003f06070 */
[----:B------:R-:W-:Y:S01]  /*1b80*/  BSSY.RECONVERGENT B2, `(.L_x_1000) ;  /* 0x000000e000027945 */ /* 0x000fe20003800200 */
[----:B------:R-:W-:-:S11]  /*1b90*/  LOP3.LUT P1, RZ, R20, 0x3, RZ, 0xc0, !PT ;  /* 0x0000000314ff7812 */ /* 0x000fd6000782c0ff */
[----:B------:R-:W-:Y:S05]  /*1ba0*/  @!P0 BRA `(.L_x_1001) ;  /* 0x00000000002c8947 */ /* 0x000fea0003800000 */
[----:B------:R-:W-:-:S05]  /*1bb0*/  IADD3 R3, P0, PT, R2, UR8, RZ ;  /* 0x0000000802037c10 */ /* 0x000fca000ff1e0ff */
[----:B------:R-:W-:Y:S01]  /*1bc0*/  IMAD.X R6, RZ, RZ, UR9, P0 ;  /* 0x00000009ff067e24 */ /* 0x000fe200080e06ff */
[----:B------:R-:W-:-:S04]  /*1bd0*/  LEA R4, P0, R3, UR12, 0x2 ;  /* 0x0000000c03047c11 */ /* 0x000fc8000f8010ff */
[----:B------:R-:W-:-:S05]  /*1be0*/  LEA.HI.X R5, R3, UR13, R6, 0x2, P0 ;  /* 0x0000000d03057c11 */ /* 0x000fca00080f1406 */
[----:B------:R-:W2:Y:S04]  /*1bf0*/  LDG.E R3, desc[UR14][R4.64] ;  /* 0x0000000e04037981 */ /* 0x000ea8000c1e1900 */
[----:B------:R-:W2:Y:S04]  /*1c00*/  LDG.E R6, desc[UR14][R4.64+0x400] ;  /* 0x0004000e04067981 */ /* 0x000ea8000c1e1900 */
[----:B------:R-:W3:Y:S04]  /*1c10*/  LDG.E R10, desc[UR14][R4.64+0x800] ;  /* 0x0008000e040a7981 */ /* 0x000ee8000c1e1900 */
[----:B------:R-:W3:Y:S01]  /*1c20*/  LDG.E R9, desc[UR14][R4.64+0xc00] ;  /* 0x000c000e04097981 */ /* 0x000ee2000c1e1900 */
[----:B------:R-:W-:Y:S01]  /*1c30*/  VIADD R2, R2, 0x400 ;  /* 0x0000040002027836 */ /* 0x000fe20000000000 */
[----:B--2---:R-:W-:-:S04]  /*1c40*/  IADD3 R3, PT, PT, R6, R3, R8 ;  /* 0x0000000306037210 */ /* 0x004fc80007ffe008 */
[----:B---3--:R-:W-:-:S07]  /*1c50*/  IADD3 R8, PT, PT, R9, R10, R3 ;  /* 0x0000000a09087210 */ /* 0x008fce0007ffe003 */
.L_x_1001:
[----:B------:R-:W-:Y:S05]  /*1c60*/  BSYNC.RECONVERGENT B2 ;  /* 0x0000000000027941 */ /* 0x000fea0003800200 */
.L_x_1000:
[----:B------:R-:W-:Y:S05]  /*1c70*/  @!P1 BRA `(.L_x_994) ;  /* 0x0000000000449947 */ /* 0x000fea0003800000 */
[----:B------:R-:W-:Y:S02]  /*1c80*/  LOP3.LUT R7, R7, 0xffff, RZ, 0xc0, !PT ;  /* 0x0000ffff07077812 */ /* 0x000fe400078ec0ff */
[----:B------:R-:W-:Y:S02]  /*1c90*/  IADD3 R6, P0, PT, R2, UR10, RZ ;  /* 0x0000000a02067c10 */ /* 0x000fe4000ff1e0ff */
[----:B------:R-:W-:Y:S02]  /*1ca0*/  LEA.HI R2, R7, 0x1, RZ, 0x18 ;  /* 0x0000000107027811 */ /* 0x000fe400078fc0ff */
[----:B------:R-:W-:Y:S01]  /*1cb0*/  LEA R5, P1, R6, UR12, 0x2 ;  /* 0x0000000c06057c11 */ /* 0x000fe2000f8210ff */
[----:B------:R-:W-:Y:S01]  /*1cc0*/  IMAD.X R3, RZ, RZ, UR7, P0 ;  /* 0x00000007ff037e24 */ /* 0x000fe200080e06ff */
[----:B------:R-:W-:-:S04]  /*1cd0*/  LOP3.LUT R2, R2, 0x3, RZ, 0xc0, !PT ;  /* 0x0000000302027812 */ /* 0x000fc800078ec0ff */
[----:B------:R-:W-:Y:S01]  /*1ce0*/  LEA.HI.X R6, R6, UR13, R3, 0x2, P1 ;  /* 0x0000000d06067c11 */ /* 0x000fe200088f1403 */
[----:B------:R-:W-:-:S07]  /*1cf0*/  IMAD.MOV R4, RZ, RZ, -R2 ;  /* 0x000000ffff047224 */ /* 0x000fce00078e0a02 */
.L_x_1002:
[----:B------:R-:W-:Y:S02]  /*1d00*/  IMAD.MOV.U32 R3, RZ, RZ, R6 ;  /* 0x000000ffff037224 */ /* 0x000fe400078e0006 */
[----:B------:R-:W-:-:S05]  /*1d10*/  IMAD.MOV.U32 R2, RZ, RZ, R5 ;  /* 0x000000ffff027224 */ /* 0x000fca00078e0005 */
[----:B------:R-:W2:Y:S01]  /*1d20*/  LDG.E R3, desc[UR14][R2.64] ;  /* 0x0000000e02037981 */ /* 0x000ea2000c1e1900 */
[----:B------:R-:W-:Y:S01]  /*1d30*/  VIADD R4, R4, 0x1 ;  /* 0x0000000104047836 */ /* 0x000fe20000000000 */
[----:B------:R-:W-:-:S04]  /*1d40*/  IADD3 R5, P1, PT, R5, 0x400, RZ ;  /* 0x0000040005057810 */ /* 0x000fc80007f3e0ff */
[----:B------:R-:W-:Y:S01]  /*1d50*/  ISETP.NE.AND P0, PT, R4, RZ, PT ;  /* 0x000000ff0400720c */ /* 0x000fe20003f05270 */
[----:B------:R-:W-:Y:S02]  /*1d60*/  IMAD.X R6, RZ, RZ, R6, P1 ;  /* 0x000000ffff067224 */ /* 0x000fe400008e0606 */
[----:B--2---:R-:W-:-:S10]  /*1d70*/  IMAD.IADD R8, R3, 0x1, R8 ;  /* 0x0000000103087824 */ /* 0x004fd400078e0208 */
[----:B------:R-:W-:Y:S05]  /*1d80*/  @P0 BRA `(.L_x_1002) ;  /* 0xfffffffc00dc0947 */ /* 0x000fea000383ffff */
.L_x_994:
[----:B------:R-:W-:Y:S05]  /*1d90*/  BSYNC.RECONVERGENT B1 ;  /* 0x0000000000017941 */ /* 0x000fea0003800200 */
.L_x_991:
        /* <DEDUP_REMOVED lines=37> */
[----:B0-----:R-:W0:Y:S01]  /*1ff0*/  LDS.64 R2, [UR4+0x20] ;  /* 0x00002004ff027984 */ /* 0x001e220008000a00 */
[----:B-1----:R-:W-:-:S04]  /*2000*/  IADD3 R0, PT, PT, R4, R0, R9 ;  /* 0x0000000004007210 */ /* 0x002fc80007ffe009 */
[----:B------:R-:W-:-:S04]  /*2010*/  IADD3 R0, PT, PT, R6, R0, R5 ;  /* 0x0000000006007210 */ /* 0x000fc80007ffe005 */
[----:B0-----:R-:W-:-:S05]  /*2020*/  IADD3 R0, PT, PT, R2, R0, R7 ;  /* 0x0000000002007210 */ /* 0x001fca0007ffe007 */
[----:B------:R-:W-:-:S07]  /*2030*/  IMAD.IADD R9, R0, 0x1, R3 ;  /* 0x0000000100097824 */ /* 0x000fce00078e0203 */
.L_x_990:
[----:B------:R-:W-:Y:S05]  /*2040*/  BSYNC.RECONVERGENT B0 ;  /* 0x0000000000007941 */ /* 0x000fea0003800200 */
.L_x_975:
[----:B------:R-:W-:Y:S05]  /*2050*/  @P0 EXIT ;  /* 0x000000000000094d */ /* 0x000fea0003800000 */
[----:B------:R-:W3:Y:S02]  /*2060*/  LDCU.64 UR4, c[0x0][0x388] ;  /* 0x00007100ff0477ac */ /* 0x000ee40008000a00 */
[----:B---3--:R-:W-:-:S06]  /*2070*/  UIMAD.WIDE.U32 UR4, UR16, 0x4, UR4 ;  /* 0x00000004100478a5 */ /* 0x008fcc000f8e0004 */
[----:B0-----:R-:W-:Y:S02]  /*2080*/  IMAD.U32 R2, RZ, RZ, UR4 ;  /* 0x00000004ff027e24 */ /* 0x001fe4000f8e00ff */
[----:B------:R-:W-:-:S05]  /*2090*/  IMAD.U32 R3, RZ, RZ, UR5 ;  /* 0x00000005ff037e24 */ /* 0x000fca000f8e00ff */
[----:B------:R-:W-:Y:S01]  /*20a0*/  STG.E desc[UR14][R2.64], R9 ;  /* 0x0000000902007986 */ /* 0x000fe2000c10190e */
[----:B------:R-:W-:Y:S05]  /*20b0*/  EXIT ;  /* 0x000000000000794d */ /* 0x000fea0003800000 */
.L_x_1003:
        /* <DEDUP_REMOVED lines=12> */
.L_x_1999:


//--------------------- .text._ZN3cub18CUB_300001_SM_10006detail6reduce28DeviceReduceSingleTileKernelINS2_10policy_hubIiyN4cuda3std3__44plusIiEEE10Policy1000EN6thrust24THRUST_300001_SM_1000_NS6detail15normal_iteratorINSD_10device_ptrIiEEEEPiyS9_iiNS7_10__identityEEEvT0_T1_T2_T3_T4_T6_ --------------------------
	.section	.text._ZN3cub18CUB_300001_SM_10006detail6reduce28DeviceReduceSingleTileKernelINS2_10policy_hubIiyN4cuda3std3__44plusIiEEE10Policy1000EN6thrust24THRUST_300001_SM_1000_NS6detail15normal_iteratorINSD_10device_ptrIiEEEEPiyS9_iiNS7_10__identityEEEvT0_T1_T2_T3_T4_T6_,"ax",@progbits
	.align	128
        .global         _ZN3cub18CUB_300001_SM_10006detail6reduce28DeviceReduceSingleTileKernelINS2_10policy_hubIiyN4cuda3std3__44plusIiEEE10Policy1000EN6thrust24THRUST_300001_SM_1000_NS6detail15normal_iteratorINSD_10device_ptrIiEEEEPiyS9_iiNS7_10__identityEEEvT0_T1_T2_T3_T4_T6_
        .type           _ZN3cub18CUB_300001_SM_10006detail6reduce28DeviceReduceSingleTileKernelINS2_10policy_hubIiyN4cuda3std3__44plusIiEEE10Policy1000EN6thrust24THRUST_300001_SM_1000_NS6detail15normal_iteratorINSD_10device_ptrIiEEEEPiyS9_iiNS7_10__identityEEEvT0_T1_T2_T3_T4_T6_,@function
        .size           _ZN3cub18CUB_300001_SM_10006detail6reduce28DeviceReduceSingleTileKernelINS2_10policy_hubIiyN4cuda3std3__44plusIiEEE10Policy1000EN6thrust24THRUST_300001_SM_1000_NS6detail15normal_iteratorINSD_10device_ptrIiEEEEPiyS9_iiNS7_10__identityEEEvT0_T1_T2_T3_T4_T6_,(.L_x_2000 - _ZN3cub18CUB_300001_SM_10006detail6reduce28DeviceReduceSingleTileKernelINS2_10policy_hubIiyN4cuda3std3__44plusIiEEE10Policy1000EN6thrust24THRUST_300001_SM_1000_NS6detail15normal_iteratorINSD_10device_ptrIiEEEEPiyS9_iiNS7_10__identityEEEvT0_T1_T2_T3_T4_T6_)
        .other          _ZN3cub18CUB_300001_SM_10006detail6reduce28DeviceReduceSingleTileKernelINS2_10policy_hubIiyN4cuda3std3__44plusIiEEE10Policy1000EN6thrust24THRUST_300001_SM_1000_NS6detail15normal_iteratorINSD_10device_ptrIiEEEEPiyS9_iiNS7_10__identityEEEvT0_T1_T2_T3_T4_T6_,@"STO_CUDA_ENTRY STV_DEFAULT"
_ZN3cub18CUB_300001_SM_10006detail6reduce28DeviceReduceSingleTileKernelINS2_10policy_hubIiyN4cuda3std3__44plusIiEEE10Policy1000EN6thrust24THRUST_300001_SM_1000_NS6detail15normal_iteratorINSD_10device_ptrIiEEEEPiyS9_iiNS7_10__identityEEEvT0_T1_T2_T3_T4_T6_:
.text._ZN3cub18CUB_300001_SM_10006detail6reduce28DeviceReduceSingleTileKernelINS2_10policy_hubIiyN4cuda3std3__44plusIiEEE10Policy1000EN6thrust24THRUST_300001_SM_1000_NS6detail15normal_iteratorINSD_10device_ptrIiEEEEPiyS9_iiNS7_10__identityEEEvT0_T1_T2_T3_T4_T6_:
[----:B------:R-:W-:Y:S01]  /*0000*/  LDC R1, c[0x0][0x37c] ;  /* 0x0000df00ff017b82 */ /* 0x000fe20000000800 */
[----:B------:R-:W0:Y:S01]  /*0010*/  LDCU.64 UR4, c[0x0][0x390] ;  /* 0x00007200ff0477ac */ /* 0x000e220008000a00 */
[----:B------:R-:W1:Y:S01]  /*0020*/  LDCU.64 UR6, c[0x0][0x358] ;  /* 0x00006b00ff0677ac */ /* 0x000e620008000a00 */
[----:B0-----:R-:W-:Y:S02]  /*0030*/  IMAD.U32 R4, RZ, RZ, UR4 ;  /* 0x00000004ff047e24 */ /* 0x001fe4000f8e00ff */
[----:B------:R-:W-:-:S03]  /*0040*/  IMAD.U32 R0, RZ, RZ, UR5 ;  /* 0x00000005ff007e24 */ /* 0x000fc6000f8e00ff */
[----:B------:R-:W-:-:S04]  /*0050*/  ISETP.NE.U32.AND P0, PT, R4, RZ, PT ;  /* 0x000000ff0400720c */ /* 0x000fc80003f05070 */
[----:B------:R-:W-:-:S13]  /*0060*/  ISETP.NE.AND.EX P0, PT, R0, RZ, PT, P0 ;  /* 0x000000ff0000720c */ /* 0x000fda0003f05300 */
        /* <DEDUP_REMOVED lines=8> */
.L_x_1004:
[----:B------:R-:W-:Y:S01]  /*00f0*/  ISETP.GT.U32.AND P0, PT, R4, 0xfff, PT ;  /* 0x00000fff0400780c */ /* 0x000fe20003f04070 */
[----:B------:R-:W-:Y:S03]  /*0100*/  BSSY.RECONVERGENT B0, `(.L_x_1005) ;  /* 0x00001d1000007945 */ /* 0x000fe60003800200 */
[----:B------:R-:W-:-:S13]  /*0110*/  ISETP.GT.U32.AND.EX P0, PT, R0, RZ, PT, P0 ;  /* 0x000000ff0000720c */ /* 0x000fda0003f04100 */
[----:B------:R-:W-:Y:S05]  /*0120*/  @P0 BRA `(.L_x_1006) ;  /* 0x0000000c00940947 */ /* 0x000fea0003800000 */
[----:B------:R-:W0:Y:S01]  /*0130*/  S2R R5, SR_TID.X ;  /* 0x0000000000057919 */ /* 0x000e220000002100 */
[----:B------:R-:W-:Y:S01]  /*0140*/  BSSY.RECONVERGENT B1, `(.L_x_1007) ;  /* 0x0000009000017945 */ /* 0x000fe20003800200 */
[----:B------:R-:W-:Y:S01]  /*0150*/  IMAD.MOV.U32 R6, RZ, RZ, RZ ;  /* 0x000000ffff067224 */ /* 0x000fe200078e00ff */
[----:B0-----:R-:W-:Y:S01]  /*0160*/  ISETP.GE.U32.AND P0, PT, R5, R4, PT ;  /* 0x000000040500720c */ /* 0x001fe20003f06070 */
[----:B------:R-:W-:-:S12]  /*0170*/  IMAD.MOV.U32 R7, RZ, RZ, R5 ;  /* 0x000000ffff077224 */ /* 0x000fd800078e0005 */
[----:B------:R-:W-:Y:S05]  /*0180*/  @P0 BRA `(.L_x_1008) ;  /* 0x0000000000100947 */ /* 0x000fea0003800000 */
[----:B------:R-:W0:Y:S02]  /*0190*/  LDC.64 R2, c[0x0][0x380] ;  /* 0x0000e000ff027b82 */ /* 0x000e240000000a00 */
[----:B0-----:R-:W-:-:S05]  /*01a0*/  IMAD.WIDE.U32 R2, R5, 0x4, R2 ;  /* 0x0000000405027825 */ /* 0x001fca00078e0002 */
[----:B------:R0:W5:Y:S01]  /*01b0*/  LDG.E R6, desc[UR6][R2.64] ;  /* 0x0000000602067981 */ /* 0x000162000c1e1900 */
[----:B------:R-:W-:-:S07]  /*01c0*/  VIADD R7, R5, 0x100 ;  /* 0x0000010005077836 */ /* 0x000fce0000000000 */
.L_x_1008:
[----:B------:R-:W-:Y:S05]  /*01d0*/  BSYNC.RECONVERGENT B1 ;  /* 0x0000000000017941 */ /* 0x000fea0003800200 */
.L_x_1007:
[----:B------:R-:W-:Y:S01]  /*01e0*/  ISETP.GE.U32.AND P0, PT, R7, R4, PT ;  /* 0x000000040700720c */ /* 0x000fe20003f06070 */
[----:B------:R-:W-:-:S12]  /*01f0*/  BSSY.RECONVERGENT B1, `(.L_x_1009) ;  /* 0x0000060000017945 */ /* 0x000fd80003800200 */
[----:B------:R-:W-:Y:S05]  /*0200*/  @P0 BRA `(.L_x_1010) ;  /* 0x0000000400780947 */ /* 0x000fea0003800000 */
[----:B0-----:R-:W-:Y:S01]  /*0210*/  LOP3.LUT R3, RZ, R7, RZ, 0x33, !PT ;  /* 0x00000007ff037212 */ /* 0x001fe200078e33ff */
[----:B------:R-:W-:Y:S04]  /*0220*/  BSSY.RECONVERGENT B2, `(.L_x_1011) ;  /* 0x000002c000027945 */ /* 0x000fe80003800200 */
[----:B------:R-:W-:-:S05]  /*0230*/  IMAD.IADD R3, R3, 0x1, R4 ;  /* 0x0000000103037824 */ /* 0x000fca00078e0204 */
[C---:B------:R-:W-:Y:S02]  /*0240*/  ISETP.GE.U32.AND P0, PT, R3.reuse, 0xf00, PT ;  /* 0x00000f000300780c */ /* 0x040fe40003f06070 */
[----:B------:R-:W-:-:S04]  /*0250*/  LEA.HI R8, R3, 0x1, RZ, 0x18 ;  /* 0x0000000103087811 */ /* 0x000fc800078fc0ff */
[----:B------:R-:W-:-:S04]  /*0260*/  LOP3.LUT R22, R8, 0xf, RZ, 0xc0, !PT ;  /* 0x0000000f08167812 */ /* 0x000fc800078ec0ff */
[----:B------:R-:W-:-:S03]  /*0270*/  ISETP.NE.AND P1, PT, R22, RZ, PT ;  /* 0x000000ff1600720c */ /* 0x000fc60003f25270 */
[----:B------:R-:W-:Y:S10]  /*0280*/  @!P0 BRA `(.L_x_1012) ;  /* 0x0000000000948947 */ /* 0x000ff40003800000 */
[----:B------:R-:W0:Y:S01]  /*0290*/  LDC.64 R2, c[0x0][0x380] ;  /* 0x0000e000ff027b82 */ /* 0x000e220000000a00 */
[----:B------:R-:W-:-:S05]  /*02a0*/  LOP3.LUT R9, R8, 0x1fffff0, RZ, 0xc0, !PT ;  /* 0x01fffff008097812 */ /* 0x000fca00078ec0ff */
[----:B------:R-:W-:Y:S02]  /*02b0*/  IMAD.MOV R9, RZ, RZ, -R9 ;  /* 0x000000ffff097224 */ /* 0x000fe400078e0a09 */
[----:B0-----:R-:W-:-:S03]  /*02c0*/  IMAD.WIDE.U32 R2, R7, 0x4, R2 ;  /* 0x0000000407027825 */ /* 0x001fc600078e0002 */
[----:B------:R-:W-:-:S05]  /*02d0*/  IADD3 R15, P0, PT, R2, 0x2000, RZ ;  /* 0x00002000020f7810 */ /* 0x000fca0007f1e0ff */
[----:B------:R-:W-:-:S08]  /*02e0*/  IMAD.X R3, RZ, RZ, R3, P0 ;  /* 0x000000ffff037224 */ /* 0x000fd000000e0603 */
.L_x_1013:
        /* <DEDUP_REMOVED lines=31> */
.L_x_1012:
[----:B------:R-:W-:Y:S05]  /*04e0*/  BSYNC.RECONVERGENT B2 ;  /* 0x0000000000027941 */ /* 0x000fea0003800200 */
.L_x_1011:
[----:B------:R-:W-:Y:S05]  /*04f0*/  @!P1 BRA `(.L_x_1010) ;  /* 0x0000000000bc9947 */ /* 0x000fea0003800000 */
[----:B------:R-:W-:Y:S01]  /*0500*/  ISETP.GE.U32.AND P0, PT, R22, 0x8, PT ;  /* 0x000000081600780c */ /* 0x000fe20003f06070 */
[----:B------:R-:W-:Y:S01]  /*0510*/  BSSY.RECONVERGENT B2, `(.L_x_1014) ;  /* 0x0000013000027945 */ /* 0x000fe20003800200 */
[----:B------:R-:W-:-:S04]  /*0520*/  LOP3.LUT R17, R8, 0x7, RZ, 0xc0, !PT ;  /* 0x0000000708117812 */ /* 0x000fc800078ec0ff */
[----:B------:R-:W-:-:S07]  /*0530*/  ISETP.NE.AND P1, PT, R17, RZ, PT ;  /* 0x000000ff1100720c */ /* 0x000fce0003f25270 */
[----:B------:R-:W-:Y:S06]  /*0540*/  @!P0 BRA `(.L_x_1015) ;  /* 0x00000000003c8947 */ /* 0x000fec0003800000 */
[----:B------:R-:W0:Y:S02]  /*0550*/  LDC.64 R2, c[0x0][0x380] ;  /* 0x0000e000ff027b82 */ /* 0x000e240000000a00 */
[----:B0-----:R-:W-:-:S05]  /*0560*/  IMAD.WIDE R2, R7, 0x4, R2 ;  /* 0x0000000407027825 */ /* 0x001fca00078e0202 */
        /* <DEDUP_REMOVED lines=13> */
.L_x_1015:
[----:B------:R-:W-:Y:S05]  /*0640*/  BSYNC.RECONVERGENT B2 ;  /* 0x0000000000027941 */ /* 0x000fea0003800200 */
.L_x_1014:
        /* <DEDUP_REMOVED lines=11> */
[----:B------:R-:W3:Y:S01]  /*0700*/  LDG.E R12, desc[UR6][R2.64+0xc00] ;  /* 0x000c0006020c7981 */ /* 0x000ee2000c1e1900 */
[----:B------:R-:W-:Y:S01]  /*0710*/  VIADD R7, R7, 0x400 ;  /* 0x0000040007077836 */ /* 0x000fe20000000000 */
[----:B--2--5:R-:W-:-:S04]  /*0720*/  IADD3 R6, PT, PT, R8, R9, R6 ;  /* 0x0000000908067210 */ /* 0x024fc80007ffe006 */
[----:B---3--:R-:W-:-:S07]  /*0730*/  IADD3 R6, PT, PT, R12, R11, R6 ;  /* 0x0000000b0c067210 */ /* 0x008fce0007ffe006 */
.L_x_1017:
[----:B------:R-:W-:Y:S05]  /*0740*/  BSYNC.RECONVERGENT B2 ;  /* 0x0000000000027941 */ /* 0x000fea0003800200 */
.L_x_1016:
[----:B------:R-:W-:Y:S05]  /*0750*/  @!P1 BRA `(.L_x_1010) ;  /* 0x0000000000249947 */ /* 0x000fea0003800000 */
[----:B------:R-:W0:Y:S01]  /*0760*/  LDC.64 R8, c[0x0][0x380] ;  /* 0x0000e000ff087b82 */ /* 0x000e220000000a00 */
[----:B------:R-:W-:-:S07]  /*0770*/  IMAD.MOV R10, RZ, RZ, -R10 ;  /* 0x000000ffff0a7224 */ /* 0x000fce00078e0a0a */
.L_x_1018:
[----:B0-----:R-:W-:-:S06]  /*0780*/  IMAD.WIDE R2, R7, 0x4, R8 ;  /* 0x0000000407027825 */ /* 0x001fcc00078e0208 */
[----:B------:R-:W2:Y:S01]  /*0790*/  LDG.E R3, desc[UR6][R2.64] ;  /* 0x0000000602037981 */ /* 0x000ea2000c1e1900 */
[----:B------:R-:W-:Y:S02]  /*07a0*/  VIADD R10, R10, 0x1 ;  /* 0x000000010a0a7836 */ /* 0x000fe40000000000 */
[----:B------:R-:W-:-:S03]  /*07b0*/  VIADD R7, R7, 0x100 ;  /* 0x0000010007077836 */ /* 0x000fc60000000000 */
[----:B------:R-:W-:Y:S01]  /*07c0*/  ISETP.NE.AND P0, PT, R10, RZ, PT ;  /* 0x000000ff0a00720c */ /* 0x000fe20003f05270 */
[----:B--2--5:R-:W-:-:S12]  /*07d0*/  IMAD.IADD R6, R3, 0x1, R6 ;  /* 0x0000000103067824 */ /* 0x024fd800078e0206 */
[----:B------:R-:W-:Y:S05]  /*07e0*/  @P0 BRA `(.L_x_1018) ;  /* 0xfffffffc00e40947 */ /* 0x000fea000383ffff */
.L_x_1010:
[----:B------:R-:W-:Y:S05]  /*07f0*/  BSYNC.RECONVERGENT B1 ;  /* 0x0000000000017941 */ /* 0x000fea0003800200 */
.L_x_1009:
[----:B------:R-:W-:-:S04]  /*0800*/  ISETP.GE.U32.AND P0, PT, R4, 0x100, PT ;  /* 0x000001000400780c */ /* 0x000fc80003f06070 */
[----:B------:R-:W-:-:S13]  /*0810*/  ISETP.GE.U32.AND.EX P0, PT, R0, RZ, PT, P0 ;  /* 0x000000ff0000720c */ /* 0x000fda0003f06100 */
[----:B------:R-:W-:Y:S05]  /*0820*/  @!P0 BRA `(.L_x_1019) ;  /* 0x0000000000ac8947 */ /* 0x000fea0003800000 */
[----:B------:R-:W1:Y:S01]  /*0830*/  S2R R8, SR_LANEID ;  /* 0x0000000000087919 */ /* 0x000e620000000000 */
[----:B------:R-:W-:Y:S01]  /*0840*/  ISETP.NE.AND P5, PT, R5, RZ, PT ;  /* 0x000000ff0500720c */ /* 0x000fe20003fa5270 */
[----:B-----5:R-:W0:Y:S01]  /*0850*/  SHFL.DOWN PT, R0, R6, 0x1, 0x1f ;  /* 0x08201f0006007f89 */ /* 0x020e2200000e0000 */
[C---:B-1----:R-:W-:Y:S02]  /*0860*/  ISETP.GT.AND P0, PT, R8.reuse, 0x1e, PT ;  /* 0x0000001e0800780c */ /* 0x042fe40003f04270 */
[----:B------:R-:W-:Y:S02]  /*0870*/  ISETP.NE.AND P1, PT, R8, RZ, PT ;  /* 0x000000ff0800720c */ /* 0x000fe40003f25270 */
[----:B0-----:R-:W-:Y:S02]  /*0880*/  SEL R3, R0, RZ, !P0 ;  /* 0x000000ff00037207 */ /* 0x001fe40004000000 */
        /* <DEDUP_REMOVED lines=21> */
[----:B0-----:R-:W-:-:S05]  /*09e0*/  SEL R3, R3, RZ, !P0 ;  /* 0x000000ff03037207 */ /* 0x001fca0004000000 */
[----:B------:R-:W-:-:S05]  /*09f0*/  IMAD.IADD R7, R2, 0x1, R3 ;  /* 0x0000000102077824 */ /* 0x000fca00078e0203 */
[----:B------:R1:W-:Y:S01]  /*0a00*/  @!P1 STS [R0+0x8], R7 ;  /* 0x0000080700009388 */ /* 0x0003e20000000800 */
[----:B------:R-:W-:Y:S06]  /*0a10*/  BAR.SYNC.DEFER_BLOCKING 0x0 ;  /* 0x0000000000007b1d */ /* 0x000fec0000010000 */
[----:B------:R-:W-:Y:S05]  /*0a20*/  @P5 BRA `(.L_x_1020) ;  /* 0x0000001000f85947 */ /* 0x000fea0003800000 */
[----:B------:R-:W0:Y:S01]  /*0a30*/  S2UR UR5, SR_CgaCtaId ;  /* 0x00000000000579c3 */ /* 0x000e220000008800 */
[----:B------:R-:W-:Y:S02]  /*0a40*/  UMOV UR4, 0x400 ;  /* 0x0000040000047882 */ /* 0x000fe40000000000 */
[----:B0-----:R-:W-:-:S09]  /*0a50*/  ULEA UR4, UR5, UR4, 0x18 ;  /* 0x0000000405047291 */ /* 0x001fd2000f8ec0ff */
[----:B-1----:R-:W-:Y:S04]  /*0a60*/  LDS R0, [UR4+0xc] ;  /* 0x00000c04ff007984 */ /* 0x002fe80008000800 */
[----:B------:R-:W0:Y:S04]  /*0a70*/  LDS.128 R8, [UR4+0x10] ;  /* 0x00001004ff087984 */ /* 0x000e280008000c00 */
[----:B------:R-:W1:Y:S01]  /*0a80*/  LDS.64 R2, [UR4+0x20] ;  /* 0x00002004ff027984 */ /* 0x000e620008000a00 */
[----:B0-----:R-:W-:-:S04]  /*0a90*/  IADD3 R0, PT, PT, R8, R0, R7 ;  /* 0x0000000008007210 */ /* 0x001fc80007ffe007 */
[----:B------:R-:W-:-:S04]  /*0aa0*/  IADD3 R0, PT, PT, R10, R0, R9 ;  /* 0x000000000a007210 */ /* 0x000fc80007ffe009 */
[----:B-1----:R-:W-:-:S05]  /*0ab0*/  IADD3 R0, PT, PT, R2, R0, R11 ;  /* 0x0000000002007210 */ /* 0x002fca0007ffe00b */
[----:B------:R-:W-:Y:S01]  /*0ac0*/  IMAD.IADD R7, R0, 0x1, R3 ;  /* 0x0000000100077824 */ /* 0x000fe200078e0203 */
[----:B------:R-:W-:Y:S06]  /*0ad0*/  BRA `(.L_x_1020) ;  /* 0x0000001000cc7947 */ /* 0x000fec0003800000 */
.L_x_1019:
[C---:B0-----:R-:W-:Y:S01]  /*0ae0*/  LOP3.LUT R2, R5.reuse, 0x3e0, RZ, 0xc0, !PT ;  /* 0x000003e005027812 */ /* 0x041fe200078ec0ff */
[----:B------:R-:W0:Y:S01]  /*0af0*/  S2R R12, SR_LANEID ;  /* 0x00000000000c7919 */ /* 0x000e220000000000 */
[----:B------:R-:W-:Y:S02]  /*0b00*/  ISETP.NE.AND P5, PT, R5, RZ, PT ;  /* 0x000000ff0500720c */ /* 0x000fe40003fa5270 */
[----:B------:R-:W-:Y:S01]  /*0b10*/  LOP3.LUT R7, RZ, R2, RZ, 0x33, !PT ;  /* 0x00000002ff077212 */ /* 0x000fe200078e33ff */
[----:B------:R-:W-:-:S04]  /*0b20*/  VIADD R3, R2, 0x20 ;  /* 0x0000002002037836 */ /* 0x000fc80000000000 */
[----:B------:R-:W-:Y:S01]  /*0b30*/  IMAD.IADD R7, R7, 0x1, R4 ;  /* 0x0000000107077824 */ /* 0x000fe200078e0204 */
[----:B------:R-:W-:-:S04]  /*0b40*/  ISETP.GT.U32.AND P0, PT, R3, R4, PT ;  /* 0x000000040300720c */ /* 0x000fc80003f04070 */
        /* <DEDUP_REMOVED lines=10> */
[----:B------:R-:W-:Y:S01]  /*0bf0*/  @!P1 SHF.R.U32.HI R9, RZ, 0x3, R5 ;  /* 0x00000003ff099819 */ /* 0x000fe20000011605 */
[----:B------:R-:W1:Y:S03]  /*0c00*/  SHFL.DOWN PT, R7, R2, 0x2, R3 ;  /* 0x0840000002077989 */ /* 0x000e6600000e0003 */
[----:B------:R-:W-:Y:S02]  /*0c10*/  @!P1 LOP3.LUT R9, R9, 0x7c, RZ, 0xc0, !PT ;  /* 0x0000007c09099812 */ /* 0x000fe400078ec0ff */
[----:B-1----:R-:W-:Y:S02]  /*0c20*/  SEL R7, R7, RZ, !P0 ;  /* 0x000000ff07077207 */ /* 0x002fe40004000000 */
[----:B------:R-:W-:Y:S02]  /*0c30*/  ISETP.GT.AND P0, PT, R10, R3, PT ;  /* 0x000000030a00720c */ /* 0x000fe40003f04270 */
[----:B------:R-:W-:Y:S01]  /*0c40*/  @!P1 MOV R10, 0x400 ;  /* 0x00000400000a9802 */ /* 0x000fe20000000f00 */
[----:B------:R-:W-:-:S02]  /*0c50*/  IMAD.IADD R8, R2, 0x1, R7 ;  /* 0x0000000102087824 */ /* 0x000fc400078e0207 */
[----:B------:R-:W-:Y:S01]  /*0c60*/  VIADD R2, R12, 0x8 ;  /* 0x000000080c027836 */ /* 0x000fe20000000000 */
[----:B0-----:R-:W-:Y:S02]  /*0c70*/  @!P1 LEA R10, R11, R10, 0x18 ;  /* 0x0000000a0b0a9211 */ /* 0x001fe400078ec0ff */
        /* <DEDUP_REMOVED lines=11> */
[----:B0-----:R-:W-:-:S05]  /*0d30*/  SEL R7, R7, RZ, !P0 ;  /* 0x000000ff07077207 */ /* 0x001fca0004000000 */
[----:B------:R-:W-:-:S05]  /*0d40*/  IMAD.IADD R7, R2, 0x1, R7 ;  /* 0x0000000102077824 */ /* 0x000fca00078e0207 */
[----:B------:R0:W-:Y:S01]  /*0d50*/  @!P1 STS [R10+0x8], R7 ;  /* 0x000008070a009388 */ /* 0x0001e20000000800 */
[----:B------:R-:W-:Y:S06]  /*0d60*/  BAR.SYNC.DEFER_BLOCKING 0x0 ;  /* 0x0000000000007b1d */ /* 0x000fec0000010000 */
[----:B------:R-:W-:Y:S05]  /*0d70*/  @P5 BRA `(.L_x_1020) ;  /* 0x0000001000245947 */ /* 0x000fea0003800000 */
[----:B------:R-:W1:Y:S01]  /*0d80*/  S2UR UR5, SR_CgaCtaId ;  /* 0x00000000000579c3 */ /* 0x000e620000008800 */
[----:B------:R-:W-:Y:S01]  /*0d90*/  UMOV UR4, 0x400 ;  /* 0x0000040000047882 */ /* 0x000fe20000000000 */
[C---:B------:R-:W-:Y:S02]  /*0da0*/  ISETP.GT.U32.AND P0, PT, R4.reuse, 0x40, PT ;  /* 0x000000400400780c */ /* 0x040fe40003f04070 */
[C---:B------:R-:W-:Y:S02]  /*0db0*/  ISETP.GT.U32.AND P6, PT, R4.reuse, 0x20, PT ;  /* 0x000000200400780c */ /* 0x040fe40003fc4070 */
[C---:B------:R-:W-:Y:S02]  /*0dc0*/  ISETP.GT.U32.AND P4, PT, R4.reuse, 0x60, PT ;  /* 0x000000600400780c */ /* 0x040fe40003f84070 */
[----:B------:R-:W-:Y:S02]  /*0dd0*/  ISETP.GT.U32.AND P2, PT, R4, 0x80, PT ;  /* 0x000000800400780c */ /* 0x000fe40003f44070 */
[----:B------:R-:W-:-:S02]  /*0de0*/  ISETP.GT.U32.AND.EX P0, PT, R0, RZ, PT, P0 ;  /* 0x000000ff0000720c */ /* 0x000fc40003f04100 */
[----:B------:R-:W-:Y:S02]  /*0df0*/  ISETP.GT.U32.AND.EX P6, PT, R0, RZ, PT, P6 ;  /* 0x000000ff0000720c */ /* 0x000fe40003fc4160 */
[C---:B------:R-:W-:Y:S02]  /*0e00*/  ISETP.GT.U32.AND P3, PT, R4.reuse, 0xa0, PT ;  /* 0x000000a00400780c */ /* 0x040fe40003f64070 */
[----:B------:R-:W-:Y:S02]  /*0e10*/  ISETP.GT.U32.AND P1, PT, R4, 0xc0, PT ;  /* 0x000000c00400780c */ /* 0x000fe40003f24070 */
[C---:B------:R-:W-:Y:S02]  /*0e20*/  ISETP.GT.U32.AND.EX P4, PT, R0.reuse, RZ, PT, P4 ;  /* 0x000000ff0000720c */ /* 0x040fe40003f84140 */
[C---:B------:R-:W-:Y:S02]  /*0e30*/  ISETP.GT.U32.AND.EX P2, PT, R0.reuse, RZ, PT, P2 ;  /* 0x000000ff0000720c */ /* 0x040fe40003f44120 */
[C---:B------:R-:W-:Y:S01]  /*0e40*/  ISETP.GT.U32.AND.EX P3, PT, R0.reuse, RZ, PT, P3 ;  /* 0x000000ff0000720c */ /* 0x040fe20003f64130 */
[----:B-1----:R-:W-:Y:S01]  /*0e50*/  ULEA UR4, UR5, UR4, 0x18 ;  /* 0x0000000405047291 */ /* 0x002fe2000f8ec0ff */
[----:B------:R-:W-:-:S08]  /*0e60*/  ISETP.GT.U32.AND.EX P1, PT, R0, RZ, PT, P1 ;  /* 0x000000ff0000720c */ /* 0x000fd00003f24110 */
[----:B0-----:R-:W0:Y:S04]  /*0e70*/  LDS.128 R8, [UR4+0x10] ;  /* 0x00001004ff087984 */ /* 0x001e280008000c00 */
[----:B------:R-:W1:Y:S04]  /*0e80*/  LDS R5, [UR4+0xc] ;  /* 0x00000c04ff057984 */ /* 0x000e680008000800 */
[----:B------:R-:W2:Y:S01]  /*0e90*/  LDS.64 R2, [UR4+0x20] ;  /* 0x00002004ff027984 */ /* 0x000ea20008000a00 */
[----:B0-----:R-:W-:Y:S02]  /*0ea0*/  SEL R8, R8, RZ, P0 ;  /* 0x000000ff08087207 */ /* 0x001fe40000000000 */
[----:B------:R-:W-:-:S02]  /*0eb0*/  ISETP.GT.U32.AND P0, PT, R4, 0xe0, PT ;  /* 0x000000e00400780c */ /* 0x000fc40003f04070 */
[----:B-1----:R-:W-:Y:S02]  /*0ec0*/  SEL R6, R5, RZ, P6 ;  /* 0x000000ff05067207 */ /* 0x002fe40003000000 */
[----:B------:R-:W-:Y:S02]  /*0ed0*/  SEL R9, R9, RZ, P4 ;  /* 0x000000ff09097207 */ /* 0x000fe40002000000 */
[----:B------:R-:W-:Y:S02]  /*0ee0*/  IADD3 R6, PT, PT, R8, R6, R7 ;  /* 0x0000000608067210 */ /* 0x000fe40007ffe007 */
[----:B------:R-:W-:Y:S02]  /*0ef0*/  SEL R10, R10, RZ, P2 ;  /* 0x000000ff0a0a7207 */ /* 0x000fe40001000000 */
[----:B------:R-:W-:Y:S02]  /*0f00*/  ISETP.GT.U32.AND.EX P0, PT, R0, RZ, PT, P0 ;  /* 0x000000ff0000720c */ /* 0x000fe40003f04100 */
[----:B------:R-:W-:-:S02]  /*0f10*/  SEL R11, R11, RZ, P3 ;  /* 0x000000ff0b0b7207 */ /* 0x000fc40001800000 */
[----:B------:R-:W-:Y:S02]  /*0f20*/  IADD3 R6, PT, PT, R10, R6, R9 ;  /* 0x000000060a067210 */ /* 0x000fe40007ffe009 */
[----:B--2---:R-:W-:Y:S02]  /*0f30*/  SEL R2, R2, RZ, P1 ;  /* 0x000000ff02027207 */ /* 0x004fe40000800000 */
[----:B------:R-:W-:Y:S02]  /*0f40*/  SEL R3, R3, RZ, P0 ;  /* 0x000000ff03037207 */ /* 0x000fe40000000000 */
[----:B------:R-:W-:-:S05]  /*0f50*/  IADD3 R2, PT, PT, R2, R6, R11 ;  /* 0x0000000602027210 */ /* 0x000fca0007ffe00b */
[----:B------:R-:W-:Y:S01]  /*0f60*/  IMAD.IADD R7, R2, 0x1, R3 ;  /* 0x0000000102077824 */ /* 0x000fe200078e0203 */
[----:B------:R-:W-:Y:S06]  /*0f70*/  BRA `(.L_x_1020) ;  /* 0x0000000c00a47947 */ /* 0x000fec0003800000 */
.L_x_1006:
[----:B------:R-:W0:Y:S01]  /*0f80*/  S2R R8, SR_TID.X ;  /* 0x0000000000087919 */ /* 0x000e220000002100 */
[----:B------:R-:W0:Y:S02]  /*0f90*/  LDC.64 R2, c[0x0][0x380] ;  /* 0x0000e000ff027b82 */ /* 0x000e240000000a00 */
[----:B0-----:R-:W-:-:S05]  /*0fa0*/  IMAD.WIDE.U32 R2, R8, 0x4, R2 ;  /* 0x0000000408027825 */ /* 0x001fca00078e0002 */
        /* <DEDUP_REMOVED lines=16> */
[----:B--2---:R-:W-:-:S04]  /*10b0*/  IADD3 R5, PT, PT, R7, R6, R5 ;  /* 0x0000000607057210 */ /* 0x004fc80007ffe005 */
[----:B---3--:R-:W-:Y:S01]  /*10c0*/  IADD3 R5, PT, PT, R12, R9, R5 ;  /* 0x000000090c057210 */ /* 0x008fe20007ffe005 */
[----:B------:R-:W-:Y:S01]  /*10d0*/  IMAD.MOV.U32 R9, RZ, RZ, 0x1000 ;  /* 0x00001000ff097424 */ /* 0x000fe200078e00ff */
[----:B------:R-:W-:-:S04]  /*10e0*/  IADD3 R12, P1, PT, R4, -0x1000, RZ ;  /* 0xfffff000040c7810 */ /* 0x000fc80007f3e0ff */
[----:B------:R-:W-:Y:S02]  /*10f0*/  ISETP.GE.U32.AND P0, PT, R12, 0x1000, PT ;  /* 0x000010000c00780c */ /* 0x000fe40003f06070 */
[----:B----4-:R-:W-:Y:S01]  /*1100*/  IADD3 R5, PT, PT, R14, R11, R5 ;  /* 0x0000000b0e057210 */ /* 0x010fe20007ffe005 */
[----:B------:R-:W-:Y:S01]  /*1110*/  IMAD.MOV.U32 R11, RZ, RZ, RZ ;  /* 0x000000ffff0b7224 */ /* 0x000fe200078e00ff */
[----:B------:R-:W-:-:S04]  /*1120*/  IADD3.X R14, PT, PT, R0, -0x1, RZ, P1, !PT ;  /* 0xffffffff000e7810 */ /* 0x000fc80000ffe4ff */
[----:B------:R-:W-:Y:S02]  /*1130*/  ISETP.GE.U32.AND.EX P0, PT, R14, RZ, PT, P0 ;  /* 0x000000ff0e00720c */ /* 0x000fe40003f06100 */
[----:B-----5:R-:W-:-:S04]  /*1140*/  IADD3 R5, PT, PT, R16, R13, R5 ;  /* 0x0000000d10057210 */ /* 0x020fc80007ffe005 */
[----:B------:R-:W-:-:S04]  /*1150*/  IADD3 R5, PT, PT, R18, R15, R5 ;  /* 0x0000000f12057210 */ /* 0x000fc80007ffe005 */
[----:B------:R-:W-:-:S04]  /*1160*/  IADD3 R5, PT, PT, R20, R17, R5 ;  /* 0x0000001114057210 */ /* 0x000fc80007ffe005 */
[----:B------:R-:W-:-:S05]  /*1170*/  IADD3 R5, PT, PT, R22, R19, R5 ;  /* 0x0000001316057210 */ /* 0x000fca0007ffe005 */
[----:B------:R-:W-:Y:S01]  /*1180*/  IMAD.IADD R10, R10, 0x1, R5 ;  /* 0x000000010a0a7824 */ /* 0x000fe200078e0205 */
[----:B------:R-:W-:Y:S06]  /*1190*/  @!P0 BRA `(.L_x_1021) ;  /* 0x0000000000a08947 */ /* 0x000fec0003800000 */
[----:B------:R-:W0:Y:S01]  /*11a0*/  LDC.64 R4, c[0x0][0x390] ;  /* 0x0000e400ff047b82 */ /* 0x000e220000000a00 */
[----:B------:R-:W-:Y:S02]  /*11b0*/  IMAD.MOV.U32 R9, RZ, RZ, 0x1000 ;  /* 0x00001000ff097424 */ /* 0x000fe400078e00ff */
[----:B------:R-:W-:-:S07]  /*11c0*/  IMAD.MOV.U32 R11, RZ, RZ, RZ ;  /* 0x000000ffff0b7224 */ /* 0x000fce00078e00ff */
.L_x_1023:
[----:B------:R-:W-:-:S04]  /*11d0*/  LEA R6, P0, R9, R2, 0x2 ;  /* 0x0000000209067211 */ /* 0x000fc800078010ff */
[----:B------:R-:W-:-:S05]  /*11e0*/  LEA.HI.X R7, R9, R3, R11, 0x2, P0 ;  /* 0x0000000309077211 */ /* 0x000fca00000f140b */
        /* <DEDUP_REMOVED lines=16> */
[----:B--2---:R-:W-:-:S02]  /*12f0*/  IADD3 R25, PT, PT, R26, R25, R10 ;  /* 0x000000191a197210 */ /* 0x004fc40007ffe00a */
[----:B0-----:R-:W-:-:S04]  /*1300*/  IADD3 R10, P1, PT, -R9, R4, RZ ;  /* 0x00000004090a7210 */ /* 0x001fc80007f3e1ff */
[----:B------:R-:W-:Y:S02]  /*1310*/  ISETP.GE.U32.AND P0, PT, R10, 0x1000, PT ;  /* 0x000010000a00780c */ /* 0x000fe40003f06070 */
[----:B---3--:R-:W-:-:S04]  /*1320*/  IADD3 R25, PT, PT, R28, R27, R25 ;  /* 0x0000001b1c197210 */ /* 0x008fc80007ffe019 */
[----:B----4-:R-:W-:-:S04]  /*1330*/  IADD3 R23, PT, PT, R23, R24, R25 ;  /* 0x0000001817177210 */ /* 0x010fc80007ffe019 */
[----:B-----5:R-:W-:Y:S01]  /*1340*/  IADD3 R21, PT, PT, R21, R0, R23 ;  /* 0x0000000015157210 */ /* 0x020fe20007ffe017 */
[----:B------:R-:W-:-:S04]  /*1350*/  IMAD.MOV.U32 R0, RZ, RZ, R5 ;  /* 0x000000ffff007224 */ /* 0x000fc800078e0005 */
[----:B------:R-:W-:Y:S01]  /*1360*/  IMAD.X R10, R0, 0x1, ~R11, P1 ;  /* 0x00000001000a7824 */ /* 0x000fe200008e0e0b */
[----:B------:R-:W-:-:S04]  /*1370*/  IADD3 R13, PT, PT, R16, R13, R21 ;  /* 0x0000000d100d7210 */ /* 0x000fc80007ffe015 */
[----:B------:R-:W-:Y:S02]  /*1380*/  ISETP.GE.U32.AND.EX P0, PT, R10, RZ, PT, P0 ;  /* 0x000000ff0a00720c */ /* 0x000fe40003f06100 */
[----:B------:R-:W-:-:S04]  /*1390*/  IADD3 R13, PT, PT, R18, R15, R13 ;  /* 0x0000000f120d7210 */ /* 0x000fc80007ffe00d */
[----:B------:R-:W-:-:S04]  /*13a0*/  IADD3 R13, PT, PT, R20, R17, R13 ;  /* 0x00000011140d7210 */ /* 0x000fc80007ffe00d */
[----:B------:R-:W-:-:S03]  /*13b0*/  IADD3 R10, PT, PT, R22, R19, R13 ;  /* 0x00000013160a7210 */ /* 0x000fc60007ffe00d */
[----:B------:R-:W-:Y:S05]  /*13c0*/  @!P0 BRA `(.L_x_1022) ;  /* 0x0000000400e88947 */ /* 0x000fea0003800000 */
[----:B------:R-:W-:-:S05]  /*13d0*/  IADD3 R9, P0, PT, R9, 0x1000, RZ ;  /* 0x0000100009097810 */ /* 0x000fca0007f1e0ff */
[----:B------:R-:W-:Y:S01]  /*13e0*/  IMAD.X R11, RZ, RZ, R11, P0 ;  /* 0x000000ffff0b7224 */ /* 0x000fe200000e060b */
[----:B------:R-:W-:-:S04]  /*13f0*/  ISETP.GT.U32.AND P0, PT, R9, R12, PT ;  /* 0x0000000c0900720c */ /* 0x000fc80003f04070 */
[----:B------:R-:W-:-:S13]  /*1400*/  ISETP.GT.U32.AND.EX P0, PT, R11, R14, PT, P0 ;  /* 0x0000000e0b00720c */ /* 0x000fda0003f04100 */
[----:B------:R-:W-:Y:S05]  /*1410*/  @!P0 BRA `(.L_x_1023) ;  /* 0xfffffffc006c8947 */ /* 0x000fea000383ffff */
.L_x_1021:
[----:B------:R-:W-:Y:S01]  /*1420*/  IMAD.IADD R3, R4, 0x1, -R9 ;  /* 0x0000000104037824 */ /* 0x000fe200078e0a09 */
[----:B------:R-:W-:Y:S01]  /*1430*/  ISETP.GE.U32.AND P1, PT, R9, R4, PT ;  /* 0x000000040900720c */ /* 0x000fe20003f26070 */
[----:B------:R-:W-:Y:S03]  /*1440*/  BSSY.RECONVERGENT B1, `(.L_x_1022) ;  /* 0x0000072000017945 */ /* 0x000fe60003800200 */
[----:B------:R-:W-:-:S04]  /*1450*/  ISETP.GE.AND P0, PT, R8, R3, PT ;  /* 0x000000030800720c */ /* 0x000fc80003f06270 */
[----:B------:R-:W-:-:S13]  /*1460*/  ISETP.GE.U32.OR.EX P0, PT, R11, R0, P0, P1 ;  /* 0x000000000b00720c */ /* 0x000fda0000706510 */
[----:B------:R-:W-:Y:S05]  /*1470*/  @P0 BRA `(.L_x_1024) ;  /* 0x0000000400b80947 */ /* 0x000fea0003800000 */
[----:B------:R-:W-:Y:S01]  /*1480*/  LOP3.LUT R0, RZ, R8, RZ, 0x33, !PT ;  /* 0x00000008ff007212 */ /* 0x000fe200078e33ff */
[----:B------:R-:W-:Y:S03]  /*1490*/  BSSY.RECONVERGENT B2, `(.L_x_1025) ;  /* 0x0000031000027945 */ /* 0x000fe60003800200 */
[----:B------:R-:W-:-:S04]  /*14a0*/  IADD3 R0, PT, PT, -R9, R4, R0 ;  /* 0x0000000409007210 */ /* 0x000fc80007ffe100 */
[C---:B------:R-:W-:Y:S02]  /*14b0*/  ISETP.GE.U32.AND P0, PT, R0.reuse, 0xf00, PT ;  /* 0x00000f000000780c */ /* 0x040fe40003f06070 */
[----:B------:R-:W-:Y:S01]  /*14c0*/  LEA.HI R4, R0, 0x1, RZ, 0x18 ;  /* 0x0000000100047811 */ /* 0x000fe200078fc0ff */
[----:B------:R-:W-:-:S03]  /*14d0*/  IMAD.MOV.U32 R0, RZ, RZ, R8 ;  /* 0x000000ffff007224 */ /* 0x000fc600078e0008 */
[----:B------:R-:W-:-:S04]  /*14e0*/  LOP3.LUT R24, R4, 0xf, RZ, 0xc0, !PT ;  /* 0x0000000f04187812 */ /* 0x000fc800078ec0ff */
[----:B------:R-:W-:-:S03]  /*14f0*/  ISETP.NE.AND P1, PT, R24, RZ, PT ;  /* 0x000000ff1800720c */ /* 0x000fc60003f25270 */
[----:B------:R-:W-:Y:S10]  /*1500*/  @!P0 BRA `(.L_x_1026) ;  /* 0x0000000000a48947 */ /* 0x000ff40003800000 */
[----:B------:R-:W0:Y:S01]  /*1510*/  LDCU.64 UR4, c[0x0][0x380] ;  /* 0x00007000ff0477ac */ /* 0x000e220008000a00 */
[----:B------:R-:W-:Y:S02]  /*1520*/  IADD3 R3, P0, PT, R8, R9, RZ ;  /* 0x0000000908037210 */ /* 0x000fe40007f1e0ff */
[----:B------:R-:W-:-:S03]  /*1530*/  LOP3.LUT R6, R4, 0x1fffff0, RZ, 0xc0, !PT ;  /* 0x01fffff004067812 */ /* 0x000fc600078ec0ff */
[----:B------:R-:W-:Y:S02]  /*1540*/  IMAD.X R0, RZ, RZ, R11, P0 ;  /* 0x000000ffff007224 */ /* 0x000fe400000e060b */
[----:B------:R-:W-:Y:S01]  /*1550*/  IMAD.MOV R6, RZ, RZ, -R6 ;  /* 0x000000ffff067224 */ /* 0x000fe200078e0a06 */
[----:B0-----:R-:W-:-:S04]  /*1560*/  LEA R15, P2, R3, UR4, 0x2 ;  /* 0x00000004030f7c11 */ /* 0x001fc8000f8410ff */
[----:B------:R-:W-:Y:S02]  /*1570*/  IADD3 R15, P0, PT, R15, 0x2000, RZ ;  /* 0x000020000f0f7810 */ /* 0x000fe40007f1e0ff */
[----:B------:R-:W-:Y:S01]  /*1580*/  LEA.HI.X R3, R3, UR5, R0, 0x2, P2 ;  /* 0x0000000503037c11 */ /* 0x000fe200090f1400 */
[----:B------:R-:W-:-:S04]  /*1590*/  IMAD.MOV.U32 R0, RZ, RZ, R8 ;  /* 0x000000ffff007224 */ /* 0x000fc800078e0008 */
[----:B------:R-:W-:-:S07]  /*15a0*/  IMAD.X R3, RZ, RZ, R3, P0 ;  /* 0x000000ffff037224 */ /* 0x000fce00000e0603 */
.L_x_1027:
        /* <DEDUP_REMOVED lines=31> */
.L_x_1026:
[----:B------:R-:W-:Y:S05]  /*17a0*/  BSYNC.RECONVERGENT B2 ;  /* 0x0000000000027941 */ /* 0x000fea0003800200 */
.L_x_1025:
[----:B------:R-:W-:Y:S05]  /*17b0*/  @!P1 BRA `(.L_x_1024) ;  /* 0x0000000000e89947 */ /* 0x000fea0003800000 */
[----:B------:R-:W-:Y:S01]  /*17c0*/  ISETP.GE.U32.AND P0, PT, R24, 0x8, PT ;  /* 0x000000081800780c */ /* 0x000fe20003f06070 */
[----:B------:R-:W-:Y:S01]  /*17d0*/  BSSY.RECONVERGENT B2, `(.L_x_1028) ;  /* 0x0000016000027945 */ /* 0x000fe20003800200 */
[----:B------:R-:W-:-:S04]  /*17e0*/  LOP3.LUT R17, R4, 0x7, RZ, 0xc0, !PT ;  /* 0x0000000704117812 */ /* 0x000fc800078ec0ff */
[----:B------:R-:W-:-:S07]  /*17f0*/  ISETP.NE.AND P1, PT, R17, RZ, PT ;  /* 0x000000ff1100720c */ /* 0x000fce0003f25270 */
[----:B------:R-:W-:Y:S06]  /*1800*/  @!P0 BRA `(.L_x_1029) ;  /* 0x0000000000488947 */ /* 0x000fec0003800000 */
[----:B------:R-:W0:Y:S01]  /*1810*/  LDCU.64 UR4, c[0x0][0x380] ;  /* 0x00007000ff0477ac */ /* 0x000e220008000a00 */
[----:B------:R-:W-:-:S05]  /*1820*/  IADD3 R3, P0, PT, R0, R9, RZ ;  /* 0x0000000900037210 */ /* 0x000fca0007f1e0ff */
[----:B------:R-:W-:Y:S01]  /*1830*/  IMAD.X R6, RZ, RZ, R11, P0 ;  /* 0x000000ffff067224 */ /* 0x000fe200000e060b */
        /* <DEDUP_REMOVED lines=15> */
.L_x_1029:
[----:B------:R-:W-:Y:S05]  /*1930*/  BSYNC.RECONVERGENT B2 ;  /* 0x0000000000027941 */ /* 0x000fea0003800200 */
.L_x_1028:
        /* <DEDUP_REMOVED lines=18> */
.L_x_1031:
[----:B------:R-:W-:Y:S05]  /*1a60*/  BSYNC.RECONVERGENT B2 ;  /* 0x0000000000027941 */ /* 0x000fea0003800200 */
.L_x_1030:
[----:B------:R-:W-:Y:S05]  /*1a70*/  @!P1 BRA `(.L_x_1024) ;  /* 0x0000000000389947 */ /* 0x000fea0003800000 */
[----:B------:R-:W0:Y:S01]  /*1a80*/  LDCU.64 UR4, c[0x0][0x380] ;  /* 0x00007000ff0477ac */ /* 0x000e220008000a00 */
[----:B------:R-:W-:Y:S01]  /*1a90*/  IADD3 R5, P0, PT, R0, R9, RZ ;  /* 0x0000000900057210 */ /* 0x000fe20007f1e0ff */
[----:B------:R-:W-:-:S04]  /*1aa0*/  IMAD.MOV R0, RZ, RZ, -R6 ;  /* 0x000000ffff007224 */ /* 0x000fc800078e0a06 */
[----:B------:R-:W-:Y:S01]  /*1ab0*/  IMAD.X R4, RZ, RZ, R11, P0 ;  /* 0x000000ffff047224 */ /* 0x000fe200000e060b */
[----:B0-----:R-:W-:-:S04]  /*1ac0*/  LEA R2, P1, R5, UR4, 0x2 ;  /* 0x0000000405027c11 */ /* 0x001fc8000f8210ff */
[----:B------:R-:W-:-:S09]  /*1ad0*/  LEA.HI.X R5, R5, UR5, R4, 0x2, P1 ;  /* 0x0000000505057c11 */ /* 0x000fd200088f1404 */
.L_x_1032:
[----:B------:R-:W-:-:S06]  /*1ae0*/  IMAD.MOV.U32 R3, RZ, RZ, R5 ;  /* 0x000000ffff037224 */ /* 0x000fcc00078e0005 */
[----:B------:R0:W2:Y:S01]  /*1af0*/  LDG.E R3, desc[UR6][R2.64] ;  /* 0x0000000602037981 */ /* 0x0000a2000c1e1900 */
[----:B------:R-:W-:-:S05]  /*1b00*/  VIADD R0, R0, 0x1 ;  /* 0x0000000100007836 */ /* 0x000fca0000000000 */
[----:B------:R-:W-:Y:S02]  /*1b10*/  ISETP.NE.AND P0, PT, R0, RZ, PT ;  /* 0x000000ff0000720c */ /* 0x000fe40003f05270 */
[----:B0-----:R-:W-:-:S05]  /*1b20*/  IADD3 R2, P1, PT, R2, 0x400, RZ ;  /* 0x0000040002027810 */ /* 0x001fca0007f3e0ff */
[----:B------:R-:W-:Y:S02]  /*1b30*/  IMAD.X R5, RZ, RZ, R5, P1 ;  /* 0x000000ffff057224 */ /* 0x000fe400008e0605 */
[----:B--2---:R-:W-:-:S04]  /*1b40*/  IMAD.IADD R10, R3, 0x1, R10 ;  /* 0x00000001030a7824 */ /* 0x004fc800078e020a */
[----:B------:R-:W-:Y:S05]  /*1b50*/  @P0 BRA `(.L_x_1032) ;  /* 0xfffffffc00e00947 */ /* 0x000fea000383ffff */
.L_x_1024:
[----:B------:R-:W-:Y:S05]  /*1b60*/  BSYNC.RECONVERGENT B1 ;  /* 0x0000000000017941 */ /* 0x000fea0003800200 */
.L_x_1022:
[----:B------:R-:W0:Y:S01]  /*1b70*/  S2R R6, SR_LANEID ;  /* 0x0000000000067919 */ /* 0x000e220000000000 */
[----:B------:R-:W-:Y:S01]  /*1b80*/  ISETP.NE.AND P5, PT, R8, RZ, PT ;  /* 0x000000ff0800720c */ /* 0x000fe20003fa5270 */
        /* <DEDUP_REMOVED lines=39> */
[----:B------:R-:W-:-:S07]  /*1e00*/  IMAD.IADD R7, R0, 0x1, R3 ;  /* 0x0000000100077824 */ /* 0x000fce00078e0203 */
.L_x_1020:
[----:B------:R-:W-:Y:S05]  /*1e10*/  BSYNC.RECONVERGENT B0 ;  /* 0x0000000000007941 */ /* 0x000fea0003800200 */
.L_x_1005:
[----:B------:R-:W-:Y:S05]  /*1e20*/  @P5 EXIT ;  /* 0x000000000000594d */ /* 0x000fea0003800000 */
[----:B------:R-:W3:Y:S01]  /*1e30*/  LDC.64 R2, c[0x0][0x388] ;  /* 0x0000e200ff027b82 */ /* 0x000ee20000000a00 */
[----:B------:R-:W0:Y:S02]  /*1e40*/  LDCU UR4, c[0x0][0x39c] ;  /* 0x00007380ff0477ac */ /* 0x000e240008000800 */
[----:B012---:R-:W-:-:S05]  /*1e50*/  VIADD R7, R7, UR4 ;  /* 0x0000000407077c36 */ /* 0x007fca0008000000 */
[----:B---3--:R-:W-:Y:S01]  /*1e60*/  STG.E desc[UR6][R2.64], R7 ;  /* 0x0000000702007986 */ /* 0x008fe2000c101906 */
[----:B------:R-:W-:Y:S05]  /*1e70*/  EXIT ;  /* 0x000000000000794d */ /* 0x000fea0003800000 */
.L_x_1033:
        /* <DEDUP_REMOVED lines=16> */
.L_x_2000:


//--------------------- .text._ZN3cub18CUB_300001_SM_10006detail6reduce28DeviceReduceSingleTileKernelINS2_10policy_hubIijN4cuda3std3__44plusIiEEE10Policy1000EPiSC_iS9_iiNS7_10__identityEEEvT0_T1_T2_T3_T4_T6_ --------------------------
	.section	.text._ZN3cub18CUB_300001_SM_10006detail6reduce28DeviceReduceSingleTileKernelINS2_10policy_hubIijN4cuda3std3__44plusIiEEE10Policy1000EPiSC_iS9_iiNS7_10__identityEEEvT0_T1_T2_T3_T4_T6_,"ax",@progbits
	.align	128
        .global         _ZN3cub18CUB_300001_SM_10006detail6reduce28DeviceReduceSingleTileKernelINS2_10policy_hubIijN4cuda3std3__44plusIiEEE10Policy1000EPiSC_iS9_iiNS7_10__identityEEEvT0_T1_T2_T3_T4_T6_
        .type           _ZN3cub18CUB_300001_SM_10006detail6reduce28DeviceReduceSingleTileKernelINS2_10policy_hubIijN4cuda3std3__44plusIiEEE10Policy1000EPiSC_iS9_iiNS7_10__identityEEEvT0_T1_T2_T3_T4_T6_,@function
        .size           _ZN3cub18CUB_300001_SM_10006detail6reduce28DeviceReduceSingleTileKernelINS2_10policy_hubIijN4cuda3std3__44plusIiEEE10Policy1000EPiSC_iS9_iiNS7_10__identityEEEvT0_T1_T2_T3_T4_T6_,(.L_x_2001 - _ZN3cub18CUB_300001_SM_10006detail6reduce28DeviceReduceSingleTileKernelINS2_10policy_hubIijN4cuda3std3__44plusIiEEE10Policy1000EPiSC_iS9_iiNS7_10__identityEEEvT0_T1_T2_T3_T4_T6_)
        .other          _ZN3cub18CUB_300001_SM_10006detail6reduce28DeviceReduceSingleTileKernelINS2_10policy_hubIijN4cuda3std3__44plusIiEEE10Policy1000EPiSC_iS9_iiNS7_10__identityEEEvT0_T1_T2_T3_T4_T6_,@"STO_CUDA_ENTRY STV_DEFAULT"
_ZN3cub18CUB_300001_SM_10006detail6reduce28DeviceReduceSingleTileKernelINS2_10policy_hubIijN4cuda3std3__44plusIiEEE10Policy1000EPiSC_iS9_iiNS7_10__identityEEEvT0_T1_T2_T3_T4_T6_:
.text._ZN3cub18CUB_300001_SM_10006detail6reduce28DeviceReduceSingleTileKernelINS2_10policy_hubIijN4cuda3std3__44plusIiEEE10Policy1000EPiSC_iS9_iiNS7_10__identityEEEvT0_T1_T2_T3_T4_T6_:
        /* <DEDUP_REMOVED lines=13> */
.L_x_1034:
        /* <DEDUP_REMOVED lines=16> */
.L_x_1039:
[----:B------:R-:W-:Y:S05]  /*01d0*/  BSYNC.RECONVERGENT B1 ;  /* 0x0000000000017941 */ /* 0x000fea0003800200 */
.L_x_1038:
        /* <DEDUP_REMOVED lines=16> */
.L_x_1044:
        /* <DEDUP_REMOVED lines=9> */
.L_x_1043:
[----:B------:R-:W-:Y:S05]  /*0370*/  BSYNC.RECONVERGENT B2 ;  /* 0x0000000000027941 */ /* 0x000fea0003800200 */
.L_x_1042:
        /* <DEDUP_REMOVED lines=8> */
.L_x_1047:
        /* <DEDUP_REMOVED lines=35> */
.L_x_1046:
[----:B------:R-:W-:Y:S05]  /*0630*/  BSYNC.RECONVERGENT B2 ;  /* 0x0000000000027941 */ /* 0x000fea0003800200 */
.L_x_1045:
        /* <DEDUP_REMOVED lines=22> */
.L_x_1049:
[----:B------:R-:W-:Y:S05]  /*07a0*/  BSYNC.RECONVERGENT B2 ;  /* 0x0000000000027941 */ /* 0x000fea0003800200 */
.L_x_1048:
        /* <DEDUP_REMOVED lines=10> */
.L_x_1041:
[----:B------:R-:W-:Y:S05]  /*0850*/  BSYNC.RECONVERGENT B1 ;  /* 0x0000000000017941 */ /* 0x000fea0003800200 */
.L_x_1040:
        /* <DEDUP_REMOVED lines=45> */
.L_x_1050:
        /* <DEDUP_REMOVED lines=67> */
.L_x_1037:
        /* <DEDUP_REMOVED lines=22> */
.L_x_1054:
        /* <DEDUP_REMOVED lines=20> */
.L_x_1052:
        /* <DEDUP_REMOVED lines=20> */
.L_x_1058:
        /* <DEDUP_REMOVED lines=8> */
.L_x_1057:
[----:B------:R-:W-:Y:S05]  /*13c0*/  BSYNC.RECONVERGENT B2 ;  /* 0x0000000000027941 */ /* 0x000fea0003800200 */
.L_x_1056:
        /* <DEDUP_REMOVED lines=16> */
.L_x_1061:
        /* <DEDUP_REMOVED lines=39> */
.L_x_1060:
[----:B------:R-:W-:Y:S05]  /*1740*/  BSYNC.RECONVERGENT B2 ;  /* 0x0000000000027941 */ /* 0x000fea0003800200 */
.L_x_1059:
        /* <DEDUP_REMOVED lines=27> */
.L_x_1063:
[----:B------:R-:W-:Y:S05]  /*1900*/  BSYNC.RECONVERGENT B2 ;  /* 0x0000000000027941 */ /* 0x000fea0003800200 */
.L_x_1062:
        /* <DEDUP_REMOVED lines=10> */
.L_x_1055:
[----:B------:R-:W-:Y:S05]  /*19b0*/  BSYNC.RECONVERGENT B1 ;  /* 0x0000000000017941 */ /* 0x000fea0003800200 */
.L_x_1053:
        /* <DEDUP_REMOVED lines=43> */
.L_x_1036:
        /* <DEDUP_REMOVED lines=12> */
.L_x_1066:
[----:B------:R-:W-:Y:S05]  /*1d30*/  BSYNC.RECONVERGENT B1 ;  /* 0x0000000000017941 */ /* 0x000fea0003800200 */
.L_x_1065:
        /* <DEDUP_REMOVED lines=16> */
.L_x_1071:
        /* <DEDUP_REMOVED lines=9> */
.L_x_1070:
[----:B------:R-:W-:Y:S05]  /*1ed0*/  BSYNC.RECONVERGENT B2 ;  /* 0x0000000000027941 */ /* 0x000fea0003800200 */
.L_x_1069:
        /* <DEDUP_REMOVED lines=8> */
.L_x_1074:
        /* <DEDUP_REMOVED lines=35> */
.L_x_1073:
[----:B------:R-:W-:Y:S05]  /*2190*/  BSYNC.RECONVERGENT B2 ;  /* 0x0000000000027941 */ /* 0x000fea0003800200 */
.L_x_1072:
        /* <DEDUP_REMOVED lines=22> */
.L_x_1076:
[----:B------:R-:W-:Y:S05]  /*2300*/  BSYNC.RECONVERGENT B2 ;  /* 0x0000000000027941 */ /* 0x000fea0003800200 */
.L_x_1075:
        /* <DEDUP_REMOVED lines=10> */
.L_x_1068:
[----:B------:R-:W-:Y:S05]  /*23b0*/  BSYNC.RECONVERGENT B1 ;  /* 0x0000000000017941 */ /* 0x000fea0003800200 */
.L_x_1067:
        /* <DEDUP_REMOVED lines=45> */
.L_x_1077:
        /* <DEDUP_REMOVED lines=67> */
.L_x_1064:
        /* <DEDUP_REMOVED lines=33> */
.L_x_1080:
        /* <DEDUP_REMOVED lines=32> */
.L_x_1078:
        /* <DEDUP_REMOVED lines=20> */
.L_x_1084:
        /* <DEDUP_REMOVED lines=8> */
.L_x_1083:
[----:B------:R-:W-:Y:S05]  /*3090*/  BSYNC.RECONVERGENT B2 ;  /* 0x0000000000027941 */ /* 0x000fea0003800200 */
.L_x_1082:
        /* <DEDUP_REMOVED lines=16> */
.L_x_1087:
        /* <DEDUP_REMOVED lines=39> */
.L_x_1086:
[----:B------:R-:W-:Y:S05]  /*3410*/  BSYNC.RECONVERGENT B2 ;  /* 0x0000000000027941 */ /* 0x000fea0003800200 */
.L_x_1085:
        /* <DEDUP_REMOVED lines=27> */
.L_x_1089:
[----:B------:R-:W-:Y:S05]  /*35d0*/  BSYNC.RECONVERGENT B2 ;  /* 0x0000000000027941 */ /* 0x000fea0003800200 */
.L_x_1088:
        /* <DEDUP_REMOVED lines=10> */
.L_x_1081:
[----:B------:R-:W-:Y:S05]  /*3680*/  BSYNC.RECONVERGENT B1 ;  /* 0x0000000000017941 */ /* 0x000fea0003800200 */
.L_x_1079:
        /* <DEDUP_REMOVED lines=42> */
.L_x_1051:
[----:B------:R-:W-:Y:S05]  /*3930*/  BSYNC.RECONVERGENT B0 ;  /* 0x0000000000007941 */ /* 0x000fea0003800200 */
.L_x_1035:
[----:B------:R-:W-:Y:S05]  /*3940*/  @P0 EXIT ;  /* 0x000000000000094d */ /* 0x000fea0003800000 */
[----:B-1----:R-:W1:Y:S01]  /*3950*/  LDC.64 R4, c[0x0][0x388] ;  /* 0x0000e200ff047b82 */ /* 0x002e620000000a00 */
[----:B------:R-:W0:Y:S02]  /*3960*/  LDCU UR4, c[0x0][0x398] ;  /* 0x00007300ff0477ac */ /* 0x000e240008000800 */
[----:B0-234-:R-:W-:-:S05]  /*3970*/  VIADD R3, R3, UR4 ;  /* 0x0000000403037c36 */ /* 0x01dfca0008000000 */
[----:B-1----:R-:W-:Y:S01]  /*3980*/  STG.E desc[UR6][R4.64], R3 ;  /* 0x0000000304007986 */ /* 0x002fe2000c101906 */
[----:B------:R-:W-:Y:S05]  /*3990*/  EXIT ;  /* 0x000000000000794d */ /* 0x000fea0003800000 */
.L_x_1090:
        /* <DEDUP_REMOVED lines=14> */
.L_x_2001:


//--------------------- .text._ZN3cub18CUB_300001_SM_10006detail6reduce18DeviceReduceKernelINS2_10policy_hubIijN4cuda3std3__44plusIiEEE10Policy1000EN6thrust24THRUST_300001_SM_1000_NS6detail15normal_iteratorINSD_10device_ptrIiEEEEjS9_iNS7_10__identityEEEvT0_PT3_T1_NS0_13GridEvenShareISN_EET2_T4_ --------------------------
	.section	.text._ZN3cub18CUB_300001_SM_10006detail6reduce18DeviceReduceKernelINS2_10policy_hubIijN4cuda3std3__44plusIiEEE10Policy1000EN6thrust24THRUST_300001_SM_1000_NS6detail15normal_iteratorINSD_10device_ptrIiEEEEjS9_iNS7_10__identityEEEvT0_PT3_T1_NS0_13GridEvenShareISN_EET2_T4_,"ax",@progbits
	.align	128
        .global         _ZN3cub18CUB_300001_SM_10006detail6reduce18DeviceReduceKernelINS2_10policy_hubIijN4cuda3std3__44plusIiEEE10Policy1000EN6thrust24THRUST_300001_SM_1000_NS6detail15normal_iteratorINSD_10device_ptrIiEEEEjS9_iNS7_10__identityEEEvT0_PT3_T1_NS0_13GridEvenShareISN_EET2_T4_
        .type           _ZN3cub18CUB_300001_SM_10006detail6reduce18DeviceReduceKernelINS2_10policy_hubIijN4cuda3std3__44plusIiEEE10Policy1000EN6thrust24THRUST_300001_SM_1000_NS6detail15normal_iteratorINSD_10device_ptrIiEEEEjS9_iNS7_10__identityEEEvT0_PT3_T1_NS0_13GridEvenShareISN_EET2_T4_,@function
        .size           _ZN3cub18CUB_300001_SM_10006detail6reduce18DeviceReduceKernelINS2_10policy_hubIijN4cuda3std3__44plusIiEEE10Policy1000EN6thrust24THRUST_300001_SM_1000_NS6detail15normal_iteratorINSD_10device_ptrIiEEEEjS9_iNS7_10__identityEEEvT0_PT3_T1_NS0_13GridEvenShareISN_EET2_T4_,(.L_x_2002 - _ZN3cub18CUB_300001_SM_10006detail6reduce18DeviceReduceKernelINS2_10policy_hubIijN4cuda3std3__44plusIiEEE10Policy1000EN6thrust24THRUST_300001_SM_1000_NS6detail15normal_iteratorINSD_10device_ptrIiEEEEjS9_iNS7_10__identityEEEvT0_PT3_T1_NS0_13GridEvenShareISN_EET2_T4_)
        .other          _ZN3cub18CUB_300001_SM_10006detail6reduce18DeviceReduceKernelINS2_10policy_hubIijN4cuda3std3__44plusIiEEE10Policy1000EN6thrust24THRUST_300001_SM_1000_NS6detail15normal_iteratorINSD_10device_ptrIiEEEEjS9_iNS7_10__identityEEEvT0_PT3_T1_NS0_13GridEvenShareISN_EET2_T4_,@"STO_CUDA_ENTRY STV_DEFAULT"
_ZN3cub18CUB_300001_SM_10006detail6reduce18DeviceReduceKernelINS2_10policy_hubIijN4cuda3std3__44plusIiEEE10Policy1000EN6thrust24THRUST_300001_SM_1000_NS6detail15normal_iteratorINSD_10device_ptrIiEEEEjS9_iNS7_10__identityEEEvT0_PT3_T1_NS0_13GridEvenShareISN_EET2_T4_:
.text._ZN3cub18CUB_300001_SM_10006detail6reduce18DeviceReduceKernelINS2_10policy_hubIijN4cuda3std3__44plusIiEEE10Policy1000EN6thrust24THRUST_300001_SM_1000_NS6detail15normal_iteratorINSD_10device_ptrIiEEEEjS9_iNS7_10__identityEEEvT0_PT3_T1_NS0_13GridEvenShareISN_EET2_T4_:
[----:B------:R-:W-:Y:S01]  /*0000*/  LDC R1, c[0x0][0x37c] ;  /* 0x0000df00ff017b82 */ /* 0x000fe20000000800 */
[----:B------:R-:W0:Y:S07]  /*0010*/  S2R R3, SR_CTAID.X ;  /* 0x0000000000037919 */ /* 0x000e2e0000002500 */
[----:B------:R-:W1:Y:S01]  /*0020*/  LDC.64 R8, c[0x0][0x3a8] ;  /* 0x0000ea00ff087b82 */ /* 0x000e620000000a00 */
[----:B------:R-:W2:Y:S01]  /*0030*/  LDCU.64 UR6, c[0x0][0x358] ;  /* 0x00006b00ff0677ac */ /* 0x000ea20008000a00 */
[----:B------:R-:W-:Y:S01]  /*0040*/  BSSY.RECONVERGENT B0, `(.L_x_1091) ;  /* 0x0000236000007945 */ /* 0x000fe20003800200 */
[----:B-1----:R-:W-:-:S02]  /*0050*/  IMAD.SHL.U32 R13, R9, 0x1000, RZ ;  /* 0x00001000090d7824 */ /* 0x002fc400078e00ff */
[----:B0-----:R-:W-:-:S05]  /*0060*/  IMAD R0, R3, -0x1000, R8 ;  /* 0xfffff00003007824 */ /* 0x001fca00078e0208 */
[----:B------:R-:W-:-:S13]  /*0070*/  ISETP.GT.U32.AND P0, PT, R0, 0xfff, PT ;  /* 0x00000fff0000780c */ /* 0x000fda0003f04070 */
[----:B--2---:R-:W-:Y:S05]  /*0080*/  @P0 BRA `(.L_x_1092) ;  /* 0x0000001000540947 */ /* 0x004fea0003800000 */
[----:B------:R-:W0:Y:S01]  /*0090*/  S2R R2, SR_TID.X ;  /* 0x0000000000027919 */ /* 0x000e220000002100 */
[----:B------:R-:W-:Y:S01]  /*00a0*/  BSSY.RECONVERGENT B1, `(.L_x_1093) ;  /* 0x000000a000017945 */ /* 0x000fe20003800200 */
[----:B------:R-:W-:Y:S01]  /*00b0*/  IMAD.MOV.U32 R14, RZ, RZ, RZ ;  /* 0x000000ffff0e7224 */ /* 0x000fe200078e00ff */
[----:B0-----:R-:W-:Y:S01]  /*00c0*/  ISETP.GE.U32.AND P0, PT, R2, R0, PT ;  /* 0x000000000200720c */ /* 0x001fe20003f06070 */
[----:B------:R-:W-:-:S12]  /*00d0*/  IMAD.MOV.U32 R4, RZ, RZ, R2 ;  /* 0x000000ffff047224 */ /* 0x000fd800078e0002 */
[----:B------:R-:W-:Y:S05]  /*00e0*/  @P0 BRA `(.L_x_1094) ;  /* 0x0000000000140947 */ /* 0x000fea0003800000 */
[----:B------:R-:W0:Y:S01]  /*00f0*/  LDC.64 R14, c[0x0][0x380] ;  /* 0x0000e000ff0e7b82 */ /* 0x000e220000000a00 */
[----:B------:R-:W-:-:S04]  /*0100*/  IMAD R5, R3, 0x1000, R2 ;  /* 0x0000100003057824 */ /* 0x000fc800078e0202 */
[----:B0-----:R-:W-:-:S06]  /*0110*/  IMAD.WIDE.U32 R14, R5, 0x4, R14 ;  /* 0x00000004050e7825 */ /* 0x001fcc00078e000e */
[----:B------:R0:W5:Y:S01]  /*0120*/  LDG.E R14, desc[UR6][R14.64] ;  /* 0x000000060e0e7981 */ /* 0x000162000c1e1900 */
[----:B------:R-:W-:-:S07]  /*0130*/  VIADD R4, R2, 0x100 ;  /* 0x0000010002047836 */ /* 0x000fce0000000000 */
.L_x_1094:
[----:B------:R-:W-:Y:S05]  /*0140*/  BSYNC.RECONVERGENT B1 ;  /* 0x0000000000017941 */ /* 0x000fea0003800200 */
.L_x_1093:
[----:B------:R-:W-:Y:S01]  /*0150*/  ISETP.GE.U32.AND P0, PT, R4, R0, PT ;  /* 0x000000000400720c */ /* 0x000fe20003f06070 */
[----:B------:R-:W-:-:S12]  /*0160*/  BSSY.RECONVERGENT B1, `(.L_x_1095) ;  /* 0x0000097000017945 */ /* 0x000fd80003800200 */
[----:B------:R-:W-:Y:S05]  /*0170*/  @P0 BRA `(.L_x_1096) ;  /* 0x0000000800540947 */ /* 0x000fea0003800000 */
[----:B------:R-:W-:Y:S01]  /*0180*/  LOP3.LUT R5, RZ, R4, RZ, 0x33, !PT ;  /* 0x00000004ff057212 */ /* 0x000fe200078e33ff */
[----:B------:R-:W-:Y:S04]  /*0190*/  BSSY.RECONVERGENT B2, `(.L_x_1097) ;  /* 0x000004b000027945 */ /* 0x000fe80003800200 */
[----:B------:R-:W-:-:S04]  /*01a0*/  IMAD.IADD R8, R5, 0x1, R8 ;  /* 0x0000000105087824 */ /* 0x000fc800078e0208 */
[----:B------:R-:W-:-:S05]  /*01b0*/  IMAD R8, R3, -0x1000, R8 ;  /* 0xfffff00003087824 */ /* 0x000fca00078e0208 */
[C---:B------:R-:W-:Y:S02]  /*01c0*/  ISETP.GE.U32.AND P0, PT, R8.reuse, 0xf00, PT ;  /* 0x00000f000800780c */ /* 0x040fe40003f06070 */
[----:B------:R-:W-:-:S04]  /*01d0*/  LEA.HI R5, R8, 0x1, RZ, 0x18 ;  /* 0x0000000108057811 */ /* 0x000fc800078fc0ff */
[----:B------:R-:W-:-:S07]  /*01e0*/  LOP3.LUT R6, R5, 0xf, RZ, 0xc0, !PT ;  /* 0x0000000f05067812 */ /* 0x000fce00078ec0ff */
[----:B------:R-:W-:Y:S05]  /*01f0*/  @!P0 BRA `(.L_x_1098) ;  /* 0x0000000400108947 */ /* 0x000fea0003800000 */
[----:B------:R-:W-:Y:S01]  /*0200*/  LOP3.LUT R8, R5, 0x1fffff0, RZ, 0xc0, !PT ;  /* 0x01fffff005087812 */ /* 0x000fe200078ec0ff */
[----:B------:R-:W-:Y:S01]  /*0210*/  BSSY.RECONVERGENT B3, `(.L_x_1099) ;  /* 0x0000041000037945 */ /* 0x000fe20003800200 */
[----:B------:R-:W-:Y:S01]  /*0220*/  LOP3.LUT R7, R4, 0x800, RZ, 0xfc, !PT ;  /* 0x0000080004077812 */ /* 0x000fe200078efcff */
[----:B------:R-:W-:Y:S01]  /*0230*/  IMAD R4, R3, 0x1000, R4 ;  /* 0x0000100003047824 */ /* 0x000fe200078e0204 */
[----:B------:R-:W-:-:S07]  /*0240*/  IADD3 R8, PT, PT, -R8, RZ, RZ ;  /* 0x000000ff08087210 */ /* 0x000fce0007ffe1ff */
.L_x_1100:
[----:B------:R-:W1:Y:S01]  /*0250*/  LDC.64 R12, c[0x0][0x380] ;  /* 0x0000e000ff0c7b82 */ /* 0x000e620000000a00 */
[----:B------:R-:W-:-:S04]  /*0260*/  VIADD R21, R4, 0x100 ;  /* 0x0000010004157836 */ /* 0x000fc80000000000 */
[----:B-1----:R-:W-:-:S04]  /*0270*/  IMAD.WIDE.U32 R20, R21, 0x4, R12 ;  /* 0x0000000415147825 */ /* 0x002fc800078e000c */
[C---:B------:R-:W-:Y:S01]  /*0280*/  IMAD.WIDE.U32 R16, R4.reuse, 0x4, R12 ;  /* 0x0000000404107825 */ /* 0x040fe200078e000c */
[----:B0-----:R-:W2:Y:S04]  /*0290*/  LDG.E R15, desc[UR6][R20.64] ;  /* 0x00000006140f7981 */ /* 0x001ea8000c1e1900 */
[----:B------:R0:W2:Y:S01]  /*02a0*/  LDG.E R9, desc[UR6][R16.64] ;  /* 0x0000000610097981 */ /* 0x0000a2000c1e1900 */
[C---:B------:R-:W-:Y:S02]  /*02b0*/  VIADD R29, R4.reuse, 0x600 ;  /* 0x00000600041d7836 */ /* 0x040fe40000000000 */
[C---:B------:R-:W-:Y:S01]  /*02c0*/  VIADD R27, R4.reuse, 0x300 ;  /* 0x00000300041b7836 */ /* 0x040fe20000000000 */
[C---:B------:R-:W-:Y:S01]  /*02d0*/  IADD3 R28, PT, PT, R4.reuse, 0x800, RZ ;  /* 0x00000800041c7810 */ /* 0x040fe20007ffe0ff */
[----:B------:R-:W-:-:S02]  /*02e0*/  VIADD R11, R4, 0x200 ;  /* 0x00000200040b7836 */ /* 0x000fc40000000000 */
[----:B------:R-:W-:-:S04]  /*02f0*/  IMAD.WIDE.U32 R26, R27, 0x4, R12 ;  /* 0x000000041b1a7825 */ /* 0x000fc800078e000c */
[--C-:B0-----:R-:W-:Y:S02]  /*0300*/  IMAD.WIDE.U32 R16, R29, 0x4, R12.reuse ;  /* 0x000000041d107825 */ /* 0x101fe400078e000c */
[----:B------:R-:W3:Y:S02]  /*0310*/  LDG.E R26, desc[UR6][R26.64] ;  /* 0x000000061a1a7981 */ /* 0x000ee4000c1e1900 */
[C---:B------:R-:W-:Y:S02]  /*0320*/  VIADD R19, R4.reuse, 0x400 ;  /* 0x0000040004137836 */ /* 0x040fe40000000000 */
[C---:B------:R-:W-:Y:S01]  /*0330*/  VIADD R23, R4.reuse, 0x500 ;  /* 0x0000050004177836 */ /* 0x040fe20000000000 */
[----:B------:R0:W4:Y:S01]  /*0340*/  LDG.E R22, desc[UR6][R16.64] ;  /* 0x0000000610167981 */ /* 0x000122000c1e1900 */
[----:B------:R-:W-:Y:S02]  /*0350*/  VIADD R29, R4, 0x700 ;  /* 0x00000700041d7836 */ /* 0x000fe40000000000 */
[----:B------:R-:W-:-:S04]  /*0360*/  IMAD.WIDE.U32 R10, R11, 0x4, R12 ;  /* 0x000000040b0a7825 */ /* 0x000fc800078e000c */
[--C-:B------:R-:W-:Y:S01]  /*0370*/  IMAD.WIDE.U32 R18, R19, 0x4, R12.reuse ;  /* 0x0000000413127825 */ /* 0x100fe200078e000c */
[----:B------:R1:W3:Y:S03]  /*0380*/  LDG.E R25, desc[UR6][R10.64] ;  /* 0x000000060a197981 */ /* 0x0002e6000c1e1900 */
[--C-:B------:R-:W-:Y:S01]  /*0390*/  IMAD.WIDE.U32 R20, R23, 0x4, R12.reuse ;  /* 0x0000000417147825 */ /* 0x100fe200078e000c */
[----:B------:R-:W4:Y:S03]  /*03a0*/  LDG.E R24, desc[UR6][R18.64] ;  /* 0x0000000612187981 */ /* 0x000f26000c1e1900 */
[--C-:B0-----:R-:W-:Y:S01]  /*03b0*/  IMAD.WIDE.U32 R16, R29, 0x4, R12.reuse ;  /* 0x000000041d107825 */ /* 0x101fe200078e000c */
[----:B------:R0:W4:Y:S03]  /*03c0*/  LDG.E R23, desc[UR6][R20.64] ;  /* 0x0000000614177981 */ /* 0x000126000c1e1900 */
[----:B------:R-:W-:Y:S01]  /*03d0*/  IMAD.WIDE.U32 R28, R28, 0x4, R12 ;  /* 0x000000041c1c7825 */ /* 0x000fe200078e000c */
[----:B------:R-:W4:Y:S03]  /*03e0*/  LDG.E R19, desc[UR6][R16.64] ;  /* 0x0000000610137981 */ /* 0x000f26000c1e1900 */
[----:B------:R-:W-:-:S02]  /*03f0*/  VIADD R27, R4, 0xa00 ;  /* 0x00000a00041b7836 */ /* 0x000fc40000000000 */
[----:B-1----:R-:W-:Y:S01]  /*0400*/  VIADD R11, R4, 0x900 ;  /* 0x00000900040b7836 */ /* 0x002fe20000000000 */
[----:B------:R1:W4:Y:S01]  /*0410*/  LDG.E R18, desc[UR6][R28.64] ;  /* 0x000000061c127981 */ /* 0x000322000c1e1900 */
[----:B0-----:R-:W-:-:S04]  /*0420*/  IMAD.WIDE.U32 R20, R27, 0x4, R12 ;  /* 0x000000041b147825 */ /* 0x001fc800078e000c */
[----:B------:R-:W-:Y:S02]  /*0430*/  VIADD R27, R4, 0xb00 ;  /* 0x00000b00041b7836 */ /* 0x000fe40000000000 */
[----:B------:R-:W-:-:S04]  /*0440*/  IMAD.WIDE.U32 R10, R11, 0x4, R12 ;  /* 0x000000040b0a7825 */ /* 0x000fc800078e000c */
[----:B-1----:R-:W-:Y:S02]  /*0450*/  VIADD R29, R4, 0xc00 ;  /* 0x00000c00041d7836 */ /* 0x002fe40000000000 */
[----:B------:R-:W4:Y:S02]  /*0460*/  LDG.E R11, desc[UR6][R10.64] ;  /* 0x000000060a0b7981 */ /* 0x000f24000c1e1900 */
[----:B------:R-:W-:-:S06]  /*0470*/  IMAD.WIDE.U32 R16, R29, 0x4, R12 ;  /* 0x000000041d107825 */ /* 0x000fcc00078e000c */
[----:B------:R0:W4:Y:S04]  /*0480*/  LDG.E R16, desc[UR6][R16.64] ;  /* 0x0000000610107981 */ /* 0x000128000c1e1900 */
[----:B------:R1:W4:Y:S01]  /*0490*/  LDG.E R10, desc[UR6][R20.64] ;  /* 0x00000006140a7981 */ /* 0x000322000c1e1900 */
[----:B0-----:R-:W-:Y:S01]  /*04a0*/  VIADD R17, R4, 0xf00 ;  /* 0x00000f0004117836 */ /* 0x001fe20000000000 */
[----:B--2--5:R-:W-:Y:S01]  /*04b0*/  IADD3 R9, PT, PT, R15, R9, R14 ;  /* 0x000000090f097210 */ /* 0x024fe20007ffe00e */
[----:B------:R-:W-:-:S04]  /*04c0*/  IMAD.WIDE.U32 R14, R27, 0x4, R12 ;  /* 0x000000041b0e7825 */ /* 0x000fc800078e000c */
[----:B------:R-:W-:Y:S02]  /*04d0*/  VIADD R27, R4, 0xd00 ;  /* 0x00000d00041b7836 */ /* 0x000fe40000000000 */
[----:B------:R-:W2:Y:S02]  /*04e0*/  LDG.E R15, desc[UR6][R14.64] ;  /* 0x000000060e0f7981 */ /* 0x000ea4000c1e1900 */
[----:B------:R-:W-:-:S04]  /*04f0*/  IMAD.WIDE.U32 R28, R27, 0x4, R12 ;  /* 0x000000041b1c7825 */ /* 0x000fc800078e000c */
[----:B------:R-:W-:Y:S02]  /*0500*/  VIADD R27, R4, 0xe00 ;  /* 0x00000e00041b7836 */ /* 0x000fe40000000000 */
[----:B------:R-:W2:Y:S02]  /*0510*/  LDG.E R29, desc[UR6][R28.64] ;  /* 0x000000061c1d7981 */ /* 0x000ea4000c1e1900 */
[----:B-1----:R-:W-:-:S04]  /*0520*/  IMAD.WIDE.U32 R20, R27, 0x4, R12 ;  /* 0x000000041b147825 */ /* 0x002fc800078e000c */
[----:B------:R-:W-:Y:S02]  /*0530*/  IMAD.WIDE.U32 R12, R17, 0x4, R12 ;  /* 0x00000004110c7825 */ /* 0x000fe400078e000c */
[----:B------:R-:W2:Y:S04]  /*0540*/  LDG.E R20, desc[UR6][R20.64] ;  /* 0x0000000614147981 */ /* 0x000ea8000c1e1900 */
[----:B------:R-:W2:Y:S01]  /*0550*/  LDG.E R12, desc[UR6][R12.64] ;  /* 0x000000060c0c7981 */ /* 0x000ea2000c1e1900 */
[----:B---3--:R-:W-:Y:S02]  /*0560*/  IADD3 R9, PT, PT, R26, R25, R9 ;  /* 0x000000191a097210 */ /* 0x008fe40007ffe009 */
[----:B------:R-:W-:Y:S02]  /*0570*/  IADD3 R8, PT, PT, R8, 0x10, RZ ;  /* 0x0000001008087810 */ /* 0x000fe40007ffe0ff */
[----:B----4-:R-:W-:-:S02]  /*0580*/  IADD3 R9, PT, PT, R23, R24, R9 ;  /* 0x0000001817097210 */ /* 0x010fc40007ffe009 */
[----:B------:R-:W-:Y:S02]  /*0590*/  ISETP.NE.AND P0, PT, R8, RZ, PT ;  /* 0x000000ff0800720c */ /* 0x000fe40003f05270 */
[----:B------:R-:W-:Y:S01]  /*05a0*/  IADD3 R9, PT, PT, R19, R22, R9 ;  /* 0x0000001613097210 */ /* 0x000fe20007ffe009 */
[----:B------:R-:W-:Y:S02]  /*05b0*/  VIADD R7, R7, 0x1000 ;  /* 0x0000100007077836 */ /* 0x000fe40000000000 */
[----:B------:R-:W-:Y:S01]  /*05c0*/  VIADD R4, R4, 0x1000 ;  /* 0x0000100004047836 */ /* 0x000fe20000000000 */
[----:B------:R-:W-:-:S04]  /*05d0*/  IADD3 R9, PT, PT, R11, R18, R9 ;  /* 0x000000120b097210 */ /* 0x000fc80007ffe009 */
[----:B--2---:R-:W-:-:S04]  /*05e0*/  IADD3 R9, PT, PT, R15, R10, R9 ;  /* 0x0000000a0f097210 */ /* 0x004fc80007ffe009 */
[----:B------:R-:W-:-:S04]  /*05f0*/  IADD3 R9, PT, PT, R29, R16, R9 ;  /* 0x000000101d097210 */ /* 0x000fc80007ffe009 */
[----:B------:R-:W-:Y:S01]  /*0600*/  IADD3 R14, PT, PT, R12, R20, R9 ;  /* 0x000000140c0e7210 */ /* 0x000fe20007ffe009 */
[----:B------:R-:W-:Y:S06]  /*0610*/  @P0 BRA `(.L_x_1100) ;  /* 0xfffffffc000c0947 */ /* 0x000fec000383ffff */
[----:B------:R-:W-:Y:S05]  /*0620*/  BSYNC.RECONVERGENT B3 ;  /* 0x0000000000037941 */ /* 0x000fea0003800200 */
.L_x_1099:
[----:B------:R-:W-:-:S07]  /*0630*/  VIADD R4, R7, 0xfffff800 ;  /* 0xfffff80007047836 */ /* 0x000fce0000000000 */
.L_x_1098:
[----:B------:R-:W-:Y:S05]  /*0640*/  BSYNC.RECONVERGENT B2 ;  /* 0x0000000000027941 */ /* 0x000fea0003800200 */
.L_x_1097:
[----:B------:R-:W-:-:S13]  /*0650*/  ISETP.NE.AND P0, PT, R6, RZ, PT ;  /* 0x000000ff0600720c */ /* 0x000fda0003f05270 */
[----:B------:R-:W-:Y:S05]  /*0660*/  @!P0 BRA `(.L_x_1096) ;  /* 0x0000000400188947 */ /* 0x000fea0003800000 */
[----:B------:R-:W-:Y:S01]  /*0670*/  ISETP.GE.U32.AND P0, PT, R6, 0x8, PT ;  /* 0x000000080600780c */ /* 0x000fe20003f06070 */
[----:B------:R-:W-:Y:S01]  /*0680*/  BSSY.RECONVERGENT B2, `(.L_x_1101) ;  /* 0x0000022000027945 */ /* 0x000fe20003800200 */
[----:B------:R-:W-:-:S04]  /*0690*/  LOP3.LUT R24, R5, 0x7, RZ, 0xc0, !PT ;  /* 0x0000000705187812 */ /* 0x000fc800078ec0ff */
[----:B------:R-:W-:-:S07]  /*06a0*/  ISETP.NE.AND P1, PT, R24, RZ, PT ;  /* 0x000000ff1800720c */ /* 0x000fce0003f25270 */
[----:B------:R-:W-:Y:S06]  /*06b0*/  @!P0 BRA `(.L_x_1102) ;  /* 0x0000000000788947 */ /* 0x000fec0003800000 */
[----:B------:R-:W1:Y:S01]  /*06c0*/  LDC.64 R10, c[0x0][0x380] ;  /* 0x0000e000ff0a7b82 */ /* 0x000e620000000a00 */
[----:B------:R-:W-:-:S04]  /*06d0*/  IMAD R27, R3, 0x1000, R4 ;  /* 0x00001000031b7824 */ /* 0x000fc800078e0204 */
[C---:B------:R-:W-:Y:S02]  /*06e0*/  VIADD R21, R27.reuse, 0x100 ;  /* 0x000001001b157836 */ /* 0x040fe40000000000 */
[C---:B------:R-:W-:Y:S02]  /*06f0*/  VIADD R17, R27.reuse, 0x300 ;  /* 0x000003001b117836 */ /* 0x040fe40000000000 */
[C---:B------:R-:W-:Y:S01]  /*0700*/  VIADD R23, R27.reuse, 0x200 ;  /* 0x000002001b177836 */ /* 0x040fe20000000000 */
[C---:B------:R-:W-:Y:S01]  /*0710*/  IADD3 R7, PT, PT, R27.reuse, 0x400, RZ ;  /* 0x000004001b077810 */ /* 0x040fe20007ffe0ff */
[C---:B------:R-:W-:Y:S02]  /*0720*/  VIADD R9, R27.reuse, 0x500 ;  /* 0x000005001b097836 */ /* 0x040fe40000000000 */
[C---:B------:R-:W-:Y:S02]  /*0730*/  VIADD R25, R27.reuse, 0x600 ;  /* 0x000006001b197836 */ /* 0x040fe40000000000 */
[----:B-1----:R-:W-:-:S04]  /*0740*/  IMAD.WIDE.U32 R12, R27, 0x4, R10 ;  /* 0x000000041b0c7825 */ /* 0x002fc800078e000a */
[--C-:B------:R-:W-:Y:S01]  /*0750*/  IMAD.WIDE.U32 R20, R21, 0x4, R10.reuse ;  /* 0x0000000415147825 */ /* 0x100fe200078e000a */
[----:B0-----:R0:W2:Y:S03]  /*0760*/  LDG.E R15, desc[UR6][R12.64] ;  /* 0x000000060c0f7981 */ /* 0x0010a6000c1e1900 */
[--C-:B------:R-:W-:Y:S01]  /*0770*/  IMAD.WIDE.U32 R16, R17, 0x4, R10.reuse ;  /* 0x0000000411107825 */ /* 0x100fe200078e000a */
[----:B------:R-:W2:Y:S03]  /*0780*/  LDG.E R18, desc[UR6][R20.64] ;  /* 0x0000000614127981 */ /* 0x000ea6000c1e1900 */
[----:B------:R-:W-:Y:S02]  /*0790*/  IMAD.WIDE.U32 R22, R23, 0x4, R10 ;  /* 0x0000000417167825 */ /* 0x000fe400078e000a */
[----:B------:R-:W3:Y:S02]  /*07a0*/  LDG.E R16, desc[UR6][R16.64] ;  /* 0x0000000610107981 */ /* 0x000ee4000c1e1900 */
[----:B------:R-:W-:-:S02]  /*07b0*/  VIADD R27, R27, 0x700 ;  /* 0x000007001b1b7836 */ /* 0x000fc40000000000 */
[--C-:B------:R-:W-:Y:S01]  /*07c0*/  IMAD.WIDE.U32 R6, R7, 0x4, R10.reuse ;  /* 0x0000000407067825 */ /* 0x100fe200078e000a */
[----:B------:R-:W3:Y:S03]  /*07d0*/  LDG.E R19, desc[UR6][R22.64] ;  /* 0x0000000616137981 */ /* 0x000ee6000c1e1900 */
[--C-:B------:R-:W-:Y:S02]  /*07e0*/  IMAD.WIDE.U32 R8, R9, 0x4, R10.reuse ;  /* 0x0000000409087825 */ /* 0x100fe400078e000a */
[----:B------:R-:W4:Y:S02]  /*07f0*/  LDG.E R7, desc[UR6][R6.64] ;  /* 0x0000000606077981 */ /* 0x000f24000c1e1900 */
[--C-:B0-----:R-:W-:Y:S02]  /*0800*/  IMAD.WIDE.U32 R12, R25, 0x4, R10.reuse ;  /* 0x00000004190c7825 */ /* 0x101fe400078e000a */
[----:B------:R-:W4:Y:S02]  /*0810*/  LDG.E R8, desc[UR6][R8.64] ;  /* 0x0000000608087981 */ /* 0x000f24000c1e1900 */
[----:B------:R-:W-:-:S02]  /*0820*/  IMAD.WIDE.U32 R10, R27, 0x4, R10 ;  /* 0x000000041b0a7825 */ /* 0x000fc400078e000a */
[----:B------:R-:W4:Y:S04]  /*0830*/  LDG.E R13, desc[UR6][R12.64] ;  /* 0x000000060c0d7981 */ /* 0x000f28000c1e1900 */
[----:B------:R-:W4:Y:S01]  /*0840*/  LDG.E R10, desc[UR6][R10.64] ;  /* 0x000000060a0a7981 */ /* 0x000f22000c1e1900 */
[----:B------:R-:W-:Y:S01]  /*0850*/  VIADD R4, R4, 0x800 ;  /* 0x0000080004047836 */ /* 0x000fe20000000000 */
[----:B--2--5:R-:W-:-:S04]  /*0860*/  IADD3 R18, PT, PT, R18, R15, R14 ;  /* 0x0000000f12127210 */ /* 0x024fc80007ffe00e */
[----:B---3--:R-:W-:-:S04]  /*0870*/  IADD3 R18, PT, PT, R16, R19, R18 ;  /* 0x0000001310127210 */ /* 0x008fc80007ffe012 */
[----:B----4-:R-:W-:-:S04]  /*0880*/  IADD3 R18, PT, PT, R8, R7, R18 ;  /* 0x0000000708127210 */ /* 0x010fc80007ffe012 */
[----:B------:R-:W-:-:S07]  /*0890*/  IADD3 R14, PT, PT, R10, R13, R18 ;  /* 0x0000000d0a0e7210 */ /* 0x000fce0007ffe012 */
.L_x_1102:
[----:B------:R-:W-:Y:S05]  /*08a0*/  BSYNC.RECONVERGENT B2 ;  /* 0x0000000000027941 */ /* 0x000fea0003800200 */
.L_x_1101:
        /* <DEDUP_REMOVED lines=8> */
[C---:B------:R-:W-:Y:S01]  /*0930*/  VIADD R13, R11.reuse, 0x100 ;  /* 0x000001000b0d7836 */ /* 0x040fe20000000000 */
[C---:B------:R-:W-:Y:S01]  /*0940*/  IADD3 R17, PT, PT, R11.reuse, 0x300, RZ ;  /* 0x000003000b117810 */ /* 0x040fe20007ffe0ff */
[C---:B0-----:R-:W-:Y:S02]  /*0950*/  VIADD R15, R11.reuse, 0x200 ;  /* 0x000002000b0f7836 */ /* 0x041fe40000000000 */
[----:B-1----:R-:W-:-:S04]  /*0960*/  IMAD.WIDE.U32 R8, R11, 0x4, R6 ;  /* 0x000000040b087825 */ /* 0x002fc800078e0006 */
[--C-:B------:R-:W-:Y:S02]  /*0970*/  IMAD.WIDE.U32 R10, R13, 0x4, R6.reuse ;  /* 0x000000040d0a7825 */ /* 0x100fe400078e0006 */
[----:B------:R-:W2:Y:S02]  /*0980*/  LDG.E R9, desc[UR6][R8.64] ;  /* 0x0000000608097981 */ /* 0x000ea4000c1e1900 */
[--C-:B------:R-:W-:Y:S02]  /*0990*/  IMAD.WIDE.U32 R12, R15, 0x4, R6.reuse ;  /* 0x000000040f0c7825 */ /* 0x100fe400078e0006 */
[----:B------:R-:W2:Y:S02]  /*09a0*/  LDG.E R10, desc[UR6][R10.64] ;  /* 0x000000060a0a7981 */ /* 0x000ea4000c1e1900 */
[----:B------:R-:W-:Y:S02]  /*09b0*/  IMAD.WIDE.U32 R6, R17, 0x4, R6 ;  /* 0x0000000411067825 */ /* 0x000fe400078e0006 */
[----:B------:R-:W3:Y:S04]  /*09c0*/  LDG.E R13, desc[UR6][R12.64] ;  /* 0x000000060c0d7981 */ /* 0x000ee8000c1e1900 */
[----:B------:R-:W3:Y:S01]  /*09d0*/  LDG.E R6, desc[UR6][R6.64] ;  /* 0x0000000606067981 */ /* 0x000ee2000c1e1900 */
[----:B------:R-:W-:Y:S01]  /*09e0*/  VIADD R4, R4, 0x400 ;  /* 0x0000040004047836 */ /* 0x000fe20000000000 */
[----:B--2--5:R-:W-:-:S04]  /*09f0*/  IADD3 R14, PT, PT, R10, R9, R14 ;  /* 0x000000090a0e7210 */ /* 0x024fc80007ffe00e */
[----:B---3--:R-:W-:-:S07]  /*0a00*/  IADD3 R14, PT, PT, R6, R13, R14 ;  /* 0x0000000d060e7210 */ /* 0x008fce0007ffe00e */
.L_x_1104:
[----:B------:R-:W-:Y:S05]  /*0a10*/  BSYNC.RECONVERGENT B2 ;  /* 0x0000000000027941 */ /* 0x000fea0003800200 */
.L_x_1103:
[----:B------:R-:W-:Y:S05]  /*0a20*/  @!P1 BRA `(.L_x_1096) ;  /* 0x0000000000289947 */ /* 0x000fea0003800000 */
[----:B------:R-:W1:Y:S01]  /*0a30*/  LDC.64 R6, c[0x0][0x380] ;  /* 0x0000e000ff067b82 */ /* 0x000e620000000a00 */
[----:B------:R-:W-:Y:S02]  /*0a40*/  IMAD R9, R3, 0x1000, R4 ;  /* 0x0000100003097824 */ /* 0x000fe400078e0204 */
[----:B------:R-:W-:-:S07]  /*0a50*/  IMAD.MOV R8, RZ, RZ, -R5 ;  /* 0x000000ffff087224 */ /* 0x000fce00078e0a05 */
.L_x_1105:
[----:B-1----:R-:W-:-:S06]  /*0a60*/  IMAD.WIDE.U32 R4, R9, 0x4, R6 ;  /* 0x0000000409047825 */ /* 0x002fcc00078e0006 */
[----:B------:R-:W2:Y:S01]  /*0a70*/  LDG.E R5, desc[UR6][R4.64] ;  /* 0x0000000604057981 */ /* 0x000ea2000c1e1900 */
[----:B------:R-:W-:Y:S02]  /*0a80*/  VIADD R8, R8, 0x1 ;  /* 0x0000000108087836 */ /* 0x000fe40000000000 */
[----:B------:R-:W-:-:S03]  /*0a90*/  VIADD R9, R9, 0x100 ;  /* 0x0000010009097836 */ /* 0x000fc60000000000 */
[----:B------:R-:W-:Y:S01]  /*0aa0*/  ISETP.NE.AND P0, PT, R8, RZ, PT ;  /* 0x000000ff0800720c */ /* 0x000fe20003f05270 */
[----:B--2--5:R-:W-:-:S12]  /*0ab0*/  IMAD.IADD R14, R5, 0x1, R14 ;  /* 0x00000001050e7824 */ /* 0x024fd800078e020e */
[----:B------:R-:W-:Y:S05]  /*0ac0*/  @P0 BRA `(.L_x_1105) ;  /* 0xfffffffc00e40947 */ /* 0x000fea000383ffff */
.L_x_1096:
[----:B------:R-:W-:Y:S05]  /*0ad0*/  BSYNC.RECONVERGENT B1 ;  /* 0x0000000000017941 */ /* 0x000fea0003800200 */
.L_x_1095:
[----:B------:R-:W-:-:S13]  /*0ae0*/  ISETP.GE.U32.AND P0, PT, R0, 0x100, PT ;  /* 0x000001000000780c */ /* 0x000fda0003f06070 */
[----:B------:R-:W-:Y:S05]  /*0af0*/  @!P0 BRA `(.L_x_1106) ;  /* 0x0000000000ac8947 */ /* 0x000fea0003800000 */
[----:B------:R-:W1:Y:S01]  /*0b00*/  S2R R8, SR_LANEID ;  /* 0x0000000000087919 */ /* 0x000e620000000000 */
[----:B-----5:R-:W2:Y:S01]  /*0b10*/  SHFL.DOWN PT, R0, R14, 0x1, 0x1f ;  /* 0x08201f000e007f89 */ /* 0x020ea200000e0000 */
[C---:B-1----:R-:W-:Y:S02]  /*0b20*/  ISETP.GT.AND P0, PT, R8.reuse, 0x1e, PT ;  /* 0x0000001e0800780c */ /* 0x042fe40003f04270 */
[----:B------:R-:W-:Y:S02]  /*0b30*/  ISETP.NE.AND P1, PT, R8, RZ, PT ;  /* 0x000000ff0800720c */ /* 0x000fe40003f25270 */
[----:B--2---:R-:W-:Y:S02]  /*0b40*/  SEL R5, R0, RZ, !P0 ;  /* 0x000000ff00057207 */ /* 0x004fe40004000000 */
[----:B------:R-:W-:Y:S02]  /*0b50*/  ISETP.GT.AND P0, PT, R8, 0x1d, PT ;  /* 0x0000001d0800780c */ /* 0x000fe40003f04270 */
[----:B------:R-:W-:-:S05]  /*0b60*/  IADD3 R5, PT, PT, R5, R14, RZ ;  /* 0x0000000e05057210 */ /* 0x000fca0007ffe0ff */
[----:B------:R-:W1:Y:S02]  /*0b70*/  SHFL.DOWN PT, R0, R5, 0x2, 0x1f ;  /* 0x08401f0005007f89 */ /* 0x000e6400000e0000 */
[----:B------:R-:W-:Y:S01]  /*0b80*/  @!P1 MOV R6, 0x400 ;  /* 0x0000040000069802 */ /* 0x000fe20000000f00 */
[----:B------:R-:W2:Y:S01]  /*0b90*/  @!P1 S2R R9, SR_CgaCtaId ;  /* 0x0000000000099919 */ /* 0x000ea20000008800 */
[----:B-1----:R-:W-:Y:S02]  /*0ba0*/  SEL R0, R0, RZ, !P0 ;  /* 0x000000ff00007207 */ /* 0x002fe40004000000 */
[----:B------:R-:W-:-:S03]  /*0bb0*/  ISETP.GT.AND P0, PT, R8, 0x1b, PT ;  /* 0x0000001b0800780c */ /* 0x000fc60003f04270 */
[----:B------:R-:W-:-:S05]  /*0bc0*/  IMAD.IADD R0, R5, 0x1, R0 ;  /* 0x0000000105007824 */ /* 0x000fca00078e0200 */
[----:B------:R-:W1:Y:S01]  /*0bd0*/  SHFL.DOWN PT, R4, R0, 0x4, 0x1f ;  /* 0x08801f0000047f89 */ /* 0x000e6200000e0000 */
[----:B--2---:R-:W-:Y:S02]  /*0be0*/  @!P1 LEA R9, R9, R6, 0x18 ;  /* 0x0000000609099211 */ /* 0x004fe400078ec0ff */
[----:B-1----:R-:W-:Y:S02]  /*0bf0*/  SEL R7, R4, RZ, !P0 ;  /* 0x000000ff04077207 */ /* 0x002fe40004000000 */
[----:B------:R-:W-:-:S03]  /*0c00*/  ISETP.GT.AND P0, PT, R8, 0x17, PT ;  /* 0x000000170800780c */ /* 0x000fc60003f04270 */
[----:B------:R-:W-:Y:S01]  /*0c10*/  IMAD.IADD R7, R0, 0x1, R7 ;  /* 0x0000000100077824 */ /* 0x000fe200078e0207 */
[----:B------:R-:W-:-:S04]  /*0c20*/  @!P1 SHF.R.U32.HI R0, RZ, 0x3, R2 ;  /* 0x00000003ff009819 */ /* 0x000fc80000011602 */
[----:B------:R-:W1:Y:S01]  /*0c30*/  SHFL.DOWN PT, R4, R7, 0x8, 0x1f ;  /* 0x09001f0007047f89 */ /* 0x000e6200000e0000 */
[----:B------:R-:W-:-:S05]  /*0c40*/  @!P1 LOP3.LUT R0, R0, 0x7c, RZ, 0xc0, !PT ;  /* 0x0000007c00009812 */ /* 0x000fca00078ec0ff */
[----:B------:R-:W-:Y:S01]  /*0c50*/  @!P1 IMAD.IADD R0, R0, 0x1, R9 ;  /* 0x0000000100009824 */ /* 0x000fe200078e0209 */
[----:B-1----:R-:W-:Y:S02]  /*0c60*/  SEL R4, R4, RZ, !P0 ;  /* 0x000000ff04047207 */ /* 0x002fe40004000000 */
[----:B------:R-:W-:-:S03]  /*0c70*/  ISETP.GT.AND P0, PT, R8, 0xf, PT ;  /* 0x0000000f0800780c */ /* 0x000fc60003f04270 */
[----:B------:R-:W-:-:S05]  /*0c80*/  IMAD.IADD R4, R7, 0x1, R4 ;  /* 0x0000000107047824 */ /* 0x000fca00078e0204 */
[----:B------:R-:W1:Y:S02]  /*0c90*/  SHFL.DOWN PT, R5, R4, 0x10, 0x1f ;  /* 0x0a001f0004057f89 */ /* 0x000e6400000e0000 */
[----:B-1----:R-:W-:Y:S02]  /*0ca0*/  SEL R5, R5, RZ, !P0 ;  /* 0x000000ff05057207 */ /* 0x002fe40004000000 */
        /* <DEDUP_REMOVED lines=8> */
[----:B--2---:R-:W-:Y:S04]  /*0d30*/  LDS R0, [UR4+0xc] ;  /* 0x00000c04ff007984 */ /* 0x004fe80008000800 */
[----:B------:R-:W1:Y:S04]  /*0d40*/  LDS.128 R4, [UR4+0x10] ;  /* 0x00001004ff047984 */ /* 0x000e680008000c00 */
[----:B------:R-:W2:Y:S01]  /*0d50*/  LDS.64 R8, [UR4+0x20] ;  /* 0x00002004ff087984 */ /* 0x000ea20008000a00 */
[----:B-1----:R-:W-:-:S04]  /*0d60*/  IADD3 R0, PT, PT, R4, R0, R11 ;  /* 0x0000000004007210 */ /* 0x002fc80007ffe00b */
[----:B------:R-:W-:-:S04]  /*0d70*/  IADD3 R0, PT, PT, R6, R0, R5 ;  /* 0x0000000006007210 */ /* 0x000fc80007ffe005 */
[----:B--2---:R-:W-:-:S05]  /*0d80*/  IADD3 R0, PT, PT, R8, R0, R7 ;  /* 0x0000000008007210 */ /* 0x004fca0007ffe007 */
[----:B------:R-:W-:Y:S01]  /*0d90*/  IMAD.IADD R11, R0, 0x1, R9 ;  /* 0x00000001000b7824 */ /* 0x000fe200078e0209 */
[----:B------:R-:W-:Y:S06]  /*0da0*/  BRA `(.L_x_1107) ;  /* 0x00000014007c7947 */ /* 0x000fec0003800000 */
.L_x_1106:
[----:B------:R-:W-:Y:S01]  /*0db0*/  LOP3.LUT R4, R2, 0x3e0, RZ, 0xc0, !PT ;  /* 0x000003e002047812 */ /* 0x000fe200078ec0ff */
[----:B------:R-:W1:Y:S03]  /*0dc0*/  S2R R10, SR_LANEID ;  /* 0x00000000000a7919 */ /* 0x000e660000000000 */
[----:B------:R-:W-:Y:S02]  /*0dd0*/  LOP3.LUT R7, RZ, R4, RZ, 0x33, !PT ;  /* 0x00000004ff077212 */ /* 0x000fe400078e33ff */
[----:B------:R-:W-:-:S03]  /*0de0*/  IADD3 R5, PT, PT, R4, 0x20, RZ ;  /* 0x0000002004057810 */ /* 0x000fc60007ffe0ff */
[----:B------:R-:W-:Y:S01]  /*0df0*/  IMAD.IADD R7, R0, 0x1, R7 ;  /* 0x0000000100077824 */ /* 0x000fe200078e0207 */
[----:B------:R-:W-:-:S04]  /*0e00*/  ISETP.GT.U32.AND P0, PT, R5, R0, PT ;  /* 0x000000000500720c */ /* 0x000fc80003f04070 */
[----:B------:R-:W-:-:S05]  /*0e10*/  SEL R7, R7, 0x1f, P0 ;  /* 0x0000001f07077807 */ /* 0x000fca0000000000 */
[----:B-----5:R-:W2:Y:S01]  /*0e20*/  SHFL.DOWN PT, R4, R14, 0x1, R7 ;  /* 0x082000000e047989 */ /* 0x020ea200000e0007 */
[CC--:B-1----:R-:W-:Y:S01]  /*0e30*/  ISETP.GE.AND P0, PT, R10.reuse, R7.reuse, PT ;  /* 0x000000070a00720c */ /* 0x0c2fe20003f06270 */
[C---:B------:R-:W-:Y:S01]  /*0e40*/  VIADD R6, R10.reuse, 0x2 ;  /* 0x000000020a067836 */ /* 0x040fe20000000000 */
[C---:B------:R-:W-:Y:S01]  /*0e50*/  ISETP.NE.AND P1, PT, R10.reuse, RZ, PT ;  /* 0x000000ff0a00720c */ /* 0x040fe20003f25270 */
[----:B------:R-:W-:Y:S01]  /*0e60*/  VIADD R8, R10, 0x4 ;  /* 0x000000040a087836 */ /* 0x000fe20000000000 */
[----:B--2---:R-:W-:Y:S02]  /*0e70*/  SEL R5, R4, RZ, !P0 ;  /* 0x000000ff04057207 */ /* 0x004fe40004000000 */
[----:B------:R-:W-:-:S03]  /*0e80*/  ISETP.GT.AND P0, PT, R6, R7, PT ;  /* 0x000000070600720c */ /* 0x000fc60003f04270 */
[----:B------:R-:W-:-:S06]  /*0e90*/  IMAD.IADD R4, R5, 0x1, R14 ;  /* 0x0000000105047824 */ /* 0x000fcc00078e020e */
[----:B------:R-:W1:Y:S01]  /*0ea0*/  @!P1 S2R R11, SR_CgaCtaId ;  /* 0x00000000000b9919 */ /* 0x000e620000008800 */
[----:B------:R-:W-:Y:S01]  /*0eb0*/  @!P1 SHF.R.U32.HI R9, RZ, 0x3, R2 ;  /* 0x00000003ff099819 */ /* 0x000fe20000011602 */
[----:B------:R-:W2:Y:S03]  /*0ec0*/  SHFL.DOWN PT, R5, R4, 0x2, R7 ;  /* 0x0840000004057989 */ /* 0x000ea600000e0007 */
[----:B------:R-:W-:Y:S02]  /*0ed0*/  @!P1 LOP3.LUT R9, R9, 0x7c, RZ, 0xc0, !PT ;  /* 0x0000007c09099812 */ /* 0x000fe400078ec0ff */
[----:B--2---:R-:W-:Y:S02]  /*0ee0*/  SEL R5, R5, RZ, !P0 ;  /* 0x000000ff05057207 */ /* 0x004fe40004000000 */
[----:B------:R-:W-:-:S03]  /*0ef0*/  ISETP.GT.AND P0, PT, R8, R7, PT ;  /* 0x000000070800720c */ /* 0x000fc60003f04270 */
[----:B------:R-:W-:Y:S01]  /*0f00*/  IMAD.IADD R6, R4, 0x1, R5 ;  /* 0x0000000104067824 */ /* 0x000fe200078e0205 */
[----:B------:R-:W-:-:S04]  /*0f10*/  IADD3 R4, PT, PT, R10, 0x8, RZ ;  /* 0x000000080a047810 */ /* 0x000fc80007ffe0ff */
[----:B------:R-:W2:Y:S02]  /*0f20*/  SHFL.DOWN PT, R5, R6, 0x4, R7 ;  /* 0x0880000006057989 */ /* 0x000ea400000e0007 */
[----:B--2---:R-:W-:Y:S02]  /*0f30*/  SEL R5, R5, RZ, !P0 ;  /* 0x000000ff05057207 */ /* 0x004fe40004000000 */
[----:B------:R-:W-:-:S03]  /*0f40*/  ISETP.GT.AND P0, PT, R4, R7, PT ;  /* 0x000000070400720c */ /* 0x000fc60003f04270 */
[----:B------:R-:W-:Y:S02]  /*0f50*/  IMAD.IADD R8, R6, 0x1, R5 ;  /* 0x0000000106087824 */ /* 0x000fe400078e0205 */
[----:B------:R-:W-:Y:S01]  /*0f60*/  VIADD R6, R10, 0x10 ;  /* 0x000000100a067836 */ /* 0x000fe20000000000 */
[----:B------:R-:W-:Y:S02]  /*0f70*/  @!P1 MOV R10, 0x400 ;  /* 0x00000400000a9802 */ /* 0x000fe40000000f00 */
[----:B------:R-:W2:Y:S02]  /*0f80*/  SHFL.DOWN PT, R5, R8, 0x8, R7 ;  /* 0x0900000008057989 */ /* 0x000ea400000e0007 */
[----:B-1----:R-:W-:-:S05]  /*0f90*/  @!P1 LEA R10, R11, R10, 0x18 ;  /* 0x0000000a0b0a9211 */ /* 0x002fca00078ec0ff */
[----:B------:R-:W-:Y:S01]  /*0fa0*/  @!P1 IMAD.IADD R10, R9, 0x1, R10 ;  /* 0x00000001090a9824 */ /* 0x000fe200078e020a */
[----:B--2---:R-:W-:Y:S02]  /*0fb0*/  SEL R5, R5, RZ, !P0 ;  /* 0x000000ff05057207 */ /* 0x004fe40004000000 */
[----:B------:R-:W-:-:S03]  /*0fc0*/  ISETP.GT.AND P0, PT, R6, R7, PT ;  /* 0x000000070600720c */ /* 0x000fc60003f04270 */
[----:B------:R-:W-:-:S05]  /*0fd0*/  IMAD.IADD R4, R8, 0x1, R5 ;  /* 0x0000000108047824 */ /* 0x000fca00078e0205 */
[----:B------:R-:W1:Y:S02]  /*0fe0*/  SHFL.DOWN PT, R5, R4, 0x10, R7 ;  /* 0x0a00000004057989 */ /* 0x000e6400000e0007 */
[----:B-1----:R-:W-:Y:S02]  /*0ff0*/  SEL R5, R5, RZ, !P0 ;  /* 0x000000ff05057207 */ /* 0x002fe40004000000 */
[----:B------:R-:W-:-:S03]  /*1000*/  ISETP.NE.AND P0, PT, R2, RZ, PT ;  /* 0x000000ff0200720c */ /* 0x000fc60003f05270 */
[----:B------:R-:W-:-:S05]  /*1010*/  IMAD.IADD R11, R4, 0x1, R5 ;  /* 0x00000001040b7824 */ /* 0x000fca00078e0205 */
[----:B------:R1:W-:Y:S01]  /*1020*/  @!P1 STS [R10+0x8], R11 ;  /* 0x0000080b0a009388 */ /* 0x0003e20000000800 */
[----:B------:R-:W-:Y:S06]  /*1030*/  BAR.SYNC.DEFER_BLOCKING 0x0 ;  /* 0x0000000000007b1d */ /* 0x000fec0000010000 */
[----:B------:R-:W-:Y:S05]  /*1040*/  @P0 BRA `(.L_x_1107) ;  /* 0x0000001000d40947 */ /* 0x000fea0003800000 */
[----:B------:R-:W2:Y:S01]  /*1050*/  S2UR UR5, SR_CgaCtaId ;  /* 0x00000000000579c3 */ /* 0x000ea20000008800 */
[----:B------:R-:W-:Y:S01]  /*1060*/  UMOV UR4, 0x400 ;  /* 0x0000040000047882 */ /* 0x000fe20000000000 */
[C---:B------:R-:W-:Y:S02]  /*1070*/  ISETP.GT.U32.AND P2, PT, R0.reuse, 0x40, PT ;  /* 0x000000400000780c */ /* 0x040fe40003f44070 */
[C---:B------:R-:W-:Y:S02]  /*1080*/  ISETP.GT.U32.AND P1, PT, R0.reuse, 0x20, PT ;  /* 0x000000200000780c */ /* 0x040fe40003f24070 */
[----:B------:R-:W-:Y:S01]  /*1090*/  ISETP.GT.U32.AND P3, PT, R0, 0x80, PT ;  /* 0x000000800000780c */ /* 0x000fe20003f64070 */
[----:B--2---:R-:W-:-:S09]  /*10a0*/  ULEA UR4, UR5, UR4, 0x18 ;  /* 0x0000000405047291 */ /* 0x004fd2000f8ec0ff */
[----:B------:R-:W2:Y:S04]  /*10b0*/  LDS.128 R4, [UR4+0x10] ;  /* 0x00001004ff047984 */ /* 0x000ea80008000c00 */
[----:B------:R-:W3:Y:S04]  /*10c0*/  LDS R2, [UR4+0xc] ;  /* 0x00000c04ff027984 */ /* 0x000ee80008000800 */
[----:B------:R-:W4:Y:S01]  /*10d0*/  LDS.64 R8, [UR4+0x20] ;  /* 0x00002004ff087984 */ /* 0x000f220008000a00 */
[----:B--2---:R-:W-:Y:S02]  /*10e0*/  SEL R4, R4, RZ, P2 ;  /* 0x000000ff04047207 */ /* 0x004fe40001000000 */
[----:B------:R-:W-:-:S02]  /*10f0*/  ISETP.GT.U32.AND P2, PT, R0, 0x60, PT ;  /* 0x000000600000780c */ /* 0x000fc40003f44070 */
[----:B---3--:R-:W-:Y:S02]  /*1100*/  SEL R2, R2, RZ, P1 ;  /* 0x000000ff02027207 */ /* 0x008fe40000800000 */
[----:B------:R-:W-:Y:S02]  /*1110*/  SEL R5, R5, RZ, P2 ;  /* 0x000000ff05057207 */ /* 0x000fe40001000000 */
[----:B------:R-:W-:Y:S02]  /*1120*/  IADD3 R2, PT, PT, R4, R2, R11 ;  /* 0x0000000204027210 */ /* 0x000fe40007ffe00b */
[----:B------:R-:W-:Y:S02]  /*1130*/  ISETP.GT.U32.AND P1, PT, R0, 0xa0, PT ;  /* 0x000000a00000780c */ /* 0x000fe40003f24070 */
[----:B------:R-:W-:Y:S02]  /*1140*/  SEL R6, R6, RZ, P3 ;  /* 0x000000ff06067207 */ /* 0x000fe40001800000 */
[----:B------:R-:W-:-:S02]  /*1150*/  ISETP.GT.U32.AND P2, PT, R0, 0xc0, PT ;  /* 0x000000c00000780c */ /* 0x000fc40003f44070 */
[----:B------:R-:W-:Y:S02]  /*1160*/  ISETP.GT.U32.AND P3, PT, R0, 0xe0, PT ;  /* 0x000000e00000780c */ /* 0x000fe40003f64070 */
[----:B------:R-:W-:Y:S02]  /*1170*/  SEL R7, R7, RZ, P1 ;  /* 0x000000ff07077207 */ /* 0x000fe40000800000 */
[----:B------:R-:W-:Y:S02]  /*1180*/  IADD3 R2, PT, PT, R6, R2, R5 ;  /* 0x0000000206027210 */ /* 0x000fe40007ffe005 */
[----:B----4-:R-:W-:Y:S02]  /*1190*/  SEL R8, R8, RZ, P2 ;  /* 0x000000ff08087207 */ /* 0x010fe40001000000 */
[----:B------:R-:W-:Y:S02]  /*11a0*/  SEL R9, R9, RZ, P3 ;  /* 0x000000ff09097207 */ /* 0x000fe40001800000 */
[----:B------:R-:W-:-:S05]  /*11b0*/  IADD3 R2, PT, PT, R8, R2, R7 ;  /* 0x0000000208027210 */ /* 0x000fca0007ffe007 */
[----:B-1----:R-:W-:Y:S01]  /*11c0*/  IMAD.IADD R11, R2, 0x1, R9 ;  /* 0x00000001020b7824 */ /* 0x002fe200078e0209 */
[----:B------:R-:W-:Y:S06]  /*11d0*/  BRA `(.L_x_1107) ;  /* 0x0000001000707947 */ /* 0x000fec0003800000 */
.L_x_1092:
[----:B------:R-:W0:Y:S01]  /*11e0*/  S2R R2, SR_TID.X ;  /* 0x0000000000027919 */ /* 0x000e220000002100 */
[----:B------:R-:W1:Y:S02]  /*11f0*/  LDCU.64 UR4, c[0x0][0x380] ;  /* 0x00007000ff0477ac */ /* 0x000e640008000a00 */
[----:B-1----:R-:W-:Y:S01]  /*1200*/  MOV R4, UR4 ;  /* 0x0000000400047c02 */ /* 0x002fe20008000f00 */
[----:B------:R-:W-:Y:S02]  /*1210*/  IMAD.U32 R5, RZ, RZ, UR5 ;  /* 0x00000005ff057e24 */ /* 0x000fe4000f8e00ff */
[----:B0-----:R-:W-:-:S04]  /*1220*/  IMAD R7, R3, 0x1000, R2 ;  /* 0x0000100003077824 */ /* 0x001fc800078e0202 */
[----:B------:R-:W-:-:S05]  /*1230*/  IMAD.WIDE.U32 R6, R7, 0x4, R4 ;  /* 0x0000000407067825 */ /* 0x000fca00078e0004 */
        /* <DEDUP_REMOVED lines=16> */
[----:B------:R-:W-:-:S02]  /*1340*/  ISETP.GE.U32.AND P0, PT, R0, R13, PT ;  /* 0x0000000d0000720c */ /* 0x000fc40003f06070 */
        /* <DEDUP_REMOVED lines=9> */
[----:B------:R-:W-:Y:S01]  /*13e0*/  IMAD R9, R3, 0x1000, R13 ;  /* 0x0000100003097824 */ /* 0x000fe200078e020d */
[----:B------:R-:W-:Y:S01]  /*13f0*/  LOP3.LUT R6, RZ, R2, RZ, 0x33, !PT ;  /* 0x00000002ff067212 */ /* 0x000fe200078e33ff */
[----:B------:R-:W-:Y:S01]  /*1400*/  VIADD R0, R8, 0xfffff000 ;  /* 0xfffff00008007836 */ /* 0x000fe20000000000 */
[----:B------:R-:W-:Y:S02]  /*1410*/  UMOV UR4, URZ ;  /* 0x000000ff00047c82 */ /* 0x000fe40008000000 */
[----:B------:R-:W-:Y:S02]  /*1420*/  IADD3 R6, PT, PT, -R13, R8, R6 ;  /* 0x000000080d067210 */ /* 0x000fe40007ffe106 */
[C---:B------:R-:W-:Y:S02]  /*1430*/  ISETP.GT.U32.AND P0, PT, R9.reuse, R0, PT ;  /* 0x000000000900720c */ /* 0x040fe40003f04070 */
[----:B------:R-:W-:Y:S01]  /*1440*/  IADD3 R7, PT, PT, R9, 0x800, R2 ;  /* 0x0000080009077810 */ /* 0x000fe20007ffe002 */
[----:B------:R-:W-:-:S02]  /*1450*/  IMAD.MOV.U32 R2, RZ, RZ, R9 ;  /* 0x000000ffff027224 */ /* 0x000fc400078e0009 */
[----:B------:R-:W-:-:S08]  /*1460*/  IMAD R6, R3, -0x1000, R6 ;  /* 0xfffff00003067824 */ /* 0x000fd000078e0206 */
[----:B------:R-:W-:Y:S05]  /*1470*/  @P0 BRA `(.L_x_1109) ;  /* 0x00000000009c0947 */ /* 0x000fea0003800000 */
[----:B------:R-:W0:Y:S08]  /*1480*/  LDC R8, c[0x0][0x3a8] ;  /* 0x0000ea00ff087b82 */ /* 0x000e300000000800 */
[----:B------:R-:W1:Y:S02]  /*1490*/  LDC.64 R4, c[0x0][0x380] ;  /* 0x0000e000ff047b82 */ /* 0x000e640000000a00 */
.L_x_1110:
[----:B------:R-:W2:Y:S02]  /*14a0*/  S2R R10, SR_TID.X ;  /* 0x00000000000a7919 */ /* 0x000ea40000002100 */
[----:B--2---:R-:W-:-:S04]  /*14b0*/  IMAD.IADD R11, R10, 0x1, R9 ;  /* 0x000000010a0b7824 */ /* 0x004fc800078e0209 */
[----:B-1----:R-:W-:-:S05]  /*14c0*/  IMAD.WIDE.U32 R10, R11, 0x4, R4 ;  /* 0x000000040b0a7825 */ /* 0x002fca00078e0004 */
        /* <DEDUP_REMOVED lines=10> */
[----:B------:R-:W5:Y:S01]  /*1570*/  LDG.E R21, desc[UR6][R10.64+0x2c00] ;  /* 0x002c00060a157981 */ /* 0x000f62000c1e1900 */
[----:B--2---:R-:W-:-:S03]  /*1580*/  IADD3 R20, PT, PT, R20, R18, R27 ;  /* 0x0000001214147210 */ /* 0x004fc60007ffe01b */
[----:B------:R-:W2:Y:S04]  /*1590*/  LDG.E R18, desc[UR6][R10.64+0x2800] ;  /* 0x002800060a127981 */ /* 0x000ea8000c1e1900 */
[----:B------:R-:W2:Y:S01]  /*15a0*/  LDG.E R27, desc[UR6][R10.64+0x3800] ;  /* 0x003800060a1b7981 */ /* 0x000ea2000c1e1900 */
[----:B---3--:R-:W-:-:S03]  /*15b0*/  IADD3 R24, PT, PT, R23, R22, R20 ;  /* 0x0000001617187210 */ /* 0x008fc60007ffe014 */
[----:B------:R-:W3:Y:S04]  /*15c0*/  LDG.E R23, desc[UR6][R10.64+0x3000] ;  /* 0x003000060a177981 */ /* 0x000ee8000c1e1900 */
[----:B------:R-:W3:Y:S04]  /*15d0*/  LDG.E R20, desc[UR6][R10.64+0x3400] ;  /* 0x003400060a147981 */ /* 0x000ee8000c1e1900 */
[----:B------:R-:W3:Y:S01]  /*15e0*/  LDG.E R22, desc[UR6][R10.64+0x3c00] ;  /* 0x003c00060a167981 */ /* 0x000ee2000c1e1900 */
[----:B----4-:R-:W-:-:S04]  /*15f0*/  IADD3 R14, PT, PT, R17, R14, R24 ;  /* 0x0000000e110e7210 */ /* 0x010fc80007ffe018 */
[----:B-----5:R-:W-:-:S04]  /*1600*/  IADD3 R14, PT, PT, R19, R16, R14 ;  /* 0x00000010130e7210 */ /* 0x020fc80007ffe00e */
[----:B------:R-:W-:Y:S02]  /*1610*/  IADD3 R12, PT, PT, R15, R12, R14 ;  /* 0x0000000c0f0c7210 */ /* 0x000fe40007ffe00e */
[----:B0-----:R-:W-:-:S04]  /*1620*/  IADD3 R14, PT, PT, -R9, R8, RZ ;  /* 0x00000008090e7210 */ /* 0x001fc80007ffe1ff */
[----:B------:R-:W-:Y:S02]  /*1630*/  ISETP.GE.U32.AND P0, PT, R14, R13, PT ;  /* 0x0000000d0e00720c */ /* 0x000fe40003f06070 */
[----:B--2---:R-:W-:-:S04]  /*1640*/  IADD3 R12, PT, PT, R21, R18, R12 ;  /* 0x00000012150c7210 */ /* 0x004fc80007ffe00c */
[----:B---3--:R-:W-:-:S04]  /*1650*/  IADD3 R12, PT, PT, R20, R23, R12 ;  /* 0x00000017140c7210 */ /* 0x008fc80007ffe00c */
[----:B------:R-:W-:-:S03]  /*1660*/  IADD3 R27, PT, PT, R22, R27, R12 ;  /* 0x0000001b161b7210 */ /* 0x000fc60007ffe00c */
[----:B------:R-:W-:Y:S05]  /*1670*/  @!P0 BRA `(.L_x_1108) ;  /* 0x00000008009c8947 */ /* 0x000fea0003800000 */
[C---:B------:R-:W-:Y:S01]  /*1680*/  IMAD.IADD R9, R13.reuse, 0x1, R9 ;  /* 0x000000010d097824 */ /* 0x040fe200078e0209 */
[----:B------:R-:W-:Y:S01]  /*1690*/  UIADD3 UR4, UPT, UPT, UR4, 0x1, URZ ;  /* 0x0000000104047890 */ /* 0x000fe2000fffe0ff */
[----:B------:R-:W-:Y:S02]  /*16a0*/  IMAD.IADD R2, R13, 0x1, R2 ;  /* 0x000000010d027824 */ /* 0x000fe400078e0202 */
[----:B------:R-:W-:Y:S01]  /*16b0*/  IMAD.IADD R6, R6, 0x1, -R13 ;  /* 0x0000000106067824 */ /* 0x000fe200078e0a0d */
[----:B------:R-:W-:Y:S01]  /*16c0*/  ISETP.GT.U32.AND P0, PT, R9, R0, PT ;  /* 0x000000000900720c */ /* 0x000fe20003f04070 */
[----:B------:R-:W-:-:S12]  /*16d0*/  IMAD.IADD R7, R13, 0x1, R7 ;  /* 0x000000010d077824 */ /* 0x000fd800078e0207 */
[----:B------:R-:W-:Y:S05]  /*16e0*/  @!P0 BRA `(.L_x_1110) ;  /* 0xfffffffc006c8947 */ /* 0x000fea000383ffff */
.L_x_1109:
[----:B------:R-:W0:Y:S01]  /*16f0*/  S2R R13, SR_TID.X ;  /* 0x00000000000d7919 */ /* 0x000e220000002100 */
[----:B------:R-:W-:Y:S01]  /*1700*/  IMAD.IADD R0, R8, 0x1, -R9 ;  /* 0x0000000108007824 */ /* 0x000fe200078e0a09 */
[----:B------:R-:W-:Y:S04]  /*1710*/  BSSY.RECONVERGENT B1, `(.L_x_1108) ;  /* 0x000009d000017945 */ /* 0x000fe80003800200 */
[----:B0-----:R-:W-:-:S04]  /*1720*/  ISETP.GE.AND P0, PT, R13, R0, PT ;  /* 0x000000000d00720c */ /* 0x001fc80003f06270 */
[----:B------:R-:W-:-:S13]  /*1730*/  ISETP.GE.U32.OR P0, PT, R9, R8, P0 ;  /* 0x000000080900720c */ /* 0x000fda0000706470 */
[----:B------:R-:W-:Y:S05]  /*1740*/  @P0 BRA `(.L_x_1111) ;  /* 0x0000000800640947 */ /* 0x000fea0003800000 */
[----:B------:R-:W0:Y:S01]  /*1750*/  LDC R10, c[0x0][0x3ac] ;  /* 0x0000eb00ff0a7b82 */ /* 0x000e220000000800 */
[----:B------:R-:W-:Y:S01]  /*1760*/  LOP3.LUT R11, RZ, R13, RZ, 0x33, !PT ;  /* 0x0000000dff0b7212 */ /* 0x000fe200078e33ff */
[----:B------:R-:W-:Y:S06]  /*1770*/  BSSY.RECONVERGENT B2, `(.L_x_1112) ;  /* 0x000004f000027945 */ /* 0x000fec0003800200 */
[----:B------:R-:W1:Y:S01]  /*1780*/  LDC R0, c[0x0][0x3ac] ;  /* 0x0000eb00ff007b82 */ /* 0x000e620000000800 */
[----:B0-----:R-:W-:-:S05]  /*1790*/  IMAD.SHL.U32 R10, R10, 0x1000, RZ ;  /* 0x000010000a0a7824 */ /* 0x001fca00078e00ff */
[----:B------:R-:W-:-:S04]  /*17a0*/  LEA R10, R3, R10, 0xc ;  /* 0x0000000a030a7211 */ /* 0x000fc800078e60ff */
[----:B------:R-:W-:Y:S01]  /*17b0*/  IADD3 R8, PT, PT, -R10, R8, R11 ;  /* 0x000000080a087210 */ /* 0x000fe20007ffe10b */
[----:B-1----:R-:W-:Y:S02]  /*17c0*/  IMAD R11, R0, UR4, RZ ;  /* 0x00000004000b7c24 */ /* 0x002fe4000f8e02ff */
[----:B------:R-:W-:Y:S02]  /*17d0*/  IMAD.MOV.U32 R0, RZ, RZ, R13 ;  /* 0x000000ffff007224 */ /* 0x000fe400078e000d */
[----:B------:R-:W-:-:S05]  /*17e0*/  IMAD R8, R11, -0x1000, R8 ;  /* 0xfffff0000b087824 */ /* 0x000fca00078e0208 */
[C---:B------:R-:W-:Y:S02]  /*17f0*/  ISETP.GE.U32.AND P0, PT, R8.reuse, 0xf00, PT ;  /* 0x00000f000800780c */ /* 0x040fe40003f06070 */
[----:B------:R-:W-:-:S04]  /*1800*/  LEA.HI R8, R8, 0x1, RZ, 0x18 ;  /* 0x0000000108087811 */ /* 0x000fc800078fc0ff */
[----:B------:R-:W-:-:S07]  /*1810*/  LOP3.LUT R10, R8, 0xf, RZ, 0xc0, !PT ;  /* 0x0000000f080a7812 */ /* 0x000fce00078ec0ff */
[----:B------:R-:W-:Y:S05]  /*1820*/  @!P0 BRA `(.L_x_1113) ;  /* 0x00000004000c8947 */ /* 0x000fea0003800000 */
[----:B------:R-:W-:Y:S01]  /*1830*/  LEA.HI R0, R6, 0x1, RZ, 0x18 ;  /* 0x0000000106007811 */ /* 0x000fe200078fc0ff */
[----:B------:R-:W-:Y:S01]  /*1840*/  BSSY.RECONVERGENT B3, `(.L_x_1114) ;  /* 0x0000040000037945 */ /* 0x000fe20003800200 */
[----:B------:R-:W-:Y:S02]  /*1850*/  LOP3.LUT R11, R13, 0x800, RZ, 0xfc, !PT ;  /* 0x000008000d0b7812 */ /* 0x000fe400078efcff */
[----:B------:R-:W-:-:S05]  /*1860*/  LOP3.LUT R0, R0, 0x1fffff0, RZ, 0xc0, !PT ;  /* 0x01fffff000007812 */ /* 0x000fca00078ec0ff */
[----:B------:R-:W-:-:S07]  /*1870*/  IMAD.MOV R0, RZ, RZ, -R0 ;  /* 0x000000ffff007224 */ /* 0x000fce00078e0a00 */
.L_x_1115:
[C---:B------:R-:W-:Y:S02]  /*1880*/  VIADD R15, R7.reuse, 0xfffff800 ;  /* 0xfffff800070f7836 */ /* 0x040fe40000000000 */
[----:B------:R-:W-:Y:S02]  /*1890*/  VIADD R21, R7, 0xfffff900 ;  /* 0xfffff90007157836 */ /* 0x000fe40000000000 */
[----:B------:R-:W-:-:S04]  /*18a0*/  IMAD.WIDE.U32 R14, R15, 0x4, R4 ;  /* 0x000000040f0e7825 */ /* 0x000fc800078e0004 */
[--C-:B------:R-:W-:Y:S01]  /*18b0*/  IMAD.WIDE.U32 R20, R21, 0x4, R4.reuse ;  /* 0x0000000415147825 */ /* 0x100fe200078e0004 */
[----:B------:R0:W2:Y:S04]  /*18c0*/  LDG.E R28, desc[UR6][R14.64] ;  /* 0x000000060e1c7981 */ /* 0x0000a8000c1e1900 */
[----:B------:R-:W2:Y:S01]  /*18d0*/  LDG.E R29, desc[UR6][R20.64] ;  /* 0x00000006141d7981 */ /* 0x000ea2000c1e1900 */
[C---:B------:R-:W-:Y:S02]  /*18e0*/  VIADD R17, R7.reuse, 0xfffffa00 ;  /* 0xfffffa0007117836 */ /* 0x040fe40000000000 */
[----:B------:R-:W-:Y:S02]  /*18f0*/  VIADD R19, R7, 0xfffffb00 ;  /* 0xfffffb0007137836 */ /* 0x000fe40000000000 */
[----:B------:R-:W-:-:S04]  /*1900*/  IMAD.WIDE.U32 R16, R17, 0x4, R4 ;  /* 0x0000000411107825 */ /* 0x000fc800078e0004 */
[--C-:B------:R-:W-:Y:S01]  /*1910*/  IMAD.WIDE.U32 R18, R19, 0x4, R4.reuse ;  /* 0x0000000413127825 */ /* 0x100fe200078e0004 */
[----:B------:R1:W3:Y:S04]  /*1920*/  LDG.E R13, desc[UR6][R16.64] ;  /* 0x00000006100d7981 */ /* 0x0002e8000c1e1900 */
[----:B------:R4:W3:Y:S01]  /*1930*/  LDG.E R12, desc[UR6][R18.64] ;  /* 0x00000006120c7981 */ /* 0x0008e2000c1e1900 */
[C---:B------:R-:W-:Y:S01]  /*1940*/  VIADD R22, R7.reuse, 0xfffffd00 ;  /* 0xfffffd0007167836 */ /* 0x040fe20000000000 */
[C---:B------:R-:W-:Y:S01]  /*1950*/  IADD3 R23, PT, PT, R7.reuse, -0x400, RZ ;  /* 0xfffffc0007177810 */ /* 0x040fe20007ffe0ff */
[----:B------:R-:W-:Y:S02]  /*1960*/  VIADD R26, R7, 0xfffffe00 ;  /* 0xfffffe00071a7836 */ /* 0x000fe40000000000 */
[----:B0-----:R-:W-:-:S04]  /*1970*/  IMAD.WIDE.U32 R14, R22, 0x4, R4 ;  /* 0x00000004160e7825 */ /* 0x001fc800078e0004 */
[--C-:B-1----:R-:W-:Y:S02]  /*1980*/  IMAD.WIDE.U32 R16, R26, 0x4, R4.reuse ;  /* 0x000000041a107825 */ /* 0x102fe400078e0004 */
[----:B------:R0:W5:Y:S02]  /*1990*/  LDG.E R26, desc[UR6][R14.64] ;  /* 0x000000060e1a7981 */ /* 0x000164000c1e1900 */
[C-C-:B------:R-:W-:Y:S02]  /*19a0*/  IMAD.WIDE.U32 R24, R7.reuse, 0x4, R4.reuse ;  /* 0x0000000407187825 */ /* 0x140fe400078e0004 */
[----:B------:R-:W5:Y:S02]  /*19b0*/  LDG.E R16, desc[UR6][R16.64] ;  /* 0x0000000610107981 */ /* 0x000f64000c1e1900 */
[----:B----4-:R-:W-:Y:S02]  /*19c0*/  VIADD R19, R7, 0xffffff00 ;  /* 0xffffff0007137836 */ /* 0x010fe40000000000 */
[----:B------:R-:W-:Y:S01]  /*19d0*/  IMAD.WIDE.U32 R20, R23, 0x4, R4 ;  /* 0x0000000417147825 */ /* 0x000fe200078e0004 */
[----:B------:R-:W4:Y:S03]  /*19e0*/  LDG.E R24, desc[UR6][R24.64] ;  /* 0x0000000618187981 */ /* 0x000f26000c1e1900 */
[----:B0-----:R-:W-:-:S02]  /*19f0*/  VIADD R15, R7, 0x200 ;  /* 0x00000200070f7836 */ /* 0x001fc40000000000 */
[----:B------:R-:W-:Y:S02]  /*1a00*/  VIADD R23, R7, 0x100 ;  /* 0x0000010007177836 */ /* 0x000fe40000000000 */
[--C-:B------:R-:W-:Y:S01]  /*1a10*/  IMAD.WIDE.U32 R18, R19, 0x4, R4.reuse ;  /* 0x0000000413127825 */ /* 0x100fe200078e0004 */
[----:B------:R0:W5:Y:S03]  /*1a20*/  LDG.E R25, desc[UR6][R20.64] ;  /* 0x0000000614197981 */ /* 0x000166000c1e1900 */
[----:B------:R-:W-:Y:S02]  /*1a30*/  IMAD.WIDE.U32 R22, R23, 0x4, R4 ;  /* 0x0000000417167825 */ /* 0x000fe400078e0004 */
[----:B------:R-:W4:Y:S04]  /*1a40*/  LDG.E R19, desc[UR6][R18.64] ;  /* 0x0000000612137981 */ /* 0x000f28000c1e1900 */
[----:B------:R1:W4:Y:S01]  /*1a50*/  LDG.E R23, desc[UR6][R22.64] ;  /* 0x0000000616177981 */ /* 0x000322000c1e1900 */
[----:B0-----:R-:W-:-:S04]  /*1a60*/  VIADD R21, R7, 0x300 ;  /* 0x0000030007157836 */ /* 0x001fc80000000000 */
[----:B------:R-:W-:-:S04]  /*1a70*/  IMAD.WIDE.U32 R20, R21, 0x4, R4 ;  /* 0x0000000415147825 */ /* 0x000fc800078e0004 */
[----:B-1----:R-:W-:Y:S02]  /*1a80*/  VIADD R22, R7, 0x700 ;  /* 0x0000070007167836 */ /* 0x002fe40000000000 */
[----:B------:R-:W4:Y:S01]  /*1a90*/  LDG.E R21, desc[UR6][R20.64] ;  /* 0x0000000614157981 */ /* 0x000f22000c1e1900 */
[----:B--2---:R-:W-:Y:S01]  /*1aa0*/  IADD3 R27, PT, PT, R29, R28, R27 ;  /* 0x0000001c1d1b7210 */ /* 0x004fe20007ffe01b */
[----:B------:R-:W-:Y:S01]  /*1ab0*/  IMAD.WIDE.U32 R28, R15, 0x4, R4 ;  /* 0x000000040f1c7825 */ /* 0x000fe200078e0004 */
[----:B------:R-:W-:-:S05]  /*1ac0*/  IADD3 R15, PT, PT, R7, 0x400, RZ ;  /* 0x00000400070f7810 */ /* 0x000fca0007ffe0ff */
[----:B------:R0:W2:Y:S01]  /*1ad0*/  LDG.E R28, desc[UR6][R28.64] ;  /* 0x000000061c1c7981 */ /* 0x0000a2000c1e1900 */
[----:B------:R-:W-:-:S05]  /*1ae0*/  IMAD.WIDE.U32 R14, R15, 0x4, R4 ;  /* 0x000000040f0e7825 */ /* 0x000fca00078e0004 */
[----:B------:R1:W2:Y:S01]  /*1af0*/  LDG.E R17, desc[UR6][R14.64] ;  /* 0x000000060e117981 */ /* 0x0002a2000c1e1900 */
[----:B---3--:R-:W-:Y:S01]  /*1b00*/  IADD3 R27, PT, PT, R12, R13, R27 ;  /* 0x0000000d0c1b7210 */ /* 0x008fe20007ffe01b */
[----:B0-----:R-:W-:-:S04]  /*1b10*/  VIADD R29, R7, 0x500 ;  /* 0x00000500071d7836 */ /* 0x001fc80000000000 */
[----:B------:R-:W-:-:S04]  /*1b20*/  IMAD.WIDE.U32 R12, R29, 0x4, R4 ;  /* 0x000000041d0c7825 */ /* 0x000fc800078e0004 */
[----:B-1----:R-:W-:Y:S01]  /*1b30*/  VIADD R15, R7, 0x600 ;  /* 0x00000600070f7836 */ /* 0x002fe20000000000 */
[----:B------:R0:W3:Y:S03]  /*1b40*/  LDG.E R18, desc[UR6][R12.64] ;  /* 0x000000060c127981 */ /* 0x0000e6000c1e1900 */
[----:B------:R-:W-:-:S04]  /*1b50*/  IMAD.WIDE.U32 R14, R15, 0x4, R4 ;  /* 0x000000040f0e7825 */ /* 0x000fc800078e0004 */
[----:B0-----:R-:W-:Y:S02]  /*1b60*/  IMAD.WIDE.U32 R12, R22, 0x4, R4 ;  /* 0x00000004160c7825 */ /* 0x001fe400078e0004 */
[----:B------:R-:W3:Y:S04]  /*1b70*/  LDG.E R22, desc[UR6][R14.64] ;  /* 0x000000060e167981 */ /* 0x000ee8000c1e1900 */
[----:B------:R-:W3:Y:S01]  /*1b80*/  LDG.E R20, desc[UR6][R12.64] ;  /* 0x000000060c147981 */ /* 0x000ee2000c1e1900 */
[----:B------:R-:W-:Y:S01]  /*1b90*/  VIADD R0, R0, 0x10 ;  /* 0x0000001000007836 */ /* 0x000fe20000000000 */
[----:B-----5:R-:W-:-:S04]  /*1ba0*/  IADD3 R25, PT, PT, R26, R25, R27 ;  /* 0x000000191a197210 */ /* 0x020fc80007ffe01b */
[----:B----4-:R-:W-:Y:S02]  /*1bb0*/  IADD3 R16, PT, PT, R19, R16, R25 ;  /* 0x0000001013107210 */ /* 0x010fe40007ffe019 */
[----:B------:R-:W-:Y:S02]  /*1bc0*/  ISETP.NE.AND P0, PT, R0, RZ, PT ;  /* 0x000000ff0000720c */ /* 0x000fe40003f05270 */
[----:B------:R-:W-:Y:S01]  /*1bd0*/  IADD3 R16, PT, PT, R23, R24, R16 ;  /* 0x0000001817107210 */ /* 0x000fe20007ffe010 */
[----:B------:R-:W-:Y:S02]  /*1be0*/  VIADD R11, R11, 0x1000 ;  /* 0x000010000b0b7836 */ /* 0x000fe40000000000 */
[----:B------:R-:W-:Y:S01]  /*1bf0*/  VIADD R7, R7, 0x1000 ;  /* 0x0000100007077836 */ /* 0x000fe20000000000 */
[----:B--2---:R-:W-:-:S04]  /*1c00*/  IADD3 R16, PT, PT, R21, R28, R16 ;  /* 0x0000001c15107210 */ /* 0x004fc80007ffe010 */
[----:B---3--:R-:W-:-:S04]  /*1c10*/  IADD3 R17, PT, PT, R18, R17, R16 ;  /* 0x0000001112117210 */ /* 0x008fc80007ffe010 */
[----:B------:R-:W-:Y:S01]  /*1c20*/  IADD3 R27, PT, PT, R20, R22, R17 ;  /* 0x00000016141b7210 */ /* 0x000fe20007ffe011 */
[----:B------:R-:W-:Y:S06]  /*1c30*/  @P0 BRA `(.L_x_1115) ;  /* 0xfffffffc00100947 */ /* 0x000fec000383ffff */
[----:B------:R-:W-:Y:S05]  /*1c40*/  BSYNC.RECONVERGENT B3 ;  /* 0x0000000000037941 */ /* 0x000fea0003800200 */
.L_x_1114:
[----:B------:R-:W-:-:S07]  /*1c50*/  IADD3 R0, PT, PT, R11, -0x800, RZ ;  /* 0xfffff8000b007810 */ /* 0x000fce0007ffe0ff */
.L_x_1113:
[----:B------:R-:W-:Y:S05]  /*1c60*/  BSYNC.RECONVERGENT B2 ;  /* 0x0000000000027941 */ /* 0x000fea0003800200 */
.L_x_1112:
[----:B------:R-:W-:-:S13]  /*1c70*/  ISETP.NE.AND P0, PT, R10, RZ, PT ;  /* 0x000000ff0a00720c */ /* 0x000fda0003f05270 */
[----:B------:R-:W-:Y:S05]  /*1c80*/  @!P0 BRA `(.L_x_1111) ;  /* 0x0000000400148947 */ /* 0x000fea0003800000 */
[----:B------:R-:W-:Y:S01]  /*1c90*/  ISETP.GE.U32.AND P0, PT, R10, 0x8, PT ;  /* 0x000000080a00780c */ /* 0x000fe20003f06070 */
[----:B------:R-:W-:Y:S01]  /*1ca0*/  BSSY.RECONVERGENT B2, `(.L_x_1116) ;  /* 0x0000021000027945 */ /* 0x000fe20003800200 */
[----:B------:R-:W-:-:S04]  /*1cb0*/  LOP3.LUT R23, R8, 0x7, RZ, 0xc0, !PT ;  /* 0x0000000708177812 */ /* 0x000fc800078ec0ff */
[----:B------:R-:W-:-:S07]  /*1cc0*/  ISETP.NE.AND P1, PT, R23, RZ, PT ;  /* 0x000000ff1700720c */ /* 0x000fce0003f25270 */
[----:B------:R-:W-:Y:S06]  /*1cd0*/  @!P0 BRA `(.L_x_1117) ;  /* 0x0000000000748947 */ /* 0x000fec0003800000 */
[----:B------:R-:W-:-:S04]  /*1ce0*/  IMAD.IADD R11, R0, 0x1, R9 ;  /* 0x00000001000b7824 */ /* 0x000fc800078e0209 */
[C---:B------:R-:W-:Y:S02]  /*1cf0*/  VIADD R19, R11.reuse, 0x100 ;  /* 0x000001000b137836 */ /* 0x040fe40000000000 */
[C---:B------:R-:W-:Y:S02]  /*1d00*/  VIADD R21, R11.reuse, 0x200 ;  /* 0x000002000b157836 */ /* 0x040fe40000000000 */
[C---:B------:R-:W-:Y:S02]  /*1d10*/  VIADD R13, R11.reuse, 0x300 ;  /* 0x000003000b0d7836 */ /* 0x040fe40000000000 */
[----:B------:R-:W-:-:S04]  /*1d20*/  IMAD.WIDE.U32 R16, R11, 0x4, R4 ;  /* 0x000000040b107825 */ /* 0x000fc800078e0004 */
[--C-:B------:R-:W-:Y:S01]  /*1d30*/  IMAD.WIDE.U32 R18, R19, 0x4, R4.reuse ;  /* 0x0000000413127825 */ /* 0x100fe200078e0004 */
[----:B------:R0:W2:Y:S03]  /*1d40*/  LDG.E R22, desc[UR6][R16.64] ;  /* 0x0000000610167981 */ /* 0x0000a6000c1e1900 */
[--C-:B------:R-:W-:Y:S01]  /*1d50*/  IMAD.WIDE.U32 R20, R21, 0x4, R4.reuse ;  /* 0x0000000415147825 */ /* 0x100fe200078e0004 */
[----:B------:R1:W2:Y:S03]  /*1d60*/  LDG.E R7, desc[UR6][R18.64] ;  /* 0x0000000612077981 */ /* 0x0002a6000c1e1900 */
[C---:B------:R-:W-:Y:S02]  /*1d70*/  VIADD R15, R11.reuse, 0x400 ;  /* 0x000004000b0f7836 */ /* 0x040fe40000000000 */
[C---:B------:R-:W-:Y:S01]  /*1d80*/  VIADD R25, R11.reuse, 0x500 ;  /* 0x000005000b197836 */ /* 0x040fe20000000000 */
[----:B------:R-:W-:Y:S01]  /*1d90*/  IADD3 R29, PT, PT, R11, 0x600, RZ ;  /* 0x000006000b1d7810 */ /* 0x000fe20007ffe0ff */
[----:B------:R-:W-:Y:S01]  /*1da0*/  IMAD.WIDE.U32 R12, R13, 0x4, R4 ;  /* 0x000000040d0c7825 */ /* 0x000fe200078e0004 */
[----:B------:R-:W3:Y:S03]  /*1db0*/  LDG.E R20, desc[UR6][R20.64] ;  /* 0x0000000614147981 */ /* 0x000ee6000c1e1900 */
[----:B------:R-:W-:-:S02]  /*1dc0*/  VIADD R24, R11, 0x700 ;  /* 0x000007000b187836 */ /* 0x000fc40000000000 */
[--C-:B------:R-:W-:Y:S01]  /*1dd0*/  IMAD.WIDE.U32 R14, R15, 0x4, R4.reuse ;  /* 0x000000040f0e7825 */ /* 0x100fe200078e0004 */
[----:B------:R-:W3:Y:S03]  /*1de0*/  LDG.E R12, desc[UR6][R12.64] ;  /* 0x000000060c0c7981 */ /* 0x000ee6000c1e1900 */
[--C-:B------:R-:W-:Y:S02]  /*1df0*/  IMAD.WIDE.U32 R10, R25, 0x4, R4.reuse ;  /* 0x00000004190a7825 */ /* 0x100fe400078e0004 */
[----:B------:R-:W4:Y:S02]  /*1e00*/  LDG.E R14, desc[UR6][R14.64] ;  /* 0x000000060e0e7981 */ /* 0x000f24000c1e1900 */
[--C-:B0-----:R-:W-:Y:S02]  /*1e10*/  IMAD.WIDE.U32 R16, R29, 0x4, R4.reuse ;  /* 0x000000041d107825 */ /* 0x101fe400078e0004 */
[----:B------:R-:W4:Y:S02]  /*1e20*/  LDG.E R10, desc[UR6][R10.64] ;  /* 0x000000060a0a7981 */ /* 0x000f24000c1e1900 */
[----:B-1----:R-:W-:-:S02]  /*1e30*/  IMAD.WIDE.U32 R18, R24, 0x4, R4 ;  /* 0x0000000418127825 */ /* 0x002fc400078e0004 */
[----:B------:R-:W5:Y:S04]  /*1e40*/  LDG.E R16, desc[UR6][R16.64] ;  /* 0x0000000610107981 */ /* 0x000f68000c1e1900 */
[----:B------:R-:W5:Y:S01]  /*1e50*/  LDG.E R18, desc[UR6][R18.64] ;  /* 0x0000000612127981 */ /* 0x000f62000c1e1900 */
[----:B------:R-:W-:Y:S01]  /*1e60*/  VIADD R0, R0, 0x800 ;  /* 0x0000080000007836 */ /* 0x000fe20000000000 */
[----:B--2---:R-:W-:-:S04]  /*1e70*/  IADD3 R7, PT, PT, R7, R22, R27 ;  /* 0x0000001607077210 */ /* 0x004fc80007ffe01b */
[----:B---3--:R-:W-:-:S04]  /*1e80*/  IADD3 R7, PT, PT, R12, R20, R7 ;  /* 0x000000140c077210 */ /* 0x008fc80007ffe007 */
[----:B----4-:R-:W-:-:S04]  /*1e90*/  IADD3 R7, PT, PT, R10, R14, R7 ;  /* 0x0000000e0a077210 */ /* 0x010fc80007ffe007 */
[----:B-----5:R-:W-:-:S07]  /*1ea0*/  IADD3 R27, PT, PT, R18, R16, R7 ;  /* 0x00000010121b7210 */ /* 0x020fce0007ffe007 */
.L_x_1117:
[----:B------:R-:W-:Y:S05]  /*1eb0*/  BSYNC.RECONVERGENT B2 ;  /* 0x0000000000027941 */ /* 0x000fea0003800200 */
.L_x_1116:
[----:B------:R-:W-:Y:S05]  /*1ec0*/  @!P1 BRA `(.L_x_1111) ;  /* 0x0000000000849947 */ /* 0x000fea0003800000 */
[----:B------:R-:W-:Y:S01]  /*1ed0*/  ISETP.GE.U32.AND P0, PT, R23, 0x4, PT ;  /* 0x000000041700780c */ /* 0x000fe20003f06070 */
[----:B------:R-:W-:Y:S01]  /*1ee0*/  BSSY.RECONVERGENT B2, `(.L_x_1118) ;  /* 0x0000012000027945 */ /* 0x000fe20003800200 */
[----:B------:R-:W-:-:S11]  /*1ef0*/  LOP3.LUT P1, RZ, R8, 0x3, RZ, 0xc0, !PT ;  /* 0x0000000308ff7812 */ /* 0x000fd6000782c0ff */
[----:B------:R-:W-:Y:S05]  /*1f00*/  @!P0 BRA `(.L_x_1119) ;  /* 0x00000000003c8947 */ /* 0x000fea0003800000 */
[----:B------:R-:W-:-:S04]  /*1f10*/  IMAD.IADD R7, R0, 0x1, R9 ;  /* 0x0000000100077824 */ /* 0x000fc800078e0209 */
[C---:B------:R-:W-:Y:S02]  /*1f20*/  VIADD R11, R7.reuse, 0x100 ;  /* 0x00000100070b7836 */ /* 0x040fe40000000000 */
[----:B------:R-:W-:-:S04]  /*1f30*/  IMAD.WIDE.U32 R8, R7, 0x4, R4 ;  /* 0x0000000407087825 */ /* 0x000fc800078e0004 */
[C---:B------:R-:W-:Y:S02]  /*1f40*/  VIADD R13, R7.reuse, 0x200 ;  /* 0x00000200070d7836 */ /* 0x040fe40000000000 */
[----:B------:R-:W-:Y:S01]  /*1f50*/  VIADD R15, R7, 0x300 ;  /* 0x00000300070f7836 */ /* 0x000fe20000000000 */
[----:B------:R-:W2:Y:S01]  /*1f60*/  LDG.E R8, desc[UR6][R8.64] ;  /* 0x0000000608087981 */ /* 0x000ea2000c1e1900 */
[----:B------:R-:W-:-:S04]  /*1f70*/  IMAD.WIDE.U32 R10, R11, 0x4, R4 ;  /* 0x000000040b0a7825 */ /* 0x000fc800078e0004 */
[--C-:B------:R-:W-:Y:S02]  /*1f80*/  IMAD.WIDE.U32 R12, R13, 0x4, R4.reuse ;  /* 0x000000040d0c7825 */ /* 0x100fe400078e0004 */
[----:B------:R-:W2:Y:S02]  /*1f90*/  LDG.E R10, desc[UR6][R10.64] ;  /* 0x000000060a0a7981 */ /* 0x000ea4000c1e1900 */
[----:B------:R-:W-:Y:S02]  /*1fa0*/  IMAD.WIDE.U32 R14, R15, 0x4, R4 ;  /* 0x000000040f0e7825 */ /* 0x000fe400078e0004 */
[----:B------:R-:W3:Y:S04]  /*1fb0*/  LDG.E R12, desc[UR6][R12.64] ;  /* 0x000000060c0c7981 */ /* 0x000ee8000c1e1900 */
[----:B------:R-:W3:Y:S01]  /*1fc0*/  LDG.E R14, desc[UR6][R14.64] ;  /* 0x000000060e0e7981 */ /* 0x000ee2000c1e1900 */
[----:B------:R-:W-:-:S02]  /*1fd0*/  IADD3 R0, PT, PT, R0, 0x400, RZ ;  /* 0x0000040000007810 */ /* 0x000fc40007ffe0ff */
[----:B--2---:R-:W-:-:S04]  /*1fe0*/  IADD3 R27, PT, PT, R10, R8, R27 ;  /* 0x000000080a1b7210 */ /* 0x004fc80007ffe01b */
[----:B---3--:R-:W-:-:S07]  /*1ff0*/  IADD3 R27, PT, PT, R14, R12, R27 ;  /* 0x0000000c0e1b7210 */ /* 0x008fce0007ffe01b */
.L_x_1119:
[----:B------:R-:W-:Y:S05]  /*2000*/  BSYNC.RECONVERGENT B2 ;  /* 0x0000000000027941 */ /* 0x000fea0003800200 */
.L_x_1118:
[----:B------:R-:W-:Y:S05]  /*2010*/  @!P1 BRA `(.L_x_1111) ;  /* 0x0000000000309947 */ /* 0x000fea0003800000 */
[----:B------:R-:W-:Y:S01]  /*2020*/  LOP3.LUT R6, R6, 0xffff, RZ, 0xc0, !PT ;  /* 0x0000ffff06067812 */ /* 0x000fe200078ec0ff */
[----:B------:R-:W-:-:S03]  /*2030*/  IMAD.IADD R9, R0, 0x1, R2 ;  /* 0x0000000100097824 */ /* 0x000fc600078e0202 */
[----:B------:R-:W-:-:S04]  /*2040*/  LEA.HI R6, R6, 0x1, RZ, 0x18 ;  /* 0x0000000106067811 */ /* 0x000fc800078fc0ff */
[----:B------:R-:W-:-:S05]  /*2050*/  LOP3.LUT R6, R6, 0x3, RZ, 0xc0, !PT ;  /* 0x0000000306067812 */ /* 0x000fca00078ec0ff */
[----:B------:R-:W-:-:S07]  /*2060*/  IMAD.MOV R0, RZ, RZ, -R6 ;  /* 0x000000ffff007224 */ /* 0x000fce00078e0a06 */
.L_x_1120:
[----:B------:R-:W-:-:S06]  /*2070*/  IMAD.WIDE.U32 R6, R9, 0x4, R4 ;  /* 0x0000000409067825 */ /* 0x000fcc00078e0004 */
[----:B------:R-:W2:Y:S01]  /*2080*/  LDG.E R6, desc[UR6][R6.64] ;  /* 0x0000000606067981 */ /* 0x000ea2000c1e1900 */
[----:B------:R-:W-:Y:S02]  /*2090*/  VIADD R0, R0, 0x1 ;  /* 0x0000000100007836 */ /* 0x000fe40000000000 */
[----:B------:R-:W-:-:S03]  /*20a0*/  VIADD R9, R9, 0x100 ;  /* 0x0000010009097836 */ /* 0x000fc60000000000 */
[----:B------:R-:W-:Y:S01]  /*20b0*/  ISETP.NE.AND P0, PT, R0, RZ, PT ;  /* 0x000000ff0000720c */ /* 0x000fe20003f05270 */
[----:B--2---:R-:W-:-:S12]  /*20c0*/  IMAD.IADD R27, R6, 0x1, R27 ;  /* 0x00000001061b7824 */ /* 0x004fd800078e021b */
[----:B------:R-:W-:Y:S05]  /*20d0*/  @P0 BRA `(.L_x_1120) ;  /* 0xfffffffc00e40947 */ /* 0x000fea000383ffff */
.L_x_1111:
[----:B------:R-:W-:Y:S05]  /*20e0*/  BSYNC.RECONVERGENT B1 ;  /* 0x0000000000017941 */ /* 0x000fea0003800200 */
.L_x_1108:
[----:B------:R-:W0:Y:S01]  /*20f0*/  S2R R9, SR_LANEID ;  /* 0x0000000000097919 */ /* 0x000e220000000000 */
[----:B------:R-:W1:Y:S01]  /*2100*/  SHFL.DOWN PT, R0, R27, 0x1, 0x1f ;  /* 0x08201f001b007f89 */ /* 0x000e6200000e0000 */
[----:B------:R-:W2:Y:S01]  /*2110*/  S2R R8, SR_TID.X ;  /* 0x0000000000087919 */ /* 0x000ea20000002100 */
[C---:B0-----:R-:W-:Y:S02]  /*2120*/  ISETP.GT.AND P0, PT, R9.reuse, 0x1e, PT ;  /* 0x0000001e0900780c */ /* 0x041fe40003f04270 */
[C---:B------:R-:W-:Y:S02]  /*2130*/  ISETP.NE.AND P1, PT, R9.reuse, RZ, PT ;  /* 0x000000ff0900720c */ /* 0x040fe40003f25270 */
[----:B-1----:R-:W-:Y:S02]  /*2140*/  SEL R0, R0, RZ, !P0 ;  /* 0x000000ff00007207 */ /* 0x002fe40004000000 */
[----:B------:R-:W-:-:S03]  /*2150*/  ISETP.GT.AND P0, PT, R9, 0x1d, PT ;  /* 0x0000001d0900780c */ /* 0x000fc60003f04270 */
[----:B------:R-:W-:-:S05]  /*2160*/  IMAD.IADD R0, R0, 0x1, R27 ;  /* 0x0000000100007824 */ /* 0x000fca00078e021b */
[----:B------:R-:W0:Y:S01]  /*2170*/  SHFL.DOWN PT, R2, R0, 0x2, 0x1f ;  /* 0x08401f0000027f89 */ /* 0x000e2200000e0000 */
[----:B------:R-:W1:Y:S01]  /*2180*/  @!P1 S2R R6, SR_CgaCtaId ;  /* 0x0000000000069919 */ /* 0x000e620000008800 */
[----:B0-----:R-:W-:Y:S02]  /*2190*/  SEL R5, R2, RZ, !P0 ;  /* 0x000000ff02057207 */ /* 0x001fe40004000000 */
[----:B------:R-:W-:Y:S02]  /*21a0*/  ISETP.GT.AND P0, PT, R9, 0x1b, PT ;  /* 0x0000001b0900780c */ /* 0x000fe40003f04270 */
[----:B------:R-:W-:-:S05]  /*21b0*/  IADD3 R5, PT, PT, R0, R5, RZ ;  /* 0x0000000500057210 */ /* 0x000fca0007ffe0ff */
[----:B------:R-:W0:Y:S02]  /*21c0*/  SHFL.DOWN PT, R2, R5, 0x4, 0x1f ;  /* 0x08801f0005027f89 */ /* 0x000e2400000e0000 */
[----:B0-----:R-:W-:Y:S02]  /*21d0*/  SEL R2, R2, RZ, !P0 ;  /* 0x000000ff02027207 */ /* 0x001fe40004000000 */
[----:B------:R-:W-:-:S03]  /*21e0*/  ISETP.GT.AND P0, PT, R9, 0x17, PT ;  /* 0x000000170900780c */ /* 0x000fc60003f04270 */
[----:B------:R-:W-:Y:S01]  /*21f0*/  IMAD.IADD R2, R5, 0x1, R2 ;  /* 0x0000000105027824 */ /* 0x000fe200078e0202 */
[----:B------:R-:W-:-:S04]  /*2200*/  @!P1 MOV R5, 0x400 ;  /* 0x0000040000059802 */ /* 0x000fc80000000f00 */
[----:B------:R-:W0:Y:S01]  /*2210*/  SHFL.DOWN PT, R4, R2, 0x8, 0x1f ;  /* 0x09001f0002047f89 */ /* 0x000e2200000e0000 */
[----:B-1----:R-:W-:Y:S02]  /*2220*/  @!P1 LEA R5, R6, R5, 0x18 ;  /* 0x0000000506059211 */ /* 0x002fe400078ec0ff */
[----:B0-----:R-:W-:Y:S02]  /*2230*/  SEL R7, R4, RZ, !P0 ;  /* 0x000000ff04077207 */ /* 0x001fe40004000000 */
[----:B------:R-:W-:Y:S02]  /*2240*/  ISETP.GT.AND P0, PT, R9, 0xf, PT ;  /* 0x0000000f0900780c */ /* 0x000fe40003f04270 */
[----:B--2---:R-:W-:Y:S01]  /*2250*/  @!P1 SHF.R.U32.HI R4, RZ, 0x3, R8 ;  /* 0x00000003ff049819 */ /* 0x004fe20000011608 */
[----:B------:R-:W-:-:S03]  /*2260*/  IMAD.IADD R7, R2, 0x1, R7 ;  /* 0x0000000102077824 */ /* 0x000fc600078e0207 */
[----:B------:R-:W-:Y:S02]  /*2270*/  @!P1 LOP3.LUT R4, R4, 0x7c, RZ, 0xc0, !PT ;  /* 0x0000007c04049812 */ /* 0x000fe400078ec0ff */
[----:B------:R-:W0:Y:S03]  /*2280*/  SHFL.DOWN PT, R0, R7, 0x10, 0x1f ;  /* 0x0a001f0007007f89 */ /* 0x000e2600000e0000 */
[----:B------:R-:W-:Y:S01]  /*2290*/  @!P1 IMAD.IADD R4, R4, 0x1, R5 ;  /* 0x0000000104049824 */ /* 0x000fe200078e0205 */
        /* <DEDUP_REMOVED lines=15> */
[----:B------:R-:W-:-:S07]  /*2390*/  IMAD.IADD R11, R0, 0x1, R9 ;  /* 0x00000001000b7824 */ /* 0x000fce00078e0209 */
.L_x_1107:
[----:B------:R-:W-:Y:S05]  /*23a0*/  BSYNC.RECONVERGENT B0 ;  /* 0x0000000000007941 */ /* 0x000fea0003800200 */
.L_x_1091:
[----:B------:R-:W-:Y:S05]  /*23b0*/  @P0 EXIT ;  /* 0x000000000000094d */ /* 0x000fea0003800000 */
[----:B---3--:R-:W3:Y:S02]  /*23c0*/  LDC.64 R4, c[0x0][0x388] ;  /* 0x0000e200ff047b82 */ /* 0x008ee40000000a00 */
[----:B---3--:R-:W-:-:S05]  /*23d0*/  IMAD.WIDE.U32 R2, R3, 0x4, R4 ;  /* 0x0000000403027825 */ /* 0x008fca00078e0004 */
[----:B------:R-:W-:Y:S01]  /*23e0*/  STG.E desc[UR6][R2.64], R11 ;  /* 0x0000000b02007986 */ /* 0x000fe2000c101906 */
[----:B------:R-:W-:Y:S05]  /*23f0*/  EXIT ;  /* 0x000000000000794d */ /* 0x000fea0003800000 */
.L_x_1121:
        /* <DEDUP_REMOVED lines=16> */
.L_x_2002:


//--------------------- .text._ZN3cub18CUB_300001_SM_10006detail6reduce28DeviceReduceSingleTileKernelINS2_10policy_hubIijN4cuda3std3__44plusIiEEE10Policy1000EN6thrust24THRUST_300001_SM_1000_NS6detail15normal_iteratorINSD_10device_ptrIiEEEEPijS9_iiNS7_10__identityEEEvT0_T1_T2_T3_T4_T6_ --------------------------
	.section	.text._ZN3cub18CUB_300001_SM_10006detail6reduce28DeviceReduceSingleTileKernelINS2_10policy_hubIijN4cuda3std3__44plusIiEEE10Policy1000EN6thrust24THRUST_300001_SM_1000_NS6detail15normal_iteratorINSD_10device_ptrIiEEEEPijS9_iiNS7_10__identityEEEvT0_T1_T2_T3_T4_T6_,"ax",@progbits
	.align	128
        .global         _ZN3cub18CUB_300001_SM_10006detail6reduce28DeviceReduceSingleTileKernelINS2_10policy_hubIijN4cuda3std3__44plusIiEEE10Policy1000EN6thrust24THRUST_300001_SM_1000_NS6detail15normal_iteratorINSD_10device_ptrIiEEEEPijS9_iiNS7_10__identityEEEvT0_T1_T2_T3_T4_T6_
        .type           _ZN3cub18CUB_300001_SM_10006detail6reduce28DeviceReduceSingleTileKernelINS2_10policy_hubIijN4cuda3std3__44plusIiEEE10Policy1000EN6thrust24THRUST_300001_SM_1000_NS6detail15normal_iteratorINSD_10device_ptrIiEEEEPijS9_iiNS7_10__identityEEEvT0_T1_T2_T3_T4_T6_,@function
        .size           _ZN3cub18CUB_300001_SM_10006detail6reduce28DeviceReduceSingleTileKernelINS2_10policy_hubIijN4cuda3std3__44plusIiEEE10Policy1000EN6thrust24THRUST_300001_SM_1000_NS6detail15normal_iteratorINSD_10device_ptrIiEEEEPijS9_iiNS7_10__identityEEEvT0_T1_T2_T3_T4_T6_,(.L_x_2003 - _ZN3cub18CUB_300001_SM_10006detail6reduce28DeviceReduceSingleTileKernelINS2_10policy_hubIijN4cuda3std3__44plusIiEEE10Policy1000EN6thrust24THRUST_300001_SM_1000_NS6detail15normal_iteratorINSD_10device_ptrIiEEEEPijS9_iiNS7_10__identityEEEvT0_T1_T2_T3_T4_T6_)
        .other          _ZN3cub18CUB_300001_SM_10006detail6reduce28DeviceReduceSingleTileKernelINS2_10policy_hubIijN4cuda3std3__44plusIiEEE10Policy1000EN6thrust24THRUST_300001_SM_1000_NS6detail15normal_iteratorINSD_10device_ptrIiEEEEPijS9_iiNS7_10__identityEEEvT0_T1_T2_T3_T4_T6_,@"STO_CUDA_ENTRY STV_DEFAULT"
_ZN3cub18CUB_300001_SM_10006detail6reduce28DeviceReduceSingleTileKernelINS2_10policy_hubIijN4cuda3std3__44plusIiEEE10Policy1000EN6thrust24THRUST_300001_SM_1000_NS6detail15normal_iteratorINSD_10device_ptrIiEEEEPijS9_iiNS7_10__identityEEEvT0_T1_T2_T3_T4_T6_:
.text._ZN3cub18CUB_300001_SM_10006detail6reduce28DeviceReduceSingleTileKernelINS2_10policy_hubIijN4cuda3std3__44plusIiEEE10Policy1000EN6thrust24THRUST_300001_SM_1000_NS6detail15normal_iteratorINSD_10device_ptrIiEEEEPijS9_iiNS7_10__identityEEEvT0_T1_T2_T3_T4_T6_:
        /* <DEDUP_REMOVED lines=13> */
.L_x_1122:
[----:B------:R-:W-:Y:S01]  /*00d0*/  ISETP.GT.U32.AND P0, PT, R2, 0xfff, PT ;  /* 0x00000fff0200780c */ /* 0x000fe20003f04070 */
[----:B------:R-:W-:-:S12]  /*00e0*/  BSSY.RECONVERGENT B0, `(.L_x_1123) ;  /* 0x00001e7000007945 */ /* 0x000fd80003800200 */
        /* <DEDUP_REMOVED lines=11> */
.L_x_1126:
[----:B------:R-:W-:Y:S05]  /*01a0*/  BSYNC.RECONVERGENT B1 ;  /* 0x0000000000017941 */ /* 0x000fea0003800200 */
.L_x_1125:
        /* <DEDUP_REMOVED lines=17> */
.L_x_1131:
        /* <DEDUP_REMOVED lines=31> */
.L_x_1130:
[----:B------:R-:W-:Y:S05]  /*04b0*/  BSYNC.RECONVERGENT B2 ;  /* 0x0000000000027941 */ /* 0x000fea0003800200 */
.L_x_1129:
[----:B------:R-:W-:Y:S05]  /*04c0*/  @!P0 BRA `(.L_x_1128) ;  /* 0x0000000000c88947 */ /* 0x000fea0003800000 */
[----:B------:R-:W-:Y:S01]  /*04d0*/  ISETP.GE.U32.AND P0, PT, R21, 0x8, PT ;  /* 0x000000081500780c */ /* 0x000fe20003f06070 */
[----:B------:R-:W-:Y:S01]  /*04e0*/  BSSY.RECONVERGENT B2, `(.L_x_1132) ;  /* 0x0000013000027945 */ /* 0x000fe20003800200 */
[----:B------:R-:W-:-:S04]  /*04f0*/  LOP3.LUT R16, R4, 0x7, RZ, 0xc0, !PT ;  /* 0x0000000704107812 */ /* 0x000fc800078ec0ff */
[----:B------:R-:W-:-:S07]  /*0500*/  ISETP.NE.AND P1, PT, R16, RZ, PT ;  /* 0x000000ff1000720c */ /* 0x000fce0003f25270 */
[----:B------:R-:W-:Y:S06]  /*0510*/  @!P0 BRA `(.L_x_1133) ;  /* 0x00000000003c8947 */ /* 0x000fec0003800000 */
[----:B------:R-:W0:Y:S02]  /*0520*/  LDC.64 R6, c[0x0][0x380] ;  /* 0x0000e000ff067b82 */ /* 0x000e240000000a00 */
[----:B0-----:R-:W-:-:S05]  /*0530*/  IMAD.WIDE.U32 R6, R5, 0x4, R6 ;  /* 0x0000000405067825 */ /* 0x001fca00078e0006 */
        /* <DEDUP_REMOVED lines=13> */
.L_x_1133:
[----:B------:R-:W-:Y:S05]  /*0610*/  BSYNC.RECONVERGENT B2 ;  /* 0x0000000000027941 */ /* 0x000fea0003800200 */
.L_x_1132:
        /* <DEDUP_REMOVED lines=11> */
[----:B------:R-:W3:Y:S01]  /*06d0*/  LDG.E R10, desc[UR6][R6.64+0xc00] ;  /* 0x000c0006060a7981 */ /* 0x000ee2000c1e1900 */
[----:B------:R-:W-:Y:S01]  /*06e0*/  VIADD R5, R5, 0x400 ;  /* 0x0000040005057836 */ /* 0x000fe20000000000 */
[----:B--2--5:R-:W-:-:S04]  /*06f0*/  IADD3 R0, PT, PT, R4, R9, R0 ;  /* 0x0000000904007210 */ /* 0x024fc80007ffe000 */
[----:B---3--:R-:W-:-:S07]  /*0700*/  IADD3 R0, PT, PT, R10, R11, R0 ;  /* 0x0000000b0a007210 */ /* 0x008fce0007ffe000 */
.L_x_1135:
[----:B------:R-:W-:Y:S05]  /*0710*/  BSYNC.RECONVERGENT B2 ;  /* 0x0000000000027941 */ /* 0x000fea0003800200 */
.L_x_1134:
[----:B------:R-:W-:Y:S05]  /*0720*/  @!P1 BRA `(.L_x_1128) ;  /* 0x0000000000309947 */ /* 0x000fea0003800000 */
[----:B------:R-:W0:Y:S02]  /*0730*/  LDC.64 R6, c[0x0][0x380] ;  /* 0x0000e000ff067b82 */ /* 0x000e240000000a00 */
[----:B0-----:R-:W-:-:S04]  /*0740*/  IMAD.WIDE.U32 R4, R5, 0x4, R6 ;  /* 0x0000000405047825 */ /* 0x001fc800078e0006 */
[----:B------:R-:W-:Y:S02]  /*0750*/  IMAD.MOV R6, RZ, RZ, -R8 ;  /* 0x000000ffff067224 */ /* 0x000fe400078e0a08 */
[----:B------:R-:W-:-:S07]  /*0760*/  IMAD.MOV.U32 R7, RZ, RZ, R5 ;  /* 0x000000ffff077224 */ /* 0x000fce00078e0005 */
.L_x_1136:
[----:B------:R-:W-:-:S06]  /*0770*/  IMAD.MOV.U32 R5, RZ, RZ, R7 ;  /* 0x000000ffff057224 */ /* 0x000fcc00078e0007 */
[----:B------:R0:W2:Y:S01]  /*0780*/  LDG.E R5, desc[UR6][R4.64] ;  /* 0x0000000604057981 */ /* 0x0000a2000c1e1900 */
[----:B------:R-:W-:-:S05]  /*0790*/  VIADD R6, R6, 0x1 ;  /* 0x0000000106067836 */ /* 0x000fca0000000000 */
[----:B------:R-:W-:Y:S02]  /*07a0*/  ISETP.NE.AND P0, PT, R6, RZ, PT ;  /* 0x000000ff0600720c */ /* 0x000fe40003f05270 */
[----:B0-----:R-:W-:-:S05]  /*07b0*/  IADD3 R4, P1, PT, R4, 0x400, RZ ;  /* 0x0000040004047810 */ /* 0x001fca0007f3e0ff */
[----:B------:R-:W-:Y:S02]  /*07c0*/  IMAD.X R7, RZ, RZ, R7, P1 ;  /* 0x000000ffff077224 */ /* 0x000fe400008e0607 */
[----:B--2--5:R-:W-:-:S04]  /*07d0*/  IMAD.IADD R0, R5, 0x1, R0 ;  /* 0x0000000105007824 */ /* 0x024fc800078e0200 */
[----:B------:R-:W-:Y:S05]  /*07e0*/  @P0 BRA `(.L_x_1136) ;  /* 0xfffffffc00e00947 */ /* 0x000fea000383ffff */
.L_x_1128:
[----:B------:R-:W-:Y:S05]  /*07f0*/  BSYNC.RECONVERGENT B1 ;  /* 0x0000000000017941 */ /* 0x000fea0003800200 */
.L_x_1127:
[----:B------:R-:W-:-:S13]  /*0800*/  ISETP.GE.U32.AND P0, PT, R2, 0x100, PT ;  /* 0x000001000200780c */ /* 0x000fda0003f06070 */
        /* <DEDUP_REMOVED lines=38> */
[----:B-1----:R-:W1:Y:S01]  /*0a70*/  LDS.64 R2, [UR4+0x20] ;  /* 0x00002004ff027984 */ /* 0x002e620008000a00 */
[----:B0-----:R-:W-:-:S04]  /*0a80*/  IADD3 R0, PT, PT, R4, R0, R9 ;  /* 0x0000000004007210 */ /* 0x001fc80007ffe009 */
[----:B------:R-:W-:-:S04]  /*0a90*/  IADD3 R0, PT, PT, R6, R0, R5 ;  /* 0x0000000006007210 */ /* 0x000fc80007ffe005 */
[----:B-1----:R-:W-:-:S05]  /*0aa0*/  IADD3 R0, PT, PT, R2, R0, R7 ;  /* 0x0000000002007210 */ /* 0x002fca0007ffe007 */
[----:B------:R-:W-:Y:S01]  /*0ab0*/  IMAD.IADD R9, R0, 0x1, R3 ;  /* 0x0000000100097824 */ /* 0x000fe200078e0203 */
[----:B------:R-:W-:Y:S06]  /*0ac0*/  BRA `(.L_x_1138) ;  /* 0x0000001400207947 */ /* 0x000fec0003800000 */
.L_x_1137:
[----:B------:R-:W-:Y:S01]  /*0ad0*/  LOP3.LUT R4, R3, 0x3e0, RZ, 0xc0, !PT ;  /* 0x000003e003047812 */ /* 0x000fe200078ec0ff */
[----:B------:R-:W1:Y:S03]  /*0ae0*/  S2R R10, SR_LANEID ;  /* 0x00000000000a7919 */ /* 0x000e660000000000 */
[----:B0-----:R-:W-:Y:S01]  /*0af0*/  LOP3.LUT R7, RZ, R4, RZ, 0x33, !PT ;  /* 0x00000004ff077212 */ /* 0x001fe200078e33ff */
[----:B------:R-:W-:-:S04]  /*0b00*/  VIADD R5, R4, 0x20 ;  /* 0x0000002004057836 */ /* 0x000fc80000000000 */
[----:B------:R-:W-:Y:S01]  /*0b10*/  IMAD.IADD R7, R7, 0x1, R2 ;  /* 0x0000000107077824 */ /* 0x000fe200078e0202 */
[----:B------:R-:W-:-:S04]  /*0b20*/  ISETP.GT.U32.AND P0, PT, R5, R2, PT ;  /* 0x000000020500720c */ /* 0x000fc80003f04070 */
        /* <DEDUP_REMOVED lines=40> */
[----:B------:R-:W-:Y:S01]  /*0db0*/  ISETP.GT.U32.AND P3, PT, R2, 0x80, PT ;  /* 0x000000800200780c */ /* 0x000fe20003f64070 */
[----:B-1----:R-:W-:-:S09]  /*0dc0*/  ULEA UR4, UR5, UR4, 0x18 ;  /* 0x0000000405047291 */ /* 0x002fd2000f8ec0ff */
[----:B------:R-:W1:Y:S04]  /*0dd0*/  LDS.128 R4, [UR4+0x10] ;  /* 0x00001004ff047984 */ /* 0x000e680008000c00 */
[----:B------:R-:W2:Y:S04]  /*0de0*/  LDS R0, [UR4+0xc] ;  /* 0x00000c04ff007984 */ /* 0x000ea80008000800 */
[----:B------:R-:W3:Y:S01]  /*0df0*/  LDS.64 R10, [UR4+0x20] ;  /* 0x00002004ff0a7984 */ /* 0x000ee20008000a00 */
[----:B-1----:R-:W-:Y:S02]  /*0e00*/  SEL R4, R4, RZ, P2 ;  /* 0x000000ff04047207 */ /* 0x002fe40001000000 */
[----:B------:R-:W-:-:S02]  /*0e10*/  ISETP.GT.U32.AND P2, PT, R2, 0x60, PT ;  /* 0x000000600200780c */ /* 0x000fc40003f44070 */
[----:B--2---:R-:W-:Y:S02]  /*0e20*/  SEL R0, R0, RZ, P1 ;  /* 0x000000ff00007207 */ /* 0x004fe40000800000 */
        /* <DEDUP_REMOVED lines=8> */
[----:B---3--:R-:W-:Y:S02]  /*0eb0*/  SEL R10, R10, RZ, P2 ;  /* 0x000000ff0a0a7207 */ /* 0x008fe40001000000 */
[----:B------:R-:W-:Y:S02]  /*0ec0*/  SEL R11, R11, RZ, P3 ;  /* 0x000000ff0b0b7207 */ /* 0x000fe40001800000 */
[----:B------:R-:W-:-:S05]  /*0ed0*/  IADD3 R0, PT, PT, R10, R0, R7 ;  /* 0x000000000a007210 */ /* 0x000fca0007ffe007 */
[----:B0-----:R-:W-:Y:S01]  /*0ee0*/  IMAD.IADD R9, R0, 0x1, R11 ;  /* 0x0000000100097824 */ /* 0x001fe200078e020b */
[----:B------:R-:W-:Y:S06]  /*0ef0*/  BRA `(.L_x_1138) ;  /* 0x0000001000147947 */ /* 0x000fec0003800000 */
.L_x_1124:
[----:B------:R-:W0:Y:S01]  /*0f00*/  S2R R0, SR_TID.X ;  /* 0x0000000000007919 */ /* 0x000e220000002100 */
[----:B------:R-:W1:Y:S02]  /*0f10*/  LDCU.64 UR4, c[0x0][0x380] ;  /* 0x00007000ff0477ac */ /* 0x000e640008000a00 */
[----:B-1----:R-:W-:Y:S02]  /*0f20*/  IMAD.U32 R12, RZ, RZ, UR4 ;  /* 0x00000004ff0c7e24 */ /* 0x002fe4000f8e00ff */
[----:B------:R-:W-:Y:S02]  /*0f30*/  IMAD.U32 R13, RZ, RZ, UR5 ;  /* 0x00000005ff0d7e24 */ /* 0x000fe4000f8e00ff */
        /* <DEDUP_REMOVED lines=17> */
[----:B------:R-:W-:Y:S01]  /*1050*/  UMOV UR4, 0x1000 ;  /* 0x0000100000047882 */ /* 0x000fe20000000000 */
[----:B--2---:R-:W-:-:S04]  /*1060*/  IADD3 R3, PT, PT, R7, R6, R3 ;  /* 0x0000000607037210 */ /* 0x004fc80007ffe003 */
[----:B---3--:R-:W-:-:S04]  /*1070*/  IADD3 R3, PT, PT, R9, R8, R3 ;  /* 0x0000000809037210 */ /* 0x008fc80007ffe003 */
[----:B----4-:R-:W-:-:S04]  /*1080*/  IADD3 R3, PT, PT, R11, R10, R3 ;  /* 0x0000000a0b037210 */ /* 0x010fc80007ffe003 */
[----:B-----5:R-:W-:-:S04]  /*1090*/  IADD3 R3, PT, PT, R15, R14, R3 ;  /* 0x0000000e0f037210 */ /* 0x020fc80007ffe003 */
[----:B------:R-:W-:Y:S01]  /*10a0*/  IADD3 R16, PT, PT, R17, R16, R3 ;  /* 0x0000001011107210 */ /* 0x000fe20007ffe003 */
[----:B------:R-:W-:-:S05]  /*10b0*/  VIADD R3, R2, 0xfffff000 ;  /* 0xfffff00002037836 */ /* 0x000fca0000000000 */
[----:B------:R-:W-:Y:S02]  /*10c0*/  ISETP.GE.U32.AND P0, PT, R3, 0x1000, PT ;  /* 0x000010000300780c */ /* 0x000fe40003f06070 */
[----:B------:R-:W-:-:S04]  /*10d0*/  IADD3 R16, PT, PT, R19, R18, R16 ;  /* 0x0000001213107210 */ /* 0x000fc80007ffe010 */
[----:B------:R-:W-:-:S05]  /*10e0*/  IADD3 R21, PT, PT, R21, R20, R16 ;  /* 0x0000001415157210 */ /* 0x000fca0007ffe010 */
[----:B------:R-:W-:Y:S02]  /*10f0*/  IMAD.IADD R7, R22, 0x1, R21 ;  /* 0x0000000116077824 */ /* 0x000fe400078e0215 */
[----:B------:R-:W-:Y:S05]  /*1100*/  @!P0 BRA `(.L_x_1139) ;  /* 0x00000000008c8947 */ /* 0x000fea0003800000 */
[----:B------:R-:W0:Y:S01]  /*1110*/  LDC R2, c[0x0][0x390] ;  /* 0x0000e400ff027b82 */ /* 0x000e220000000800 */
[----:B------:R-:W-:-:S07]  /*1120*/  UMOV UR4, 0x1000 ;  /* 0x0000100000047882 */ /* 0x000fce0000000000 */
[----:B------:R-:W1:Y:S02]  /*1130*/  LDC.64 R12, c[0x0][0x380] ;  /* 0x0000e000ff0c7b82 */ /* 0x000e640000000a00 */
.L_x_1141:
[----:B------:R-:W-:-:S04]  /*1140*/  VIADD R5, R0, UR4 ;  /* 0x0000000400057c36 */ /* 0x000fc80008000000 */
        /* <DEDUP_REMOVED lines=17> */
[----:B--2---:R-:W-:Y:S01]  /*1260*/  IADD3 R16, PT, PT, R18, R16, R7 ;  /* 0x0000001012107210 */ /* 0x004fe20007ffe007 */
[----:B0-----:R-:W-:-:S05]  /*1270*/  VIADD R7, R2, -UR4 ;  /* 0x8000000402077c36 */ /* 0x001fca0008000000 */
[----:B------:R-:W-:Y:S02]  /*1280*/  ISETP.GE.U32.AND P0, PT, R7, 0x1000, PT ;  /* 0x000010000700780c */ /* 0x000fe40003f06070 */
        /* <DEDUP_REMOVED lines=8> */
[----:B------:R-:W-:-:S06]  /*1310*/  UIADD3 UR4, UPT, UPT, UR4, 0x1000, URZ ;  /* 0x0000100004047890 */ /* 0x000fcc000fffe0ff */
[----:B------:R-:W-:-:S13]  /*1320*/  ISETP.LT.U32.AND P0, PT, R3, UR4, PT ;  /* 0x0000000403007c0c */ /* 0x000fda000bf01070 */
[----:B------:R-:W-:Y:S05]  /*1330*/  @!P0 BRA `(.L_x_1141) ;  /* 0xfffffffc00808947 */ /* 0x000fea000383ffff */
.L_x_1139:
[----:B------:R-:W-:Y:S01]  /*1340*/  VIADD R3, R2, -UR4 ;  /* 0x8000000402037c36 */ /* 0x000fe20008000000 */
[----:B------:R-:W-:Y:S04]  /*1350*/  BSSY.RECONVERGENT B1, `(.L_x_1140) ;  /* 0x0000095000017945 */ /* 0x000fe80003800200 */
[----:B------:R-:W-:-:S04]  /*1360*/  ISETP.GE.AND P0, PT, R0, R3, PT ;  /* 0x000000030000720c */ /* 0x000fc80003f06270 */
[----:B------:R-:W-:-:S13]  /*1370*/  ISETP.LE.U32.OR P0, PT, R2, UR4, P0 ;  /* 0x0000000402007c0c */ /* 0x000fda0008703470 */
[----:B------:R-:W-:Y:S05]  /*1380*/  @P0 BRA `(.L_x_1142) ;  /* 0x0000000800440947 */ /* 0x000fea0003800000 */
[----:B------:R-:W-:Y:S01]  /*1390*/  LOP3.LUT R3, RZ, R0, RZ, 0x33, !PT ;  /* 0x00000000ff037212 */ /* 0x000fe200078e33ff */
[----:B------:R-:W-:Y:S01]  /*13a0*/  BSSY.RECONVERGENT B2, `(.L_x_1143) ;  /* 0x000004a000027945 */ /* 0x000fe20003800200 */
[----:B------:R-:W-:Y:S02]  /*13b0*/  IMAD.MOV.U32 R5, RZ, RZ, R0 ;  /* 0x000000ffff057224 */ /* 0x000fe400078e0000 */
[----:B------:R-:W-:-:S04]  /*13c0*/  IADD3 R3, PT, PT, R2, -UR4, R3 ;  /* 0x8000000402037c10 */ /* 0x000fc8000fffe003 */
[C---:B------:R-:W-:Y:S02]  /*13d0*/  ISETP.GE.U32.AND P0, PT, R3.reuse, 0xf00, PT ;  /* 0x00000f000300780c */ /* 0x040fe40003f06070 */
[----:B------:R-:W-:-:S04]  /*13e0*/  LEA.HI R3, R3, 0x1, RZ, 0x18 ;  /* 0x0000000103037811 */ /* 0x000fc800078fc0ff */
[----:B------:R-:W-:-:S07]  /*13f0*/  LOP3.LUT R4, R3, 0xf, RZ, 0xc0, !PT ;  /* 0x0000000f03047812 */ /* 0x000fce00078ec0ff */
[----:B------:R-:W-:Y:S05]  /*1400*/  @!P0 BRA `(.L_x_1144) ;  /* 0x00000004000c8947 */ /* 0x000fea0003800000 */
[----:B------:R-:W-:Y:S01]  /*1410*/  LOP3.LUT R6, R3, 0x1fffff0, RZ, 0xc0, !PT ;  /* 0x01fffff003067812 */ /* 0x000fe200078ec0ff */
[----:B------:R-:W-:Y:S01]  /*1420*/  BSSY.RECONVERGENT B3, `(.L_x_1145) ;  /* 0x0000040000037945 */ /* 0x000fe20003800200 */
[C---:B------:R-:W-:Y:S01]  /*1430*/  LOP3.LUT R5, R0.reuse, 0x800, RZ, 0xfc, !PT ;  /* 0x0000080000057812 */ /* 0x040fe200078efcff */
[----:B------:R-:W-:Y:S02]  /*1440*/  VIADD R2, R0, UR4 ;  /* 0x0000000400027c36 */ /* 0x000fe40008000000 */
[----:B------:R-:W-:-:S07]  /*1450*/  IMAD.MOV R6, RZ, RZ, -R6 ;  /* 0x000000ffff067224 */ /* 0x000fce00078e0a06 */
.L_x_1146:
[----:B------:R-:W-:-:S04]  /*1460*/  IMAD.WIDE.U32 R26, R2, 0x4, R12 ;  /* 0x00000004021a7825 */ /* 0x000fc800078e000c */
[C---:B------:R-:W-:Y:S02]  /*1470*/  VIADD R9, R2.reuse, 0x100 ;  /* 0x0000010002097836 */ /* 0x040fe40000000000 */
[----:B------:R-:W-:Y:S01]  /*1480*/  VIADD R15, R2, 0x400 ;  /* 0x00000400020f7836 */ /* 0x000fe20000000000 */
[----:B------:R0:W2:Y:S01]  /*1490*/  LDG.E R26, desc[UR6][R26.64] ;  /* 0x000000061a1a7981 */ /* 0x0000a2000c1e1900 */
[----:B------:R-:W-:-:S04]  /*14a0*/  IMAD.WIDE.U32 R8, R9, 0x4, R12 ;  /* 0x0000000409087825 */ /* 0x000fc800078e000c */
[C---:B------:R-:W-:Y:S01]  /*14b0*/  VIADD R17, R2.reuse, 0x200 ;  /* 0x0000020002117836 */ /* 0x040fe20000000000 */
[----:B------:R1:W2:Y:S01]  /*14c0*/  LDG.E R25, desc[UR6][R8.64] ;  /* 0x0000000608197981 */ /* 0x0002a2000c1e1900 */
[C---:B------:R-:W-:Y:S02]  /*14d0*/  VIADD R11, R2.reuse, 0x300 ;  /* 0x00000300020b7836 */ /* 0x040fe40000000000 */
[----:B0-----:R-:W-:Y:S02]  /*14e0*/  VIADD R27, R2, 0x700 ;  /* 0x00000700021b7836 */ /* 0x001fe40000000000 */
[----:B------:R-:W-:-:S04]  /*14f0*/  IMAD.WIDE.U32 R14, R15, 0x4, R12 ;  /* 0x000000040f0e7825 */ /* 0x000fc800078e000c */
[--C-:B------:R-:W-:Y:S01]  /*1500*/  IMAD.WIDE.U32 R16, R17, 0x4, R12.reuse ;  /* 0x0000000411107825 */ /* 0x100fe200078e000c */
[----:B------:R0:W3:Y:S03]  /*1510*/  LDG.E R22, desc[UR6][R14.64] ;  /* 0x000000060e167981 */ /* 0x0000e6000c1e1900 */
[----:B------:R-:W-:Y:S01]  /*1520*/  VIADD R29, R2, 0x500 ;  /* 0x00000500021d7836 */ /* 0x000fe20000000000 */
[----:B------:R-:W4:Y:S01]  /*1530*/  LDG.E R24, desc[UR6][R16.64] ;  /* 0x0000000610187981 */ /* 0x000f22000c1e1900 */
[----:B------:R-:W-:-:S04]  /*1540*/  IMAD.WIDE.U32 R10, R11, 0x4, R12 ;  /* 0x000000040b0a7825 */ /* 0x000fc800078e000c */
[--C-:B-1----:R-:W-:Y:S01]  /*1550*/  IMAD.WIDE.U32 R8, R27, 0x4, R12.reuse ;  /* 0x000000041b087825 */ /* 0x102fe200078e000c */
[----:B------:R-:W4:Y:S03]  /*1560*/  LDG.E R23, desc[UR6][R10.64] ;  /* 0x000000060a177981 */ /* 0x000f26000c1e1900 */
[----:B------:R-:W-:Y:S02]  /*1570*/  VIADD R27, R2, 0x900 ;  /* 0x00000900021b7836 */ /* 0x000fe40000000000 */
[----:B------:R-:W-:-:S04]  /*1580*/  IMAD.WIDE.U32 R28, R29, 0x4, R12 ;  /* 0x000000041d1c7825 */ /* 0x000fc800078e000c */
[C---:B------:R-:W-:Y:S01]  /*1590*/  VIADD R19, R2.reuse, 0x600 ;  /* 0x0000060002137836 */ /* 0x040fe20000000000 */
[----:B------:R1:W5:Y:S01]  /*15a0*/  LDG.E R11, desc[UR6][R8.64] ;  /* 0x00000006080b7981 */ /* 0x000362000c1e1900 */
[C---:B0-----:R-:W-:Y:S02]  /*15b0*/  VIADD R15, R2.reuse, 0xa00 ;  /* 0x00000a00020f7836 */ /* 0x041fe40000000000 */
[----:B------:R-:W-:Y:S01]  /*15c0*/  VIADD R20, R2, 0x800 ;  /* 0x0000080002147836 */ /* 0x000fe20000000000 */
[----:B------:R0:W3:Y:S01]  /*15d0*/  LDG.E R21, desc[UR6][R28.64] ;  /* 0x000000061c157981 */ /* 0x0000e2000c1e1900 */
[----:B------:R-:W-:-:S04]  /*15e0*/  IMAD.WIDE.U32 R18, R19, 0x4, R12 ;  /* 0x0000000413127825 */ /* 0x000fc800078e000c */
[----:B-1----:R-:W-:-:S04]  /*15f0*/  IMAD.WIDE.U32 R8, R27, 0x4, R12 ;  /* 0x000000041b087825 */ /* 0x002fc800078e000c */
[--C-:B------:R-:W-:Y:S02]  /*1600*/  IMAD.WIDE.U32 R14, R15, 0x4, R12.reuse ;  /* 0x000000040f0e7825 */ /* 0x100fe400078e000c */
[----:B------:R-:W5:Y:S02]  /*1610*/  LDG.E R9, desc[UR6][R8.64] ;  /* 0x0000000608097981 */ /* 0x000f64000c1e1900 */
[--C-:B------:R-:W-:Y:S02]  /*1620*/  IMAD.WIDE.U32 R16, R20, 0x4, R12.reuse ;  /* 0x0000000414107825 */ /* 0x100fe400078e000c */
[----:B------:R1:W5:Y:S02]  /*1630*/  LDG.E R20, desc[UR6][R18.64] ;  /* 0x0000000612147981 */ /* 0x000364000c1e1900 */
[C---:B0-----:R-:W-:Y:S02]  /*1640*/  VIADD R29, R2.reuse, 0xb00 ;  /* 0x00000b00021d7836 */ /* 0x041fe40000000000 */
[----:B------:R-:W-:Y:S01]  /*1650*/  VIADD R27, R2, 0xc00 ;  /* 0x00000c00021b7836 */ /* 0x000fe20000000000 */
[----:B------:R0:W5:Y:S01]  /*1660*/  LDG.E R10, desc[UR6][R16.64] ;  /* 0x00000006100a7981 */ /* 0x000162000c1e1900 */
[----:B------:R-:W-:-:S03]  /*1670*/  IMAD.WIDE.U32 R28, R29, 0x4, R12 ;  /* 0x000000041d1c7825 */ /* 0x000fc600078e000c */
[----:B------:R0:W5:Y:S01]  /*1680*/  LDG.E R8, desc[UR6][R14.64] ;  /* 0x000000060e087981 */ /* 0x000162000c1e1900 */
[C---:B-1----:R-:W-:Y:S02]  /*1690*/  VIADD R19, R2.reuse, 0xe00 ;  /* 0x00000e0002137836 */ /* 0x042fe40000000000 */
[C---:B------:R-:W-:Y:S02]  /*16a0*/  VIADD R18, R2.reuse, 0xf00 ;  /* 0x00000f0002127836 */ /* 0x040fe40000000000 */
[----:B0-----:R-:W-:Y:S02]  /*16b0*/  IMAD.WIDE.U32 R16, R27, 0x4, R12 ;  /* 0x000000041b107825 */ /* 0x001fe400078e000c */
[----:B------:R-:W5:Y:S02]  /*16c0*/  LDG.E R27, desc[UR6][R28.64] ;  /* 0x000000061c1b7981 */ /* 0x000f64000c1e1900 */
[----:B------:R-:W-:-:S04]  /*16d0*/  VIADD R15, R2, 0xd00 ;  /* 0x00000d00020f7836 */ /* 0x000fc80000000000 */
[--C-:B------:R-:W-:Y:S01]  /*16e0*/  IMAD.WIDE.U32 R14, R15, 0x4, R12.reuse ;  /* 0x000000040f0e7825 */ /* 0x100fe200078e000c */
[----:B------:R0:W5:Y:S05]  /*16f0*/  LDG.E R28, desc[UR6][R16.64] ;  /* 0x00000006101c7981 */ /* 0x00016a000c1e1900 */
[----:B------:R-:W5:Y:S01]  /*1700*/  LDG.E R15, desc[UR6][R14.64] ;  /* 0x000000060e0f7981 */ /* 0x000f62000c1e1900 */
[----:B0-----:R-:W-:-:S04]  /*1710*/  IMAD.WIDE.U32 R16, R19, 0x4, R12 ;  /* 0x0000000413107825 */ /* 0x001fc800078e000c */
[----:B------:R-:W-:Y:S02]  /*1720*/  IMAD.WIDE.U32 R18, R18, 0x4, R12 ;  /* 0x0000000412127825 */ /* 0x000fe400078e000c */
[----:B------:R-:W5:Y:S04]  /*1730*/  LDG.E R16, desc[UR6][R16.64] ;  /* 0x0000000610107981 */ /* 0x000f68000c1e1900 */
[----:B------:R-:W5:Y:S01]  /*1740*/  LDG.E R19, desc[UR6][R18.64] ;  /* 0x0000000612137981 */ /* 0x000f62000c1e1900 */
[----:B------:R-:W-:-:S05]  /*1750*/  VIADD R6, R6, 0x10 ;  /* 0x0000001006067836 */ /* 0x000fca0000000000 */
[----:B------:R-:W-:Y:S01]  /*1760*/  ISETP.NE.AND P0, PT, R6, RZ, PT ;  /* 0x000000ff0600720c */ /* 0x000fe20003f05270 */
[----:B------:R-:W-:Y:S02]  /*1770*/  VIADD R5, R5, 0x1000 ;  /* 0x0000100005057836 */ /* 0x000fe40000000000 */
[----:B------:R-:W-:Y:S01]  /*1780*/  VIADD R2, R2, 0x1000 ;  /* 0x0000100002027836 */ /* 0x000fe20000000000 */
[----:B--2---:R-:W-:-:S04]  /*1790*/  IADD3 R25, PT, PT, R25, R26, R7 ;  /* 0x0000001a19197210 */ /* 0x004fc80007ffe007 */
[----:B----4-:R-:W-:-:S04]  /*17a0*/  IADD3 R23, PT, PT, R23, R24, R25 ;  /* 0x0000001817177210 */ /* 0x010fc80007ffe019 */
[----:B---3--:R-:W-:-:S04]  /*17b0*/  IADD3 R21, PT, PT, R21, R22, R23 ;  /* 0x0000001615157210 */ /* 0x008fc80007ffe017 */
[----:B-----5:R-:W-:-:S04]  /*17c0*/  IADD3 R11, PT, PT, R11, R20, R21 ;  /* 0x000000140b0b7210 */ /* 0x020fc80007ffe015 */
[----:B------:R-:W-:-:S04]  /*17d0*/  IADD3 R9, PT, PT, R9, R10, R11 ;  /* 0x0000000a09097210 */ /* 0x000fc80007ffe00b */
[----:B------:R-:W-:-:S04]  /*17e0*/  IADD3 R8, PT, PT, R27, R8, R9 ;  /* 0x000000081b087210 */ /* 0x000fc80007ffe009 */
[----:B------:R-:W-:-:S04]  /*17f0*/  IADD3 R8, PT, PT, R15, R28, R8 ;  /* 0x0000001c0f087210 */ /* 0x000fc80007ffe008 */
[----:B------:R-:W-:Y:S01]  /*1800*/  IADD3 R7, PT, PT, R19, R16, R8 ;  /* 0x0000001013077210 */ /* 0x000fe20007ffe008 */
[----:B------:R-:W-:Y:S06]  /*1810*/  @P0 BRA `(.L_x_1146) ;  /* 0xfffffffc00100947 */ /* 0x000fec000383ffff */
[----:B------:R-:W-:Y:S05]  /*1820*/  BSYNC.RECONVERGENT B3 ;  /* 0x0000000000037941 */ /* 0x000fea0003800200 */
.L_x_1145:
[----:B------:R-:W-:-:S07]  /*1830*/  VIADD R5, R5, 0xfffff800 ;  /* 0xfffff80005057836 */ /* 0x000fce0000000000 */
.L_x_1144:
[----:B------:R-:W-:Y:S05]  /*1840*/  BSYNC.RECONVERGENT B2 ;  /* 0x0000000000027941 */ /* 0x000fea0003800200 */
.L_x_1143:
[----:B------:R-:W-:-:S13]  /*1850*/  ISETP.NE.AND P0, PT, R4, RZ, PT ;  /* 0x000000ff0400720c */ /* 0x000fda0003f05270 */
[----:B------:R-:W-:Y:S05]  /*1860*/  @!P0 BRA `(.L_x_1142) ;  /* 0x00000004000c8947 */ /* 0x000fea0003800000 */
[----:B------:R-:W-:Y:S01]  /*1870*/  ISETP.GE.U32.AND P0, PT, R4, 0x8, PT ;  /* 0x000000080400780c */ /* 0x000fe20003f06070 */
[----:B------:R-:W-:Y:S01]  /*1880*/  BSSY.RECONVERGENT B2, `(.L_x_1147) ;  /* 0x0000021000027945 */ /* 0x000fe20003800200 */
[----:B------:R-:W-:-:S04]  /*1890*/  LOP3.LUT R24, R3, 0x7, RZ, 0xc0, !PT ;  /* 0x0000000703187812 */ /* 0x000fc800078ec0ff */
[----:B------:R-:W-:-:S07]  /*18a0*/  ISETP.NE.AND P1, PT, R24, RZ, PT ;  /* 0x000000ff1800720c */ /* 0x000fce0003f25270 */
[----:B------:R-:W-:Y:S06]  /*18b0*/  @!P0 BRA `(.L_x_1148) ;  /* 0x0000000000748947 */ /* 0x000fec0003800000 */
[----:B------:R-:W-:-:S04]  /*18c0*/  VIADD R9, R5, UR4 ;  /* 0x0000000405097c36 */ /* 0x000fc80008000000 */
[C---:B------:R-:W-:Y:S02]  /*18d0*/  VIADD R21, R9.reuse, 0x100 ;  /* 0x0000010009157836 */ /* 0x040fe40000000000 */
[C---:B------:R-:W-:Y:S02]  /*18e0*/  VIADD R11, R9.reuse, 0x300 ;  /* 0x00000300090b7836 */ /* 0x040fe40000000000 */
[C---:B------:R-:W-:Y:S02]  /*18f0*/  VIADD R23, R9.reuse, 0x200 ;  /* 0x0000020009177836 */ /* 0x040fe40000000000 */
[----:B------:R-:W-:-:S04]  /*1900*/  IMAD.WIDE.U32 R16, R9, 0x4, R12 ;  /* 0x0000000409107825 */ /* 0x000fc800078e000c */
[--C-:B------:R-:W-:Y:S01]  /*1910*/  IMAD.WIDE.U32 R20, R21, 0x4, R12.reuse ;  /* 0x0000000415147825 */ /* 0x100fe200078e000c */
[----:B------:R0:W2:Y:S03]  /*1920*/  LDG.E R2, desc[UR6][R16.64] ;  /* 0x0000000610027981 */ /* 0x0000a6000c1e1900 */
[C---:B------:R-:W-:Y:S01]  /*1930*/  VIADD R15, R9.reuse, 0x400 ;  /* 0x00000400090f7836 */ /* 0x040fe20000000000 */
[----:B------:R-:W2:Y:S01]  /*1940*/  LDG.E R4, desc[UR6][R20.64] ;  /* 0x0000000614047981 */ /* 0x000ea2000c1e1900 */
[----:B------:R-:W-:Y:S02]  /*1950*/  VIADD R19, R9, 0x500 ;  /* 0x0000050009137836 */ /* 0x000fe40000000000 */
[----:B------:R-:W-:-:S04]  /*1960*/  IMAD.WIDE.U32 R10, R11, 0x4, R12 ;  /* 0x000000040b0a7825 */ /* 0x000fc800078e000c */
[--C-:B------:R-:W-:Y:S02]  /*1970*/  IMAD.WIDE.U32 R22, R23, 0x4, R12.reuse ;  /* 0x0000000417167825 */ /* 0x100fe400078e000c */
[----:B------:R-:W3:Y:S02]  /*1980*/  LDG.E R10, desc[UR6][R10.64] ;  /* 0x000000060a0a7981 */ /* 0x000ee4000c1e1900 */
[C---:B------:R-:W-:Y:S02]  /*1990*/  VIADD R25, R9.reuse, 0x600 ;  /* 0x0000060009197836 */ /* 0x040fe40000000000 */
[----:B------:R-:W-:Y:S01]  /*19a0*/  VIADD R27, R9, 0x700 ;  /* 0x00000700091b7836 */ /* 0x000fe20000000000 */
[----:B------:R-:W3:Y:S01]  /*19b0*/  LDG.E R6, desc[UR6][R22.64] ;  /* 0x0000000616067981 */ /* 0x000ee2000c1e1900 */
[----:B------:R-:W-:-:S04]  /*19c0*/  IMAD.WIDE.U32 R14, R15, 0x4, R12 ;  /* 0x000000040f0e7825 */ /* 0x000fc800078e000c */
[--C-:B------:R-:W-:Y:S02]  /*19d0*/  IMAD.WIDE.U32 R8, R19, 0x4, R12.reuse ;  /* 0x0000000413087825 */ /* 0x100fe400078e000c */
[----:B------:R-:W4:Y:S02]  /*19e0*/  LDG.E R15, desc[UR6][R14.64] ;  /* 0x000000060e0f7981 */ /* 0x000f24000c1e1900 */
[--C-:B------:R-:W-:Y:S02]  /*19f0*/  IMAD.WIDE.U32 R18, R25, 0x4, R12.reuse ;  /* 0x0000000419127825 */ /* 0x100fe400078e000c */
[----:B------:R-:W4:Y:S02]  /*1a00*/  LDG.E R8, desc[UR6][R8.64] ;  /* 0x0000000608087981 */ /* 0x000f24000c1e1900 */
[----:B0-----:R-:W-:Y:S02]  /*1a10*/  IMAD.WIDE.U32 R16, R27, 0x4, R12 ;  /* 0x000000041b107825 */ /* 0x001fe400078e000c */
[----:B------:R-:W5:Y:S04]  /*1a20*/  LDG.E R19, desc[UR6][R18.64] ;  /* 0x0000000612137981 */ /* 0x000f68000c1e1900 */
[----:B------:R-:W5:Y:S01]  /*1a30*/  LDG.E R16, desc[UR6][R16.64] ;  /* 0x0000000610107981 */ /* 0x000f62000c1e1900 */
[----:B------:R-:W-:Y:S01]  /*1a40*/  VIADD R5, R5, 0x800 ;  /* 0x0000080005057836 */ /* 0x000fe20000000000 */
[----:B--2---:R-:W-:-:S04]  /*1a50*/  IADD3 R7, PT, PT, R4, R2, R7 ;  /* 0x0000000204077210 */ /* 0x004fc80007ffe007 */
[----:B---3--:R-:W-:-:S04]  /*1a60*/  IADD3 R6, PT, PT, R10, R6, R7 ;  /* 0x000000060a067210 */ /* 0x008fc80007ffe007 */
[----:B----4-:R-:W-:-:S04]  /*1a70*/  IADD3 R6, PT, PT, R8, R15, R6 ;  /* 0x0000000f08067210 */ /* 0x010fc80007ffe006 */
[----:B-----5:R-:W-:-:S07]  /*1a80*/  IADD3 R7, PT, PT, R16, R19, R6 ;  /* 0x0000001310077210 */ /* 0x020fce0007ffe006 */
.L_x_1148:
[----:B------:R-:W-:Y:S05]  /*1a90*/  BSYNC.RECONVERGENT B2 ;  /* 0x0000000000027941 */ /* 0x000fea0003800200 */
.L_x_1147:
        /* <DEDUP_REMOVED lines=18> */
[----:B------:R-:W-:Y:S01]  /*1bc0*/  VIADD R5, R5, 0x400 ;  /* 0x0000040005057836 */ /* 0x000fe20000000000 */
[----:B--2---:R-:W-:-:S04]  /*1bd0*/  IADD3 R7, PT, PT, R8, R2, R7 ;  /* 0x0000000208077210 */ /* 0x004fc80007ffe007 */
[----:B---3--:R-:W-:-:S07]  /*1be0*/  IADD3 R7, PT, PT, R14, R10, R7 ;  /* 0x0000000a0e077210 */ /* 0x008fce0007ffe007 */
.L_x_1150:
[----:B------:R-:W-:Y:S05]  /*1bf0*/  BSYNC.RECONVERGENT B2 ;  /* 0x0000000000027941 */ /* 0x000fea0003800200 */
.L_x_1149:
[----:B------:R-:W-:Y:S05]  /*1c00*/  @!P1 BRA `(.L_x_1142) ;  /* 0x0000000000249947 */ /* 0x000fea0003800000 */
[----:B------:R-:W-:Y:S02]  /*1c10*/  VIADD R5, R5, UR4 ;  /* 0x0000000405057c36 */ /* 0x000fe40008000000 */
[----:B------:R-:W-:-:S07]  /*1c20*/  IMAD.MOV R4, RZ, RZ, -R4 ;  /* 0x000000ffff047224 */ /* 0x000fce00078e0a04 */
.L_x_1151:
[----:B------:R-:W-:-:S06]  /*1c30*/  IMAD.WIDE.U32 R2, R5, 0x4, R12 ;  /* 0x0000000405027825 */ /* 0x000fcc00078e000c */
[----:B------:R-:W2:Y:S01]  /*1c40*/  LDG.E R2, desc[UR6][R2.64] ;  /* 0x0000000602027981 */ /* 0x000ea2000c1e1900 */
[----:B------:R-:W-:Y:S02]  /*1c50*/  VIADD R4, R4, 0x1 ;  /* 0x0000000104047836 */ /* 0x000fe40000000000 */
[----:B------:R-:W-:-:S03]  /*1c60*/  VIADD R5, R5, 0x100 ;  /* 0x0000010005057836 */ /* 0x000fc60000000000 */
[----:B------:R-:W-:Y:S01]  /*1c70*/  ISETP.NE.AND P0, PT, R4, RZ, PT ;  /* 0x000000ff0400720c */ /* 0x000fe20003f05270 */
[----:B--2---:R-:W-:-:S12]  /*1c80*/  IMAD.IADD R7, R2, 0x1, R7 ;  /* 0x0000000102077824 */ /* 0x004fd800078e0207 */
[----:B------:R-:W-:Y:S05]  /*1c90*/  @P0 BRA `(.L_x_1151) ;  /* 0xfffffffc00e40947 */ /* 0x000fea000383ffff */
.L_x_1142:
[----:B------:R-:W-:Y:S05]  /*1ca0*/  BSYNC.RECONVERGENT B1 ;  /* 0x0000000000017941 */ /* 0x000fea0003800200 */
.L_x_1140:
        /* <DEDUP_REMOVED lines=36> */
[----:B--2---:R-:W0:Y:S04]  /*1ef0*/  LDS.128 R4, [UR4+0x10] ;  /* 0x00001004ff047984 */ /* 0x004e280008000c00 */
[----:B------:R-:W1:Y:S01]  /*1f00*/  LDS.64 R2, [UR4+0x20] ;  /* 0x00002004ff027984 */ /* 0x000e620008000a00 */
[----:B0-----:R-:W-:-:S04]  /*1f10*/  IADD3 R0, PT, PT, R4, R0, R9 ;  /* 0x0000000004007210 */ /* 0x001fc80007ffe009 */
[----:B------:R-:W-:-:S04]  /*1f20*/  IADD3 R0, PT, PT, R6, R0, R5 ;  /* 0x0000000006007210 */ /* 0x000fc80007ffe005 */
[----:B-1----:R-:W-:-:S05]  /*1f30*/  IADD3 R0, PT, PT, R2, R0, R7 ;  /* 0x0000000002007210 */ /* 0x002fca0007ffe007 */
[----:B------:R-:W-:-:S07]  /*1f40*/  IMAD.IADD R9, R0, 0x1, R3 ;  /* 0x0000000100097824 */ /* 0x000fce00078e0203 */
.L_x_1138:
[----:B------:R-:W-:Y:S05]  /*1f50*/  BSYNC.RECONVERGENT B0 ;  /* 0x0000000000007941 */ /* 0x000fea0003800200 */
.L_x_1123:
[----:B------:R-:W-:Y:S05]  /*1f60*/  @P0 EXIT ;  /* 0x000000000000094d */ /* 0x000fea0003800000 */
[----:B-1----:R-:W1:Y:S01]  /*1f70*/  LDC.64 R2, c[0x0][0x388] ;  /* 0x0000e200ff027b82 */ /* 0x002e620000000a00 */
[----:B------:R-:W0:Y:S02]  /*1f80*/  LDCU UR4, c[0x0][0x398] ;  /* 0x00007300ff0477ac */ /* 0x000e240008000800 */
[----:B0-2---:R-:W-:-:S05]  /*1f90*/  VIADD R9, R9, UR4 ;  /* 0x0000000409097c36 */ /* 0x005fca0008000000 */
[----:B-1----:R-:W-:Y:S01]  /*1fa0*/  STG.E desc[UR6][R2.64], R9 ;  /* 0x0000000902007986 */ /* 0x002fe2000c101906 */
[----:B------:R-:W-:Y:S05]  /*1fb0*/  EXIT ;  /* 0x000000000000794d */ /* 0x000fea0003800000 */
.L_x_1152:
        /* <DEDUP_REMOVED lines=12> */
.L_x_2003:


//--------------------- .text._ZN3cub18CUB_300001_SM_10006detail9transform16transform_kernelINS2_10policy_hubILb0EN4cuda3std3__45tupleIJN6thrust24THRUST_300001_SM_1000_NS6detail15normal_iteratorINSA_10device_ptrIfEEEESF_EEEE10policy1000ElNS7_7dividesIfEESF_JPfSL_EEEvT0_iT1_T2_DpNS2_10kernel_argIT3_EE --------------------------
	.section	.text._ZN3cub18CUB_300001_SM_10006detail9transform16transform_kernelINS2_10policy_hubILb0EN4cuda3std3__45tupleIJN6thrust24THRUST_300001_SM_1000_NS6detail15normal_iteratorINSA_10device_ptrIfEEEESF_EEEE10policy1000ElNS7_7dividesIfEESF_JPfSL_EEEvT0_iT1_T2_DpNS2_10kernel_argIT3_EE,"ax",@progbits
	.align	128
        .global         _ZN3cub18CUB_300001_SM_10006detail9transform16transform_kernelINS2_10policy_hubILb0EN4cuda3std3__45tupleIJN6thrust24THRUST_300001_SM_1000_NS6detail15normal_iteratorINSA_10device_ptrIfEEEESF_EEEE10policy1000ElNS7_7dividesIfEESF_JPfSL_EEEvT0_iT1_T2_DpNS2_10kernel_argIT3_EE
        .type           _ZN3cub18CUB_300001_SM_10006detail9transform16transform_kernelINS2_10policy_hubILb0EN4cuda3std3__45tupleIJN6thrust24THRUST_300001_SM_1000_NS6detail15normal_iteratorINSA_10device_ptrIfEEEESF_EEEE10policy1000ElNS7_7dividesIfEESF_JPfSL_EEEvT0_iT1_T2_DpNS2_10kernel_argIT3_EE,@function
        .size           _ZN3cub18CUB_300001_SM_10006detail9transform16transform_kernelINS2_10policy_hubILb0EN4cuda3std3__45tupleIJN6thrust24THRUST_300001_SM_1000_NS6detail15normal_iteratorINSA_10device_ptrIfEEEESF_EEEE10policy1000ElNS7_7dividesIfEESF_JPfSL_EEEvT0_iT1_T2_DpNS2_10kernel_argIT3_EE,(.L_x_1979 - _ZN3cub18CUB_300001_SM_10006detail9transform16transform_kernelINS2_10policy_hubILb0EN4cuda3std3__45tupleIJN6thrust24THRUST_300001_SM_1000_NS6detail15normal_iteratorINSA_10device_ptrIfEEEESF_EEEE10policy1000ElNS7_7dividesIfEESF_JPfSL_EEEvT0_iT1_T2_DpNS2_10kernel_argIT3_EE)
        .other          _ZN3cub18CUB_300001_SM_10006detail9transform16transform_kernelINS2_10policy_hubILb0EN4cuda3std3__45tupleIJN6thrust24THRUST_300001_SM_1000_NS6detail15normal_iteratorINSA_10device_ptrIfEEEESF_EEEE10policy1000ElNS7_7dividesIfEESF_JPfSL_EEEvT0_iT1_T2_DpNS2_10kernel_argIT3_EE,@"STO_CUDA_ENTRY STV_DEFAULT"
_ZN3cub18CUB_300001_SM_10006detail9transform16transform_kernelINS2_10policy_hubILb0EN4cuda3std3__45tupleIJN6thrust24THRUST_300001_SM_1000_NS6detail15normal_iteratorINSA_10device_ptrIfEEEESF_EEEE10policy1000ElNS7_7dividesIfEESF_JPfSL_EEEvT0_iT1_T2_DpNS2_10kernel_argIT3_EE:
.text._ZN3cub18CUB_300001_SM_10006detail9transform16transform_kernelINS2_10policy_hubILb0EN4cuda3std3__45tupleIJN6thrust24THRUST_300001_SM_1000_NS6detail15normal_iteratorINSA_10device_ptrIfEEEESF_EEEE10policy1000ElNS7_7dividesIfEESF_JPfSL_EEEvT0_iT1_T2_DpNS2_10kernel_argIT3_EE:
[----:B------:R-:W-:Y:S01]  /*0000*/  LDC R1, c[0x0][0x37c] ;  /* 0x0000df00ff017b82 */ /* 0x000fe20000000800 */
[----:B------:R-:W1:Y:S07]  /*0010*/  LDCU UR24, c[0x0][0x388] ;  /* 0x00007100ff1877ac */ /* 0x000e6e0008000800 */
[----:B------:R-:W2:Y:S01]  /*0020*/  S2UR UR5, SR_CTAID.X ;  /* 0x00000000000579c3 */ /* 0x000ea20000002500 */
[----:B------:R-:W3:Y:S01]  /*0030*/  LDCU UR7, c[0x0][0x370] ;  /* 0x00006e00ff0777ac */ /* 0x000ee20008000800 */
[----:B------:R-:W4:Y:S06]  /*0040*/  LDCU.64 UR22, c[0x0][0x358] ;  /* 0x00006b00ff1677ac */ /* 0x000f2c0008000a00 */
[----:B------:R-:W5:Y:S01]  /*0050*/  LDC.64 R2, c[0x0][0x380] ;  /* 0x0000e000ff027b82 */ /* 0x000f620000000a00 */
[----:B-1----:R-:W-:-:S04]  /*0060*/  USHF.L.U32 UR19, UR24, 0x7, URZ ;  /* 0x0000000718137899 */ /* 0x002fc800080006ff */
[----:B------:R-:W-:Y:S02]  /*0070*/  USHF.R.S32.HI UR8, URZ, 0x1f, UR19 ;  /* 0x0000001fff087899 */ /* 0x000fe40008011413 */
[----:B--2---:R-:W-:Y:S02]  /*0080*/  UIMAD.WIDE.U32 UR20, UR19, UR5, URZ ;  /* 0x00000005131472a5 */ /* 0x004fe4000f8e00ff */
[----:B------:R-:W-:Y:S02]  /*0090*/  UIMAD UR6, UR8, UR5, URZ ;  /* 0x00000005080672a4 */ /* 0x000fe4000f8e02ff */
[----:B------:R-:W-:Y:S02]  /*00a0*/  UIADD3 UR4, UPT, UPT, UR5, 0x2, URZ ;  /* 0x0000000205047890 */ /* 0x000fe4000fffe0ff */
[----:B------:R-:W-:Y:S02]  /*00b0*/  UIADD3 UR6, UPT, UPT, UR21, UR6, URZ ;  /* 0x0000000615067290 */ /* 0x000fe4000fffe0ff */
[----:B---3--:R-:W-:Y:S01]  /*00c0*/  UISETP.GE.U32.AND UP0, UPT, UR4, UR7, UPT ;  /* 0x000000070400728c */ /* 0x008fe2000bf06070 */
[----:B-----5:R-:W-:-:S03]  /*00d0*/  IADD3 R0, P0, PT, R2, -UR20, RZ ;  /* 0x8000001402007c10 */ /* 0x020fc6000ff1e0ff */
[----:B------:R-:W-:Y:S01]  /*00e0*/  UISETP.EQ.OR UP0, UPT, UR5, URZ, UP0 ;  /* 0x000000ff0500728c */ /* 0x000fe20008702670 */
[----:B------:R-:W-:Y:S02]  /*00f0*/  IADD3.X R2, PT, PT, R3, ~UR6, RZ, P0, !PT ;  /* 0x8000000603027c10 */ /* 0x000fe400087fe4ff */
[----:B------:R-:W-:-:S04]  /*0100*/  ISETP.LT.U32.AND P0, PT, R0, UR19, PT ;  /* 0x0000001300007c0c */ /* 0x000fc8000bf01070 */
[----:B------:R-:W-:-:S04]  /*0110*/  ISETP.LT.AND.EX P0, PT, R2, UR8, PT, P0 ;  /* 0x0000000802007c0c */ /* 0x000fc8000bf01300 */
[----:B------:R-:W-:Y:S01]  /*0120*/  SEL R0, R0, UR19, P0 ;  /* 0x0000001300007c07 */ /* 0x000fe20008000000 */
[----:B----4-:R-:W-:Y:S08]  /*0130*/  BRA.U UP0, `(.L_x_1153) ;  /* 0x0000000100e47547 */ /* 0x010ff0000b800000 */
[----:B------:R-:W1:Y:S01]  /*0140*/  S2R R2, SR_TID.X ;  /* 0x0000000000027919 */ /* 0x000e620000002100 */
[----:B------:R-:W-:Y:S01]  /*0150*/  ELECT P0, URZ, PT ;  /* 0x0000000000ff782f */ /* 0x000fe20003800000 */
[----:B------:R-:W-:Y:S03]  /*0160*/  BSSY.RECONVERGENT B0, `(.L_x_1154) ;  /* 0x000002e000007945 */ /* 0x000fe60003800200 */
[----:B-1----:R-:W-:-:S13]  /*0170*/  ISETP.GT.U32.OR P0, PT, R2, 0x1f, !P0 ;  /* 0x0000001f0200780c */ /* 0x002fda0004704470 */
[----:B------:R-:W-:Y:S05]  /*0180*/  @P0 BRA `(.L_x_1155) ;  /* 0x0000000000ac0947 */ /* 0x000fea0003800000 */
[----:B------:R-:W1:Y:S01]  /*0190*/  S2UR UR18, SR_CgaCtaId ;  /* 0x00000000001279c3 */ /* 0x000e620000008800 */
[----:B------:R-:W2:Y:S01]  /*01a0*/  LDCU UR15, c[0x0][0x3a0] ;  /* 0x00007400ff0f77ac */ /* 0x000ea20008000800 */
[----:B------:R-:W3:Y:S01]  /*01b0*/  LDCU UR17, c[0x0][0x3b0] ;  /* 0x00007600ff1177ac */ /* 0x000ee20008000800 */
[----:B------:R-:W-:Y:S01]  /*01c0*/  ULEA UR14, UR24, 0xf, 0x9 ;  /* 0x0000000f180e7891 */ /* 0x000fe2000f8e48ff */
[----:B------:R-:W-:Y:S01]  /*01d0*/  UMOV UR7, 0x400 ;  /* 0x0000040000077882 */ /* 0x000fe20000000000 */
[----:B------:R-:W-:Y:S01]  /*01e0*/  UMOV UR10, 0x1 ;  /* 0x00000001000a7882 */ /* 0x000fe20000000000 */
[----:B------:R-:W4:Y:S01]  /*01f0*/  LDCU.64 UR4, c[0x0][0x398] ;  /* 0x00007300ff0477ac */ /* 0x000f220008000a00 */
[----:B------:R-:W-:-:S04]  /*0200*/  UIADD3 UR10, UPT, UPT, -UR10, 0x100000, URZ ;  /* 0x001000000a0a7890 */ /* 0x000fc8000fffe1ff */
[----:B------:R-:W-:Y:S02]  /*0210*/  USHF.L.U32 UR11, UR10, 0xb, URZ ;  /* 0x0000000b0a0b7899 */ /* 0x000fe400080006ff */
[----:B------:R-:W-:Y:S02]  /*0220*/  USHF.L.U32 UR10, UR10, 0x1, URZ ;  /* 0x000000010a0a7899 */ /* 0x000fe400080006ff */
[----:B--2---:R-:W-:Y:S01]  /*0230*/  UIADD3 UR15, UPT, UPT, UR14, UR15, URZ ;  /* 0x0000000f0e0f7290 */ /* 0x004fe2000fffe0ff */
[----:B------:R-:W2:Y:S01]  /*0240*/  LDCU.64 UR12, c[0x0][0x3a8] ;  /* 0x00007500ff0c77ac */ /* 0x000ea20008000a00 */
[----:B---3--:R-:W-:Y:S02]  /*0250*/  UIADD3 UR14, UPT, UPT, UR14, UR17, URZ ;  /* 0x000000110e0e7290 */ /* 0x008fe4000fffe0ff */
[----:B-1----:R-:W-:Y:S02]  /*0260*/  ULEA UR17, UR18, UR7, 0x18 ;  /* 0x0000000712117291 */ /* 0x002fe4000f8ec0ff */
[----:B------:R-:W-:-:S02]  /*0270*/  UIADD3 UR16, UPT, UPT, UR7, 0x80, URZ ;  /* 0x0000008007107890 */ /* 0x000fc4000fffe0ff */
[----:B------:R-:W-:Y:S02]  /*0280*/  USHF.L.U64.HI UR9, UR20, 0x2, UR6 ;  /* 0x0000000214097899 */ /* 0x000fe40008010206 */
[----:B------:R-:W-:Y:S02]  /*0290*/  USHF.L.U32 UR8, UR20, 0x2, URZ ;  /* 0x0000000214087899 */ /* 0x000fe400080006ff */
[----:B------:R-:W-:Y:S02]  /*02a0*/  ULOP3.LUT UR15, UR15, 0xfffffff0, URZ, 0xc0, !UPT ;  /* 0xfffffff00f0f7892 */ /* 0x000fe4000f8ec0ff */
[----:B------:R-:W-:Y:S01]  /*02b0*/  ULOP3.LUT UR14, UR14, 0xfffffff0, URZ, 0xc0, !UPT ;  /* 0xfffffff00e0e7892 */ /* 0x000fe2000f8ec0ff */
[----:B------:R-:W1:Y:S02]  /*02c0*/  FENCE.VIEW.ASYNC.S ;  /* 0x00000000000073c6 */ /* 0x000e640000000000 */
[----:B-1----:R1:W3:Y:S02]  /*02d0*/  SYNCS.EXCH.64 URZ, [UR17], UR10 ;  /* 0x0000000a11ff75b2 */ /* 0x0022e40008000100 */
[----:B------:R-:W-:Y:S01]  /*02e0*/  @!PT LDS RZ, [RZ] ;  /* 0x00000000fffff984 */ /* 0x000fe20000000800 */
[----:B------:R-:W-:Y:S01]  /*02f0*/  @!PT LDS RZ, [RZ] ;  /* 0x00000000fffff984 */ /* 0x000fe20000000800 */
[----:B------:R-:W-:Y:S01]  /*0300*/  @!PT LDS RZ, [RZ] ;  /* 0x00000000fffff984 */ /* 0x000fe20000000800 */
[----:B------:R-:W-:Y:S01]  /*0310*/  @!PT LDS RZ, [RZ] ;  /* 0x00000000fffff984 */ /* 0x000fe20000000800 */
[----:B---3--:R3:W-:Y:S06]  /*0320*/  MEMBAR.ALL.CTA ;  /* 0x0000000000007992 */ /* 0x0087ec0000008000 */
[----:B---3--:R-:W3:Y:S01]  /*0330*/  FENCE.VIEW.ASYNC.S ;  /* 0x00000000000073c6 */ /* 0x008ee20000000000 */
[----:B------:R-:W-:-:S02]  /*0340*/  ULEA UR16, UR18, UR16, 0x18 ;  /* 0x0000001012107291 */ /* 0x000fc4000f8ec0ff */
[----:B----4-:R-:W-:Y:S02]  /*0350*/  UIADD3.64 UR4, UPT, UPT, UR8, UR4, URZ ;  /* 0x0000000408047297 */ /* 0x010fe4000fffe0ff */
[----:B------:R-:W-:Y:S02]  /*0360*/  USHF.R.U32.HI UR7, URZ, 0x4, UR15 ;  /* 0x00000004ff077899 */ /* 0x000fe4000801160f */
[----:B--2---:R-:W-:Y:S02]  /*0370*/  UIADD3.64 UR8, UPT, UPT, UR8, UR12, URZ ;  /* 0x0000000c08087297 */ /* 0x004fe4000fffe0ff */
[----:B------:R-:W-:Y:S02]  /*0380*/  UIADD3 UR15, UPT, UPT, UR15, UR14, URZ ;  /* 0x0000000e0f0f7290 */ /* 0x000fe4000fffe0ff */
[----:B------:R-:W-:Y:S02]  /*0390*/  ULEA UR12, UR24, UR16, 0x9 ;  /* 0x00000010180c7291 */ /* 0x000fe4000f8e48ff */
[----:B------:R-:W-:-:S02]  /*03a0*/  USHF.R.U32.HI UR14, URZ, 0x4, UR14 ;  /* 0x00000004ff0e7899 */ /* 0x000fc4000801160e */
[----:B------:R-:W-:Y:S01]  /*03b0*/  UPRMT UR7, UR7, 0x5410, URZ ;  /* 0x0000541007077896 */ /* 0x000fe200080000ff */
[----:B------:R-:W-:Y:S01]  /*03c0*/  IMAD.U32 R2, RZ, RZ, UR15 ;  /* 0x0000000fff027e24 */ /* 0x000fe2000f8e00ff */
[----:B------:R-:W-:Y:S02]  /*03d0*/  UIADD3 UR12, UPT, UPT, UR12, 0x80, URZ ;  /* 0x000000800c0c7890 */ /* 0x000fe4000fffe0ff */
[----:B------:R-:W-:Y:S01]  /*03e0*/  UPRMT UR14, UR14, 0x5410, URZ ;  /* 0x000054100e0e7896 */ /* 0x000fe200080000ff */
[----:B------:R-:W-:-:S04]  /*03f0*/  UMOV UR13, UR17 ;  /* 0x00000011000d7c82 */ /* 0x000fc80008000000 */
[----:B---3--:R1:W-:Y:S04]  /*0400*/  UBLKCP.S.G [UR16], [UR4], UR7 ;  /* 0x00000010040073ba */ /* 0x0083e80008000207 */
[----:B------:R1:W-:Y:S01]  /*0410*/  UBLKCP.S.G [UR12], [UR8], UR14 ;  /* 0x0000000c080073ba */ /* 0x0003e2000800020e */
[----:B------:R1:W-:Y:S01]  /*0420*/  SYNCS.ARRIVE.TRANS64 RZ, [UR17], R2 ;  /* 0x00000002ffff79a7 */ /* 0x0003e20008000011 */
[----:B------:R-:W-:Y:S01]  /*0430*/  NOP ;  /* 0x0000000000007918 */ /* 0x000fe20000000000 */
.L_x_1155:
[----:B-1----:R-:W-:Y:S05]  /*0440*/  BSYNC.RECONVERGENT B0 ;  /* 0x0000000000007941 */ /* 0x002fea0003800200 */
.L_x_1154:
[----:B------:R-:W1:Y:S08]  /*0450*/  S2UR UR5, SR_CgaCtaId ;  /* 0x00000000000579c3 */ /* 0x000e700000008800 */
[----:B------:R-:W-:Y:S01]  /*0460*/  BAR.SYNC.DEFER_BLOCKING 0x0 ;  /* 0x0000000000007b1d */ /* 0x000fe20000010000 */
[----:B------:R-:W-:-:S05]  /*0470*/  SHF.L.U32 R2, RZ, 0x1f, RZ ;  /* 0x0000001fff027819 */ /* 0x000fca00000006ff */
[----:B------:R-:W-:Y:S02]  /*0480*/  UMOV UR4, 0x400 ;  /* 0x0000040000047882 */ /* 0x000fe40000000000 */
[----:B-1----:R-:W-:-:S12]  /*0490*/  ULEA UR4, UR5, UR4, 0x18 ;  /* 0x0000000405047291 */ /* 0x002fd8000f8ec0ff */
.L_x_1156:
[----:B------:R-:W1:Y:S02]  /*04a0*/  SYNCS.PHASECHK.TRANS64.TRYWAIT P0, [UR4], R2 ;  /* 0x00000002ff0075a7 */ /* 0x000e640008001104 */
[----:B-1----:R-:W-:Y:S05]  /*04b0*/  @!P0 BRA `(.L_x_1156) ;  /* 0xfffffffc00f88947 */ /* 0x002fea000383ffff */
[----:B------:R-:W-:Y:S05]  /*04c0*/  BRA `(.L_x_1157) ;  /* 0x0000001400407947 */ /* 0x000fea0003800000 */
.L_x_1153:
[----:B------:R-:W1:Y:S01]  /*04d0*/  S2R R3, SR_TID.Y ;  /* 0x0000000000037919 */ /* 0x000e620000002200 */
[----:B------:R-:W2:Y:S01]  /*04e0*/  LDCU UR9, c[0x0][0x360] ;  /* 0x00006c00ff0977ac */ /* 0x000ea20008000800 */
[----:B------:R-:W-:Y:S01]  /*04f0*/  IMAD.SHL.U32 R4, R0, 0x4, RZ ;  /* 0x0000000400047824 */ /* 0x000fe200078e00ff */
[----:B------:R-:W-:Y:S01]  /*0500*/  BSSY.RECONVERGENT B0, `(.L_x_1158) ;  /* 0x00000aa000007945 */ /* 0x000fe20003800200 */
[----:B------:R-:W1:Y:S01]  /*0510*/  S2R R6, SR_TID.Z ;  /* 0x0000000000067919 */ /* 0x000e620000002300 */
[----:B------:R-:W2:Y:S01]  /*0520*/  LDCU UR10, c[0x0][0x364] ;  /* 0x00006c80ff0a77ac */ /* 0x000ea20008000800 */
[----:B------:R-:W3:Y:S01]  /*0530*/  LDC R2, c[0x0][0x368] ;  /* 0x0000da00ff027b82 */ /* 0x000ee20000000800 */
[----:B------:R-:W-:Y:S01]  /*0540*/  SHF.R.S32.HI R5, RZ, 0x1f, R4 ;  /* 0x0000001fff057819 */ /* 0x000fe20000011404 */
[----:B------:R-:W4:Y:S03]  /*0550*/  S2R R8, SR_TID.X ;  /* 0x0000000000087919 */ /* 0x000f260000002100 */
[----:B------:R-:W-:-:S02]  /*0560*/  SHF.R.U64 R4, R4, 0x2, R5 ;  /* 0x0000000204047819 */ /* 0x000fc40000001205 */
[----:B------:R-:W-:Y:S01]  /*0570*/  SHF.R.U32.HI R5, RZ, 0x2, R5 ;  /* 0x00000002ff057819 */ /* 0x000fe20000011605 */
[----:B--2---:R-:W-:Y:S02]  /*0580*/  UIMAD UR4, UR9, UR10, URZ ;  /* 0x0000000a090472a4 */ /* 0x004fe4000f8e02ff */
[----:B-1----:R-:W-:Y:S02]  /*0590*/  IMAD R3, R6, UR10, R3 ;  /* 0x0000000a06037c24 */ /* 0x002fe4000f8e0203 */
[----:B------:R-:W-:Y:S02]  /*05a0*/  IMAD.MOV.U32 R6, RZ, RZ, RZ ;  /* 0x000000ffff067224 */ /* 0x000fe400078e00ff */
[----:B----4-:R-:W-:Y:S02]  /*05b0*/  IMAD R3, R3, UR9, R8 ;  /* 0x0000000903037c24 */ /* 0x010fe4000f8e0208 */
[----:B---3--:R-:W-:Y:S01]  /*05c0*/  IMAD R8, R2, UR4, RZ ;  /* 0x0000000402087c24 */ /* 0x008fe2000f8e02ff */
[----:B------:R-:W-:-:S02]  /*05d0*/  UMOV UR4, URZ ;  /* 0x000000ff00047c82 */ /* 0x000fc40008000000 */
[----:B------:R-:W-:-:S04]  /*05e0*/  ISETP.GT.U32.AND P0, PT, R4, R3, PT ;  /* 0x000000030400720c */ /* 0x000fc80003f04070 */
[----:B------:R-:W-:-:S13]  /*05f0*/  ISETP.GT.U32.AND.EX P0, PT, R5, RZ, PT, P0 ;  /* 0x000000ff0500720c */ /* 0x000fda0003f04100 */
[----:B------:R-:W-:Y:S05]  /*0600*/  @!P0 BRA `(.L_x_1159) ;  /* 0x0000000800648947 */ /* 0x000fea0003800000 */
[----:B------:R-:W-:Y:S01]  /*0610*/  IMAD.IADD R9, R8, 0x1, R3 ;  /* 0x0000000108097824 */ /* 0x000fe200078e0203 */
[----:B------:R-:W-:Y:S01]  /*0620*/  BSSY.RECONVERGENT B1, `(.L_x_1160) ;  /* 0x0000024000017945 */ /* 0x000fe20003800200 */
[----:B------:R-:W-:-:S03]  /*0630*/  IMAD.MOV.U32 R12, RZ, RZ, -0x1 ;  /* 0xffffffffff0c7424 */ /* 0x000fc600078e00ff */
[CC--:B------:R-:W-:Y:S02]  /*0640*/  ISETP.GT.U32.AND P1, PT, R4.reuse, R9.reuse, PT ;  /* 0x000000090400720c */ /* 0x0c0fe40003f24070 */
[CC--:B------:R-:W-:Y:S02]  /*0650*/  ISETP.GT.U32.AND P0, PT, R4.reuse, R9.reuse, PT ;  /* 0x000000090400720c */ /* 0x0c0fe40003f04070 */
[C---:B------:R-:W-:Y:S02]  /*0660*/  ISETP.GT.U32.AND.EX P1, PT, R5.reuse, RZ, PT, P1 ;  /* 0x000000ff0500720c */ /* 0x040fe40003f24110 */
[----:B------:R-:W-:Y:S02]  /*0670*/  ISETP.GT.U32.AND.EX P0, PT, R5, RZ, PT, P0 ;  /* 0x000000ff0500720c */ /* 0x000fe40003f04100 */
[----:B------:R-:W-:Y:S02]  /*0680*/  SEL R10, R4, R9, P1 ;  /* 0x00000009040a7207 */ /* 0x000fe40000800000 */
[----:B------:R-:W-:-:S02]  /*0690*/  SEL R7, RZ, 0x1, !P0 ;  /* 0x00000001ff077807 */ /* 0x000fc40004000000 */
[----:B------:R-:W-:Y:S02]  /*06a0*/  SEL R11, R5, RZ, P1 ;  /* 0x000000ff050b7207 */ /* 0x000fe40000800000 */
[----:B------:R-:W-:-:S04]  /*06b0*/  IADD3 R14, P0, P1, R10, -R7, -R9 ;  /* 0x800000070a0e7210 */ /* 0x000fc8000791e809 */
[----:B------:R-:W-:-:S04]  /*06c0*/  IADD3.X R15, PT, PT, R11, -0x1, R12, P0, P1 ;  /* 0xffffffff0b0f7810 */ /* 0x000fc800007e240c */
[----:B------:R-:W-:-:S13]  /*06d0*/  ISETP.NE.U32.AND P0, PT, R15, RZ, PT ;  /* 0x000000ff0f00720c */ /* 0x000fda0003f05070 */
[----:B------:R-:W-:Y:S05]  /*06e0*/  @P0 BRA `(.L_x_1161) ;  /* 0x0000000000500947 */ /* 0x000fea0003800000 */
[----:B------:R-:W1:Y:S01]  /*06f0*/  I2F.U32.RP R9, R8 ;  /* 0x0000000800097306 */ /* 0x000e620000209000 */
[----:B------:R-:W-:Y:S01]  /*0700*/  IMAD.MOV R13, RZ, RZ, -R8 ;  /* 0x000000ffff0d7224 */ /* 0x000fe200078e0a08 */
[----:B------:R-:W-:-:S06]  /*0710*/  ISETP.NE.U32.AND P2, PT, R8, RZ, PT ;  /* 0x000000ff0800720c */ /* 0x000fcc0003f45070 */
[----:B-1----:R-:W1:Y:S02]  /*0720*/  MUFU.RCP R9, R9 ;  /* 0x0000000900097308 */ /* 0x002e640000001000 */
[----:B-1----:R-:W-:-:S06]  /*0730*/  VIADD R10, R9, 0xffffffe ;  /* 0x0ffffffe090a7836 */ /* 0x002fcc0000000000 */
[----:B------:R1:W2:Y:S02]  /*0740*/  F2I.FTZ.U32.TRUNC.NTZ R11, R10 ;  /* 0x0000000a000b7305 */ /* 0x0002a4000021f000 */
[----:B-1----:R-:W-:Y:S02]  /*0750*/  IMAD.MOV.U32 R10, RZ, RZ, RZ ;  /* 0x000000ffff0a7224 */ /* 0x002fe400078e00ff */
[----:B--2---:R-:W-:-:S04]  /*0760*/  IMAD R13, R13, R11, RZ ;  /* 0x0000000b0d0d7224 */ /* 0x004fc800078e02ff */
[----:B------:R-:W-:-:S06]  /*0770*/  IMAD.HI.U32 R11, R11, R13, R10 ;  /* 0x0000000d0b0b7227 */ /* 0x000fcc00078e000a */
[----:B------:R-:W-:-:S04]  /*0780*/  IMAD.HI.U32 R10, R11, R14, RZ ;  /* 0x0000000e0b0a7227 */ /* 0x000fc800078e00ff */
[----:B------:R-:W-:-:S04]  /*0790*/  IMAD.MOV R11, RZ, RZ, -R10 ;  /* 0x000000ffff0b7224 */ /* 0x000fc800078e0a0a */
[----:B------:R-:W-:-:S05]  /*07a0*/  IMAD R11, R8, R11, R14 ;  /* 0x0000000b080b7224 */ /* 0x000fca00078e020e */
[----:B------:R-:W-:-:S13]  /*07b0*/  ISETP.GE.U32.AND P0, PT, R11, R8, PT ;  /* 0x000000080b00720c */ /* 0x000fda0003f06070 */
[----:B------:R-:W-:Y:S02]  /*07c0*/  @P0 IMAD.IADD R11, R11, 0x1, -R8 ;  /* 0x000000010b0b0824 */ /* 0x000fe400078e0a08 */
[----:B------:R-:W-:-:S03]  /*07d0*/  @P0 VIADD R10, R10, 0x1 ;  /* 0x000000010a0a0836 */ /* 0x000fc60000000000 */
[----:B------:R-:W-:Y:S01]  /*07e0*/  ISETP.GE.U32.AND P1, PT, R11, R8, PT ;  /* 0x000000080b00720c */ /* 0x000fe20003f26070 */
[----:B------:R-:W-:-:S12]  /*07f0*/  IMAD.MOV.U32 R11, RZ, RZ, RZ ;  /* 0x000000ffff0b7224 */ /* 0x000fd800078e00ff */
[----:B------:R-:W-:Y:S01]  /*0800*/  @P1 VIADD R10, R10, 0x1 ;  /* 0x000000010a0a1836 */ /* 0x000fe20000000000 */
[----:B------:R-:W-:Y:S01]  /*0810*/  @!P2 LOP3.LUT R10, RZ, R8, RZ, 0x33, !PT ;  /* 0x00000008ff0aa212 */ /* 0x000fe200078e33ff */
[----:B------:R-:W-:Y:S06]  /*0820*/  BRA `(.L_x_1162) ;  /* 0x00000000000c7947 */ /* 0x000fec0003800000 */
.L_x_1161:
[----:B------:R-:W-:Y:S01]  /*0830*/  IMAD.MOV.U32 R9, RZ, RZ, R14 ;  /* 0x000000ffff097224 */ /* 0x000fe200078e000e */
[----:B------:R-:W-:-:S07]  /*0840*/  MOV R14, 0x860 ;  /* 0x00000860000e7802 */ /* 0x000fce0000000f00 */
[----:B------:R-:W-:Y:S05]  /*0850*/  CALL.REL.NOINC `($__internal_0_$__cuda_sm20_div_u64) ;  /* 0x0000001400e47944 */ /* 0x000fea0003c00000 */
.L_x_1162:
[----:B------:R-:W-:Y:S05]  /*0860*/  BSYNC.RECONVERGENT B1 ;  /* 0x0000000000017941 */ /* 0x000fea0003800200 */
.L_x_1160:
[----:B------:R-:W-:Y:S01]  /*0870*/  IADD3 R9, P0, PT, R10, R7, RZ ;  /* 0x000000070a097210 */ /* 0x000fe20007f1e0ff */
[----:B------:R-:W1:Y:S01]  /*0880*/  LDC R13, c[0x0][0x3a0] ;  /* 0x0000e800ff0d7b82 */ /* 0x000e620000000800 */
[----:B------:R-:W-:Y:S01]  /*0890*/  BSSY.RECONVERGENT B1, `(.L_x_1163) ;  /* 0x0000033000017945 */ /* 0x000fe20003800200 */
[----:B------:R-:W-:Y:S01]  /*08a0*/  IMAD.MOV.U32 R29, RZ, RZ, R3 ;  /* 0x000000ffff1d7224 */ /* 0x000fe200078e0003 */
[C---:B------:R-:W-:Y:S01]  /*08b0*/  LOP3.LUT R7, R9.reuse, 0x3, RZ, 0xc0, !PT ;  /* 0x0000000309077812 */ /* 0x040fe200078ec0ff */
[----:B------:R-:W-:Y:S01]  /*08c0*/  IMAD.X R10, RZ, RZ, R11, P0 ;  /* 0x000000ffff0a7224 */ /* 0x000fe200000e060b */
[----:B------:R-:W-:Y:S02]  /*08d0*/  ISETP.GE.U32.AND P0, PT, R9, 0x3, PT ;  /* 0x000000030900780c */ /* 0x000fe40003f06070 */
[----:B------:R-:W-:Y:S02]  /*08e0*/  ISETP.NE.U32.AND P1, PT, R7, 0x3, PT ;  /* 0x000000030700780c */ /* 0x000fe40003f25070 */
[----:B------:R-:W-:Y:S01]  /*08f0*/  ISETP.GE.U32.AND.EX P0, PT, R10, RZ, PT, P0 ;  /* 0x000000ff0a00720c */ /* 0x000fe20003f06100 */
[----:B------:R-:W-:Y:S01]  /*0900*/  IMAD.MOV.U32 R10, RZ, RZ, R6 ;  /* 0x000000ffff0a7224 */ /* 0x000fe200078e0006 */
[----:B------:R-:W-:-:S02]  /*0910*/  ISETP.NE.AND.EX P1, PT, RZ, RZ, PT, P1 ;  /* 0x000000ffff00720c */ /* 0x000fc40003f25310 */
[----:B-1----:R-:W-:-:S11]  /*0920*/  SHF.R.S32.HI R11, RZ, 0x1f, R13 ;  /* 0x0000001fff0b7819 */ /* 0x002fd6000001140d */
[----:B------:R-:W-:Y:S05]  /*0930*/  @!P1 BRA `(.L_x_1164) ;  /* 0x0000000000a09947 */ /* 0x000fea0003800000 */
[----:B------:R-:W1:Y:S01]  /*0940*/  S2UR UR7, SR_CgaCtaId ;  /* 0x00000000000779c3 */ /* 0x000e620000008800 */
[----:B------:R-:W2:Y:S01]  /*0950*/  LDCU.64 UR12, c[0x0][0x398] ;  /* 0x00007300ff0c77ac */ /* 0x000ea20008000a00 */
[----:B------:R-:W-:Y:S01]  /*0960*/  IMAD.U32 R14, RZ, RZ, UR20 ;  /* 0x00000014ff0e7e24 */ /* 0x000fe2000f8e00ff */
[C---:B------:R-:W-:Y:S01]  /*0970*/  SHF.L.U32 R7, R3.reuse, 0x2, RZ ;  /* 0x0000000203077819 */ /* 0x040fe200000006ff */
[----:B------:R-:W-:Y:S01]  /*0980*/  IMAD.U32 R15, RZ, RZ, UR21 ;  /* 0x00000015ff0f7e24 */ /* 0x000fe2000f8e00ff */
[----:B------:R-:W-:Y:S01]  /*0990*/  UMOV UR5, 0x400 ;  /* 0x0000040000057882 */ /* 0x000fe20000000000 */
[----:B------:R-:W-:Y:S01]  /*09a0*/  IMAD.U32 R12, RZ, RZ, UR6 ;  /* 0x00000006ff0c7e24 */ /* 0x000fe2000f8e00ff */
[----:B------:R-:W-:Y:S01]  /*09b0*/  SHF.L.U64.HI R15, R3, 0x2, R6 ;  /* 0x00000002030f7819 */ /* 0x000fe20000010206 */
[----:B------:R-:W-:Y:S01]  /*09c0*/  VIADD R9, R9, 0x1 ;  /* 0x0000000109097836 */ /* 0x000fe20000000000 */
[----:B------:R-:W-:Y:S01]  /*09d0*/  LEA R10, P1, R14, R7, 0x2 ;  /* 0x000000070e0a7211 */ /* 0x000fe200078210ff */
[----:B------:R-:W-:Y:S01]  /*09e0*/  UIADD3 UR5, UPT, UPT, UR5, 0x80, URZ ;  /* 0x0000008005057890 */ /* 0x000fe2000fffe0ff */
[----:B------:R-:W-:-:S02]  /*09f0*/  IMAD R7, R2, UR10, RZ ;  /* 0x0000000a02077c24 */ /* 0x000fc4000f8e02ff */
[----:B------:R-:W-:Y:S01]  /*0a00*/  LEA.HI.X R14, R14, R15, R12, 0x2, P1 ;  /* 0x0000000f0e0e7211 */ /* 0x000fe200008f140c */
[----:B------:R-:W-:Y:S01]  /*0a10*/  IMAD.MOV.U32 R29, RZ, RZ, R3 ;  /* 0x000000ffff1d7224 */ /* 0x000fe200078e0003 */
[----:B------:R-:W-:Y:S01]  /*0a20*/  LOP3.LUT R9, R9, 0x3, RZ, 0xc0, !PT ;  /* 0x0000000309097812 */ /* 0x000fe200078ec0ff */
[----:B------:R-:W-:Y:S01]  /*0a30*/  IMAD R7, R7, UR9, RZ ;  /* 0x0000000907077c24 */ /* 0x000fe2000f8e02ff */
[----:B--2---:R-:W-:Y:S01]  /*0a40*/  IADD3 R17, P1, P2, R10, UR12, R13 ;  /* 0x0000000c0a117c10 */ /* 0x004fe2000fa3e00d */
[----:B------:R-:W-:-:S03]  /*0a50*/  IMAD.MOV.U32 R10, RZ, RZ, R6 ;  /* 0x000000ffff0a7224 */ /* 0x000fc600078e0006 */
[----:B------:R-:W-:Y:S01]  /*0a60*/  IADD3.X R18, PT, PT, R14, UR13, R11, P1, P2 ;  /* 0x0000000d0e127c10 */ /* 0x000fe20008fe440b */
[----:B-1----:R-:W-:Y:S01]  /*0a70*/  ULEA UR5, UR7, UR5, 0x18 ;  /* 0x0000000507057291 */ /* 0x002fe2000f8ec0ff */
[----:B------:R-:W-:-:S05]  /*0a80*/  IADD3 R9, P1, PT, RZ, -R9, RZ ;  /* 0x80000009ff097210 */ /* 0x000fca0007f3e0ff */
[----:B------:R-:W-:Y:S02]  /*0a90*/  VIADD R12, R13, UR5 ;  /* 0x000000050d0c7c36 */ /* 0x000fe40008000000 */
[----:B------:R-:W-:Y:S02]  /*0aa0*/  IMAD.X R16, RZ, RZ, -0x1, P1 ;  /* 0xffffffffff107424 */ /* 0x000fe400008e06ff */
[----:B------:R-:W-:-:S07]  /*0ab0*/  IMAD R12, R3, 0x4, R12 ;  /* 0x00000004030c7824 */ /* 0x000fce00078e020c */
.L_x_1165:
[----:B------:R-:W-:Y:S01]  /*0ac0*/  IADD3 R9, P1, PT, R9, 0x1, RZ ;  /* 0x0000000109097810 */ /* 0x000fe20007f3e0ff */
[----:B------:R-:W-:Y:S01]  /*0ad0*/  IMAD.MOV.U32 R14, RZ, RZ, R17 ;  /* 0x000000ffff0e7224 */ /* 0x000fe200078e0011 */
[C---:B------:R-:W-:Y:S01]  /*0ae0*/  IADD3 R29, P2, PT, R8.reuse, R29, RZ ;  /* 0x0000001d081d7210 */ /* 0x040fe20007f5e0ff */
[----:B------:R-:W-:Y:S01]  /*0af0*/  IMAD.MOV.U32 R15, RZ, RZ, R18 ;  /* 0x000000ffff0f7224 */ /* 0x000fe200078e0012 */
[C---:B------:R-:W-:Y:S01]  /*0b00*/  LEA R17, P3, R8.reuse, R17, 0x2 ;  /* 0x0000001108117211 */ /* 0x040fe200078610ff */
[----:B------:R-:W-:Y:S01]  /*0b10*/  IMAD.X R16, RZ, RZ, R16, P1 ;  /* 0x000000ffff107224 */ /* 0x000fe200008e0610 */
[----:B------:R-:W-:Y:S01]  /*0b20*/  ISETP.NE.U32.AND P1, PT, R9, RZ, PT ;  /* 0x000000ff0900720c */ /* 0x000fe20003f25070 */
[----:B------:R-:W-:Y:S01]  /*0b30*/  IMAD.X R10, RZ, RZ, R10, P2 ;  /* 0x000000ffff0a7224 */ /* 0x000fe200010e060a */
[----:B------:R-:W-:Y:S01]  /*0b40*/  @!PT LDS RZ, [RZ] ;  /* 0x00000000fffff984 */ /* 0x000fe20000000800 */
[----:B------:R-:W-:Y:S01]  /*0b50*/  @!PT LDS RZ, [RZ] ;  /* 0x00000000fffff984 */ /* 0x000fe20000000800 */
[----:B------:R-:W-:Y:S01]  /*0b60*/  @!PT LDS RZ, [RZ] ;  /* 0x00000000fffff984 */ /* 0x000fe20000000800 */
[----:B------:R1:W-:Y:S01]  /*0b70*/  LDGSTS.E [R12], desc[UR22][R14.64] ;  /* 0x000000000e0c7fae */ /* 0x0003e2000b9a1016 */
[----:B------:R-:W-:Y:S02]  /*0b80*/  LEA.HI.X R18, R8, R18, RZ, 0x2, P3 ;  /* 0x0000001208127211 */ /* 0x000fe400018f14ff */
[----:B------:R-:W-:Y:S01]  /*0b90*/  ISETP.NE.AND.EX P1, PT, R16, RZ, PT, P1 ;  /* 0x000000ff1000720c */ /* 0x000fe20003f25310 */
[----:B-1----:R-:W-:-:S12]  /*0ba0*/  IMAD R12, R7, 0x4, R12 ;  /* 0x00000004070c7824 */ /* 0x002fd800078e020c */
[----:B------:R-:W-:Y:S05]  /*0bb0*/  @P1 BRA `(.L_x_1165) ;  /* 0xfffffffc00c01947 */ /* 0x000fea000383ffff */
.L_x_1164:
[----:B------:R-:W-:Y:S05]  /*0bc0*/  BSYNC.RECONVERGENT B1 ;  /* 0x0000000000017941 */ /* 0x000fea0003800200 */
.L_x_1163:
[----:B------:R-:W-:Y:S05]  /*0bd0*/  @!P0 BRA `(.L_x_1159) ;  /* 0x0000000000f08947 */ /* 0x000fea0003800000 */
[----:B------:R-:W1:Y:S01]  /*0be0*/  S2UR UR8, SR_CgaCtaId ;  /* 0x00000000000879c3 */ /* 0x000e620000008800 */
[----:B------:R-:W2:Y:S01]  /*0bf0*/  LDCU.64 UR12, c[0x0][0x398] ;  /* 0x00007300ff0c77ac */ /* 0x000ea20008000a00 */
[C---:B------:R-:W-:Y:S01]  /*0c00*/  IMAD.SHL.U32 R9, R29.reuse, 0x4, RZ ;  /* 0x000000041d097824 */ /* 0x040fe200078e00ff */
[----:B------:R-:W-:Y:S01]  /*0c10*/  MOV R14, UR20 ;  /* 0x00000014000e7c02 */ /* 0x000fe20008000f00 */
[----:B------:R-:W-:Y:S01]  /*0c20*/  IMAD.U32 R15, RZ, RZ, UR21 ;  /* 0x00000015ff0f7e24 */ /* 0x000fe2000f8e00ff */
[C---:B------:R-:W-:Y:S01]  /*0c30*/  SHF.L.U64.HI R15, R29.reuse, 0x2, R10 ;  /* 0x000000021d0f7819 */ /* 0x040fe2000001020a */
[----:B------:R-:W-:Y:S01]  /*0c40*/  IMAD.U32 R12, RZ, RZ, UR6 ;  /* 0x00000006ff0c7e24 */ /* 0x000fe2000f8e00ff */
[----:B------:R-:W-:Y:S01]  /*0c50*/  LEA R9, P0, R14, R9, 0x2 ;  /* 0x000000090e097211 */ /* 0x000fe200078010ff */
[----:B------:R-:W-:Y:S01]  /*0c60*/  UMOV UR7, 0x400 ;  /* 0x0000040000077882 */ /* 0x000fe20000000000 */
[----:B------:R-:W-:Y:S01]  /*0c70*/  IMAD.SHL.U32 R18, R8, 0x4, RZ ;  /* 0x0000000408127824 */ /* 0x000fe200078e00ff */
[----:B------:R-:W-:Y:S01]  /*0c80*/  UIADD3 UR7, UPT, UPT, UR7, 0x80, URZ ;  /* 0x0000008007077890 */ /* 0x000fe2000fffe0ff */
[----:B------:R-:W-:Y:S01]  /*0c90*/  LEA.HI.X R12, R14, R15, R12, 0x2, P0 ;  /* 0x0000000f0e0c7211 */ /* 0x000fe200000f140c */
[----:B------:R-:W-:Y:S01]  /*0ca0*/  IMAD R24, R2, UR10, RZ ;  /* 0x0000000a02187c24 */ /* 0x000fe2000f8e02ff */
[----:B------:R-:W-:Y:S01]  /*0cb0*/  IADD3 R14, P0, PT, R29, UR20, RZ ;  /* 0x000000141d0e7c10 */ /* 0x000fe2000ff1e0ff */
[----:B------:R-:W-:Y:S01]  /*0cc0*/  UMOV UR5, URZ ;  /* 0x000000ff00057c82 */ /* 0x000fe20008000000 */
[----:B------:R-:W-:Y:S01]  /*0cd0*/  SHF.R.U32.HI R19, RZ, 0x1e, R8 ;  /* 0x0000001eff137819 */ /* 0x000fe20000011608 */
[----:B------:R-:W-:Y:S01]  /*0ce0*/  IMAD R24, R24, UR9, RZ ;  /* 0x0000000918187c24 */ /* 0x000fe2000f8e02ff */
[----:B------:R-:W-:-:S02]  /*0cf0*/  IADD3.X R15, PT, PT, R10, UR6, RZ, P0, !PT ;  /* 0x000000060a0f7c10 */ /* 0x000fc400087fe4ff */
[----:B--2---:R-:W-:Y:S02]  /*0d00*/  IADD3 R7, P1, PT, R13, UR12, RZ ;  /* 0x0000000c0d077c10 */ /* 0x004fe4000ff3e0ff */
[C---:B------:R-:W-:Y:S01]  /*0d10*/  SHF.L.U64.HI R15, R14.reuse, 0x2, R15 ;  /* 0x000000020e0f7819 */ /* 0x040fe2000001020f */
[----:B------:R-:W-:Y:S01]  /*0d20*/  IMAD.SHL.U32 R14, R14, 0x4, RZ ;  /* 0x000000040e0e7824 */ /* 0x000fe200078e00ff */
[----:B------:R-:W-:Y:S01]  /*0d30*/  IADD3.X R11, PT, PT, R11, UR13, RZ, P1, !PT ;  /* 0x0000000d0b0b7c10 */ /* 0x000fe20008ffe4ff */
[----:B-1----:R-:W-:Y:S01]  /*0d40*/  ULEA UR7, UR8, UR7, 0x18 ;  /* 0x0000000708077291 */ /* 0x002fe2000f8ec0ff */
[-C--:B------:R-:W-:Y:S01]  /*0d50*/  IADD3 R22, P1, PT, R18, R9.reuse, RZ ;  /* 0x0000000912167210 */ /* 0x080fe20007f3e0ff */
[C---:B------:R-:W-:Y:S01]  /*0d60*/  IMAD.WIDE.U32 R14, R8.reuse, 0xc, R14 ;  /* 0x0000000c080e7825 */ /* 0x040fe200078e000e */
[----:B------:R-:W-:-:S03]  /*0d70*/  LEA R20, P0, R8, R9, 0x3 ;  /* 0x0000000908147211 */ /* 0x000fc600078018ff */
[----:B------:R-:W-:Y:S01]  /*0d80*/  VIADD R16, R13, UR7 ;  /* 0x000000070d107c36 */ /* 0x000fe20008000000 */
[----:B------:R-:W-:Y:S01]  /*0d90*/  LEA.HI.X R26, R8, R12, RZ, 0x3, P0 ;  /* 0x0000000c081a7211 */ /* 0x000fe200000f1cff */
[----:B------:R-:W-:Y:S02]  /*0da0*/  IMAD.X R28, R19, 0x1, R12, P1 ;  /* 0x00000001131c7824 */ /* 0x000fe400008e060c */
[----:B------:R-:W-:Y:S02]  /*0db0*/  IMAD R13, R29, 0x4, R16 ;  /* 0x000000041d0d7824 */ /* 0x000fe400078e0210 */
[----:B------:R-:W-:Y:S02]  /*0dc0*/  VIADD R23, R15, UR5 ;  /* 0x000000050f177c36 */ /* 0x000fe40008000000 */
[C-C-:B------:R-:W-:Y:S02]  /*0dd0*/  IMAD R21, R24.reuse, 0x4, R13.reuse ;  /* 0x0000000418157824 */ /* 0x140fe400078e020d */
[----:B------:R-:W-:-:S02]  /*0de0*/  IMAD R25, R24, 0x8, R13 ;  /* 0x0000000818197824 */ /* 0x000fc400078e020d */
[----:B------:R-:W-:-:S07]  /*0df0*/  IMAD R27, R24, 0xc, R13 ;  /* 0x0000000c181b7824 */ /* 0x000fce00078e020d */
.L_x_1166:
[----:B------:R-:W-:-:S05]  /*0e00*/  IADD3 R16, P0, PT, R7, R9, RZ ;  /* 0x0000000907107210 */ /* 0x000fca0007f1e0ff */
[----:B------:R-:W-:-:S05]  /*0e10*/  IMAD.X R17, R11, 0x1, R12, P0 ;  /* 0x000000010b117824 */ /* 0x000fca00000e060c */
[----:B------:R-:W-:Y:S01]  /*0e20*/  @!PT LDS RZ, [RZ] ;  /* 0x00000000fffff984 */ /* 0x000fe20000000800 */
[----:B------:R-:W-:Y:S01]  /*0e30*/  @!PT LDS RZ, [RZ] ;  /* 0x00000000fffff984 */ /* 0x000fe20000000800 */
[----:B------:R-:W-:Y:S01]  /*0e40*/  @!PT LDS RZ, [RZ] ;  /* 0x00000000fffff984 */ /* 0x000fe20000000800 */
[----:B------:R1:W-:Y:S02]  /*0e50*/  LDGSTS.E [R13], desc[UR22][R16.64] ;  /* 0x00000000100d7fae */ /* 0x0003e4000b9a1016 */
[----:B-1----:R-:W-:Y:S02]  /*0e60*/  IADD3 R16, P0, PT, R7, R22, RZ ;  /* 0x0000001607107210 */ /* 0x002fe40007f1e0ff */
[----:B------:R-:W-:-:S03]  /*0e70*/  LEA R13, R24, R13, 0x4 ;  /* 0x0000000d180d7211 */ /* 0x000fc600078e20ff */
[----:B------:R-:W-:-:S05]  /*0e80*/  IMAD.X R17, R11, 0x1, R28, P0 ;  /* 0x000000010b117824 */ /* 0x000fca00000e061c */
[----:B------:R1:W-:Y:S02]  /*0e90*/  LDGSTS.E [R21], desc[UR22][R16.64] ;  /* 0x0000000010157fae */ /* 0x0003e4000b9a1016 */
[----:B-1----:R-:W-:Y:S01]  /*0ea0*/  IADD3 R16, P0, PT, R7, R20, RZ ;  /* 0x0000001407107210 */ /* 0x002fe20007f1e0ff */
[----:B------:R-:W-:-:S04]  /*0eb0*/  IMAD R21, R24, 0x10, R21 ;  /* 0x0000001018157824 */ /* 0x000fc800078e0215 */
[----:B------:R-:W-:-:S05]  /*0ec0*/  IMAD.X R17, R11, 0x1, R26, P0 ;  /* 0x000000010b117824 */ /* 0x000fca00000e061a */
[----:B------:R1:W-:Y:S02]  /*0ed0*/  LDGSTS.E [R25], desc[UR22][R16.64] ;  /* 0x0000000010197fae */ /* 0x0003e4000b9a1016 */
[----:B-1----:R-:W-:Y:S01]  /*0ee0*/  IADD3 R16, P0, PT, R7, R14, RZ ;  /* 0x0000000e07107210 */ /* 0x002fe20007f1e0ff */
[----:B------:R-:W-:Y:S01]  /*0ef0*/  IMAD R25, R24, 0x10, R25 ;  /* 0x0000001018197824 */ /* 0x000fe200078e0219 */
[----:B------:R-:W-:-:S03]  /*0f00*/  LEA R7, P1, R8, R7, 0x4 ;  /* 0x0000000708077211 */ /* 0x000fc600078220ff */
[----:B------:R-:W-:Y:S01]  /*0f10*/  IMAD.X R17, R11, 0x1, R23, P0 ;  /* 0x000000010b117824 */ /* 0x000fe200000e0617 */
[----:B------:R-:W-:Y:S02]  /*0f20*/  IADD3 R29, P0, PT, R18, R29, RZ ;  /* 0x0000001d121d7210 */ /* 0x000fe40007f1e0ff */
[----:B------:R-:W-:Y:S02]  /*0f30*/  LEA.HI.X R11, R8, R11, RZ, 0x4, P1 ;  /* 0x0000000b080b7211 */ /* 0x000fe400008f24ff */
[----:B------:R1:W-:Y:S01]  /*0f40*/  LDGSTS.E [R27], desc[UR22][R16.64] ;  /* 0x00000000101b7fae */ /* 0x0003e2000b9a1016 */
[----:B------:R-:W-:Y:S01]  /*0f50*/  IMAD.X R10, R19, 0x1, R10, P0 ;  /* 0x00000001130a7824 */ /* 0x000fe200000e060a */
[----:B------:R-:W-:-:S04]  /*0f60*/  ISETP.GE.U32.AND P0, PT, R29, R4, PT ;  /* 0x000000041d00720c */ /* 0x000fc80003f06070 */
[----:B------:R-:W-:Y:S01]  /*0f70*/  ISETP.GE.U32.AND.EX P0, PT, R10, R5, PT, P0 ;  /* 0x000000050a00720c */ /* 0x000fe20003f06100 */
[----:B-1----:R-:W-:-:S12]  /*0f80*/  IMAD R27, R24, 0x10, R27 ;  /* 0x00000010181b7824 */ /* 0x002fd800078e021b */
[----:B------:R-:W-:Y:S05]  /*0f90*/  @!P0 BRA `(.L_x_1166) ;  /* 0xfffffffc00988947 */ /* 0x000fea000383ffff */
.L_x_1159:
[----:B------:R-:W-:Y:S05]  /*0fa0*/  BSYNC.RECONVERGENT B0 ;  /* 0x0000000000007941 */ /* 0x000fea0003800200 */
.L_x_1158:
[----:B------:R-:W-:Y:S01]  /*0fb0*/  ISETP.GT.U32.AND P0, PT, R4, R3, PT ;  /* 0x000000030400720c */ /* 0x000fe20003f04070 */
[----:B------:R-:W0:Y:S01]  /*0fc0*/  LDGDEPBAR ;  /* 0x00000000000079af */ /* 0x000e220000000000 */
[----:B------:R-:W-:Y:S02]  /*0fd0*/  BSSY.RECONVERGENT B0, `(.L_x_1167) ;  /* 0x000009c000007945 */ /* 0x000fe40003800200 */
[----:B------:R-:W-:-:S13]  /*0fe0*/  ISETP.GT.U32.AND.EX P0, PT, R5, R6, PT, P0 ;  /* 0x000000060500720c */ /* 0x000fda0003f04100 */
        /* <DEDUP_REMOVED lines=17> */
[----:B------:R-:W-:Y:S01]  /*1100*/  ISETP.NE.U32.AND P2, PT, R8, RZ, PT ;  /* 0x000000ff0800720c */ /* 0x000fe20003f45070 */
[----:B------:R-:W-:-:S05]  /*1110*/  IMAD.MOV.U32 R10, RZ, RZ, RZ ;  /* 0x000000ffff0a7224 */ /* 0x000fca00078e00ff */
[----:B-1----:R-:W1:Y:S02]  /*1120*/  MUFU.RCP R13, R13 ;  /* 0x0000000d000d7308 */ /* 0x002e640000001000 */
[----:B-1----:R-:W-:-:S06]  /*1130*/  VIADD R11, R13, 0xffffffe ;  /* 0x0ffffffe0d0b7836 */ /* 0x002fcc0000000000 */
[----:B------:R-:W1:Y:S02]  /*1140*/  F2I.FTZ.U32.TRUNC.NTZ R11, R11 ;  /* 0x0000000b000b7305 */ /* 0x000e64000021f000 */
[----:B-1----:R-:W-:-:S04]  /*1150*/  IMAD R9, R9, R11, RZ ;  /* 0x0000000b09097224 */ /* 0x002fc800078e02ff */
[----:B------:R-:W-:-:S04]  /*1160*/  IMAD.HI.U32 R9, R11, R9, R10 ;  /* 0x000000090b097227 */ /* 0x000fc800078e000a */
[----:B------:R-:W-:Y:S02]  /*1170*/  IMAD.MOV.U32 R11, RZ, RZ, RZ ;  /* 0x000000ffff0b7224 */ /* 0x000fe400078e00ff */
[----:B------:R-:W-:-:S04]  /*1180*/  IMAD.HI.U32 R10, R9, R12, RZ ;  /* 0x0000000c090a7227 */ /* 0x000fc800078e00ff */
[----:B------:R-:W-:-:S04]  /*1190*/  IMAD.MOV R9, RZ, RZ, -R10 ;  /* 0x000000ffff097224 */ /* 0x000fc800078e0a0a */
[----:B------:R-:W-:-:S05]  /*11a0*/  IMAD R9, R8, R9, R12 ;  /* 0x0000000908097224 */ /* 0x000fca00078e020c */
[----:B------:R-:W-:-:S13]  /*11b0*/  ISETP.GE.U32.AND P0, PT, R9, R8, PT ;  /* 0x000000080900720c */ /* 0x000fda0003f06070 */
[----:B------:R-:W-:Y:S02]  /*11c0*/  @P0 IMAD.IADD R9, R9, 0x1, -R8 ;  /* 0x0000000109090824 */ /* 0x000fe400078e0a08 */
[----:B------:R-:W-:-:S03]  /*11d0*/  @P0 VIADD R10, R10, 0x1 ;  /* 0x000000010a0a0836 */ /* 0x000fc60000000000 */
[----:B------:R-:W-:-:S13]  /*11e0*/  ISETP.GE.U32.AND P1, PT, R9, R8, PT ;  /* 0x000000080900720c */ /* 0x000fda0003f26070 */
[----:B------:R-:W-:Y:S01]  /*11f0*/  @P1 VIADD R10, R10, 0x1 ;  /* 0x000000010a0a1836 */ /* 0x000fe20000000000 */
[----:B------:R-:W-:Y:S01]  /*1200*/  @!P2 LOP3.LUT R10, RZ, R8, RZ, 0x33, !PT ;  /* 0x00000008ff0aa212 */ /* 0x000fe200078e33ff */
[----:B------:R-:W-:Y:S06]  /*1210*/  BRA `(.L_x_1171) ;  /* 0x00000000000c7947 */ /* 0x000fec0003800000 */
.L_x_1170:
[----:B------:R-:W-:Y:S01]  /*1220*/  IMAD.MOV.U32 R9, RZ, RZ, R12 ;  /* 0x000000ffff097224 */ /* 0x000fe200078e000c */
[----:B------:R-:W-:-:S07]  /*1230*/  MOV R14, 0x1250 ;  /* 0x00001250000e7802 */ /* 0x000fce0000000f00 */
[----:B------:R-:W-:Y:S05]  /*1240*/  CALL.REL.NOINC `($__internal_0_$__cuda_sm20_div_u64) ;  /* 0x0000000c00687944 */ /* 0x000fea0003c00000 */
.L_x_1171:
[----:B------:R-:W-:Y:S05]  /*1250*/  BSYNC.RECONVERGENT B1 ;  /* 0x0000000000017941 */ /* 0x000fea0003800200 */
.L_x_1169:
[----:B------:R-:W-:Y:S01]  /*1260*/  IADD3 R7, P0, PT, R10, R7, RZ ;  /* 0x000000070a077210 */ /* 0x000fe20007f1e0ff */
[----:B------:R-:W1:Y:S01]  /*1270*/  LDC R12, c[0x0][0x3b0] ;  /* 0x0000ec00ff0c7b82 */ /* 0x000e620000000800 */
[----:B------:R-:W-:Y:S02]  /*1280*/  BSSY.RECONVERGENT B1, `(.L_x_1172) ;  /* 0x0000031000017945 */ /* 0x000fe40003800200 */
[C---:B------:R-:W-:Y:S01]  /*1290*/  LOP3.LUT R9, R7.reuse, 0x3, RZ, 0xc0, !PT ;  /* 0x0000000307097812 */ /* 0x040fe200078ec0ff */
[----:B------:R-:W-:Y:S01]  /*12a0*/  IMAD.X R10, RZ, RZ, R11, P0 ;  /* 0x000000ffff0a7224 */ /* 0x000fe200000e060b */
[----:B------:R-:W-:Y:S02]  /*12b0*/  ISETP.GE.U32.AND P0, PT, R7, 0x3, PT ;  /* 0x000000030700780c */ /* 0x000fe40003f06070 */
[----:B------:R-:W-:Y:S02]  /*12c0*/  ISETP.NE.U32.AND P1, PT, R9, 0x3, PT ;  /* 0x000000030900780c */ /* 0x000fe40003f25070 */
[----:B------:R-:W-:-:S02]  /*12d0*/  ISETP.GE.U32.AND.EX P0, PT, R10, RZ, PT, P0 ;  /* 0x000000ff0a00720c */ /* 0x000fc40003f06100 */
[----:B------:R-:W-:Y:S02]  /*12e0*/  ISETP.NE.AND.EX P1, PT, RZ, RZ, PT, P1 ;  /* 0x000000ffff00720c */ /* 0x000fe40003f25310 */
[----:B-1----:R-:W-:-:S11]  /*12f0*/  SHF.R.S32.HI R13, RZ, 0x1f, R12 ;  /* 0x0000001fff0d7819 */ /* 0x002fd6000001140c */
[----:B------:R-:W-:Y:S05]  /*1300*/  @!P1 BRA `(.L_x_1173) ;  /* 0x0000000000a09947 */ /* 0x000fea0003800000 */
[----:B------:R-:W1:Y:S01]  /*1310*/  S2UR UR7, SR_CgaCtaId ;  /* 0x00000000000779c3 */ /* 0x000e620000008800 */
[----:B------:R-:W2:Y:S01]  /*1320*/  LDCU.64 UR12, c[0x0][0x3a8] ;  /* 0x00007500ff0c77ac */ /* 0x000ea20008000a00 */
[----:B------:R-:W-:Y:S01]  /*1330*/  IMAD.SHL.U32 R15, R3, 0x4, RZ ;  /* 0x00000004030f7824 */ /* 0x000fe200078e00ff */
[----:B------:R-:W-:Y:S01]  /*1340*/  IADD3 R9, PT, PT, R7, 0x1, RZ ;  /* 0x0000000107097810 */ /* 0x000fe20007ffe0ff */
[----:B------:R-:W-:Y:S01]  /*1350*/  IMAD.U32 R10, RZ, RZ, UR20 ;  /* 0x00000014ff0a7e24 */ /* 0x000fe2000f8e00ff */
[----:B------:R-:W-:Y:S01]  /*1360*/  UMOV UR5, 0x400 ;  /* 0x0000040000057882 */ /* 0x000fe20000000000 */
[----:B------:R-:W-:Y:S01]  /*1370*/  IMAD.U32 R16, RZ, RZ, UR6 ;  /* 0x00000006ff107e24 */ /* 0x000fe2000f8e00ff */
[----:B------:R-:W-:Y:S01]  /*1380*/  UIADD3 UR5, UPT, UPT, UR5, 0x80, URZ ;  /* 0x0000008005057890 */ /* 0x000fe2000fffe0ff */
[----:B------:R-:W3:Y:S01]  /*1390*/  LDC R14, c[0x0][0x388] ;  /* 0x0000e200ff0e7b82 */ /* 0x000ee20000000800 */
[----:B------:R-:W-:Y:S01]  /*13a0*/  SHF.L.U64.HI R7, R3, 0x2, R6 ;  /* 0x0000000203077819 */ /* 0x000fe20000010206 */
[----:B------:R-:W-:Y:S01]  /*13b0*/  IMAD.U32 R11, RZ, RZ, UR21 ;  /* 0x00000015ff0b7e24 */ /* 0x000fe2000f8e00ff */
[----:B------:R-:W-:Y:S01]  /*13c0*/  LEA R15, P1, R10, R15, 0x2 ;  /* 0x0000000f0a0f7211 */ /* 0x000fe200078210ff */
[----:B------:R-:W-:Y:S01]  /*13d0*/  IMAD R11, R2, UR10, RZ ;  /* 0x0000000a020b7c24 */ /* 0x000fe2000f8e02ff */
[----:B------:R-:W-:-:S02]  /*13e0*/  LOP3.LUT R9, R9, 0x3, RZ, 0xc0, !PT ;  /* 0x0000000309097812 */ /* 0x000fc400078ec0ff */
[----:B------:R-:W-:Y:S01]  /*13f0*/  LEA.HI.X R16, R10, R7, R16, 0x2, P1 ;  /* 0x000000070a107211 */ /* 0x000fe200008f1410 */
[----:B------:R-:W-:Y:S01]  /*1400*/  IMAD R18, R11, UR9, RZ ;  /* 0x000000090b127c24 */ /* 0x000fe2000f8e02ff */
[----:B------:R-:W-:Y:S02]  /*1410*/  IADD3 R9, P3, PT, RZ, -R9, RZ ;  /* 0x80000009ff097210 */ /* 0x000fe40007f7e0ff */
[----:B--2---:R-:W-:-:S04]  /*1420*/  IADD3 R15, P1, P2, R15, UR12, R12 ;  /* 0x0000000c0f0f7c10 */ /* 0x004fc8000fa3e00c */
[----:B------:R-:W-:Y:S01]  /*1430*/  IADD3.X R16, PT, PT, R16, UR13, R13, P1, P2 ;  /* 0x0000000d10107c10 */ /* 0x000fe20008fe440d */
[----:B-1----:R-:W-:-:S06]  /*1440*/  ULEA UR5, UR7, UR5, 0x18 ;  /* 0x0000000507057291 */ /* 0x002fcc000f8ec0ff */
[----:B------:R-:W-:-:S04]  /*1450*/  VIADD R7, R12, UR5 ;  /* 0x000000050c077c36 */ /* 0x000fc80008000000 */
[----:B---3--:R-:W-:Y:S02]  /*1460*/  IMAD R10, R14, 0x200, R7 ;  /* 0x000002000e0a7824 */ /* 0x008fe400078e0207 */
[----:B------:R-:W-:Y:S02]  /*1470*/  IMAD.X R14, RZ, RZ, -0x1, P3 ;  /* 0xffffffffff0e7424 */ /* 0x000fe400018e06ff */
[----:B------:R-:W-:-:S07]  /*1480*/  IMAD R7, R3, 0x4, R10 ;  /* 0x0000000403077824 */ /* 0x000fce00078e020a */
.L_x_1174:
        /* <DEDUP_REMOVED lines=11> */
[----:B------:R1:W-:Y:S01]  /*1540*/  LDGSTS.E [R7+0x80], desc[UR22][R10.64] ;  /* 0x000800000a077fae */ /* 0x0003e2000b9a1016 */
[----:B------:R-:W-:Y:S02]  /*1550*/  LEA.HI.X R16, R8, R16, RZ, 0x2, P3 ;  /* 0x0000001008107211 */ /* 0x000fe400018f14ff */
[----:B------:R-:W-:Y:S01]  /*1560*/  ISETP.NE.AND.EX P1, PT, R14, RZ, PT, P1 ;  /* 0x000000ff0e00720c */ /* 0x000fe20003f25310 */
[----:B-1----:R-:W-:-:S12]  /*1570*/  IMAD R7, R18, 0x4, R7 ;  /* 0x0000000412077824 */ /* 0x002fd800078e0207 */
[----:B------:R-:W-:Y:S05]  /*1580*/  @P1 BRA `(.L_x_1174) ;  /* 0xfffffffc00c01947 */ /* 0x000fea000383ffff */
.L_x_1173:
[----:B------:R-:W-:Y:S05]  /*1590*/  BSYNC.RECONVERGENT B1 ;  /* 0x0000000000017941 */ /* 0x000fea0003800200 */
.L_x_1172:
[----:B------:R-:W-:Y:S05]  /*15a0*/  @!P0 BRA `(.L_x_1168) ;  /* 0x0000000000f88947 */ /* 0x000fea0003800000 */
[----:B------:R-:W1:Y:S01]  /*15b0*/  S2UR UR7, SR_CgaCtaId ;  /* 0x00000000000779c3 */ /* 0x000e620000008800 */
[----:B------:R-:W-:Y:S01]  /*15c0*/  UMOV UR5, 0x400 ;  /* 0x0000040000057882 */ /* 0x000fe20000000000 */
[----:B------:R-:W2:Y:S01]  /*15d0*/  LDCU.64 UR12, c[0x0][0x3a8] ;  /* 0x00007500ff0c77ac */ /* 0x000ea20008000a00 */
[C---:B------:R-:W-:Y:S01]  /*15e0*/  IADD3 R14, P0, PT, R3.reuse, UR20, RZ ;  /* 0x00000014030e7c10 */ /* 0x040fe2000ff1e0ff */
[C---:B------:R-:W-:Y:S01]  /*15f0*/  IMAD.SHL.U32 R9, R3.reuse, 0x4, RZ ;  /* 0x0000000403097824 */ /* 0x040fe200078e00ff */
[----:B------:R-:W-:Y:S01]  /*1600*/  MOV R11, UR21 ;  /* 0x00000015000b7c02 */ /* 0x000fe20008000f00 */
[----:B------:R-:W-:Y:S01]  /*1610*/  UIADD3 UR5, UPT, UPT, UR5, 0x80, URZ ;  /* 0x0000008005057890 */ /* 0x000fe2000fffe0ff */
[----:B------:R-:W-:Y:S01]  /*1620*/  IMAD.U32 R10, RZ, RZ, UR20 ;  /* 0x00000014ff0a7e24 */ /* 0x000fe2000f8e00ff */
[----:B------:R-:W3:Y:S01]  /*1630*/  LDC R16, c[0x0][0x388] ;  /* 0x0000e200ff107b82 */ /* 0x000ee20000000800 */
[----:B------:R-:W-:Y:S01]  /*1640*/  IMAD.U32 R17, RZ, RZ, UR6 ;  /* 0x00000006ff117e24 */ /* 0x000fe2000f8e00ff */
[----:B------:R-:W-:Y:S01]  /*1650*/  SHF.L.U64.HI R11, R3, 0x2, R6 ;  /* 0x00000002030b7819 */ /* 0x000fe20000010206 */
[----:B------:R-:W-:Y:S01]  /*1660*/  IMAD R21, R2, UR10, RZ ;  /* 0x0000000a02157c24 */ /* 0x000fe2000f8e02ff */
[----:B------:R-:W-:-:S03]  /*1670*/  LEA R9, P2, R10, R9, 0x2 ;  /* 0x000000090a097211 */ /* 0x000fc600078410ff */
[----:B------:R-:W-:Y:S01]  /*1680*/  IMAD R21, R21, UR9, RZ ;  /* 0x0000000915157c24 */ /* 0x000fe2000f8e02ff */
[----:B------:R-:W-:Y:S02]  /*1690*/  LEA.HI.X R10, R10, R11, R17, 0x2, P2 ;  /* 0x0000000b0a0a7211 */ /* 0x000fe400010f1411 */
[----:B--2---:R-:W-:Y:S01]  /*16a0*/  IADD3 R7, P1, PT, R12, UR12, RZ ;  /* 0x0000000c0c077c10 */ /* 0x004fe2000ff3e0ff */
[----:B-1----:R-:W-:-:S03]  /*16b0*/  ULEA UR5, UR7, UR5, 0x18 ;  /* 0x0000000507057291 */ /* 0x002fc6000f8ec0ff */
[----:B------:R-:W-:Y:S02]  /*16c0*/  IADD3.X R11, PT, PT, R13, UR13, RZ, P1, !PT ;  /* 0x0000000d0d0b7c10 */ /* 0x000fe40008ffe4ff */
[----:B------:R-:W-:Y:S02]  /*16d0*/  SHF.R.U32.HI R13, RZ, 0x1e, R8 ;  /* 0x0000001eff0d7819 */ /* 0x000fe40000011608 */
[----:B------:R-:W-:Y:S01]  /*16e0*/  LEA R22, P1, R8, R9, 0x3 ;  /* 0x0000000908167211 */ /* 0x000fe200078218ff */
[----:B------:R-:W-:Y:S01]  /*16f0*/  VIADD R15, R12, UR5 ;  /* 0x000000050c0f7c36 */ /* 0x000fe20008000000 */
[----:B------:R-:W-:Y:S01]  /*1700*/  UMOV UR5, URZ ;  /* 0x000000ff00057c82 */ /* 0x000fe20008000000 */
[C---:B------:R-:W-:Y:S01]  /*1710*/  IMAD.SHL.U32 R12, R8.reuse, 0x4, RZ ;  /* 0x00000004080c7824 */ /* 0x040fe200078e00ff */
[----:B------:R-:W-:Y:S01]  /*1720*/  LEA.HI.X R28, R8, R10, RZ, 0x3, P1 ;  /* 0x0000000a081c7211 */ /* 0x000fe200008f1cff */
[----:B---3--:R-:W-:Y:S01]  /*1730*/  IMAD R16, R16, 0x200, R15 ;  /* 0x0000020010107824 */ /* 0x008fe200078e020f */
[----:B------:R-:W-:-:S02]  /*1740*/  IADD3.X R15, PT, PT, R6, UR6, RZ, P0, !PT ;  /* 0x00000006060f7c10 */ /* 0x000fc400087fe4ff */
[----:B------:R-:W-:Y:S01]  /*1750*/  IADD3 R20, P0, PT, R12, R9, RZ ;  /* 0x000000090c147210 */ /* 0x000fe20007f1e0ff */
[----:B------:R-:W-:Y:S01]  /*1760*/  IMAD R2, R3, 0x4, R16 ;  /* 0x0000000403027824 */ /* 0x000fe200078e0210 */
[C---:B------:R-:W-:Y:S01]  /*1770*/  SHF.L.U64.HI R15, R14.reuse, 0x2, R15 ;  /* 0x000000020e0f7819 */ /* 0x040fe2000001020f */
[----:B------:R-:W-:Y:S02]  /*1780*/  IMAD.SHL.U32 R14, R14, 0x4, RZ ;  /* 0x000000040e0e7824 */ /* 0x000fe400078e00ff */
[----:B------:R-:W-:Y:S02]  /*1790*/  IMAD.X R26, R13, 0x1, R10, P0 ;  /* 0x000000010d1a7824 */ /* 0x000fe400000e060a */
[----:B------:R-:W-:-:S04]  /*17a0*/  IMAD.WIDE.U32 R14, R8, 0xc, R14 ;  /* 0x0000000c080e7825 */ /* 0x000fc800078e000e */
[----:B------:R-:W-:Y:S02]  /*17b0*/  VIADD R23, R15, UR5 ;  /* 0x000000050f177c36 */ /* 0x000fe40008000000 */
[C-C-:B------:R-:W-:Y:S02]  /*17c0*/  IMAD R24, R21.reuse, 0x4, R2.reuse ;  /* 0x0000000415187824 */ /* 0x140fe400078e0202 */
[C-C-:B------:R-:W-:Y:S02]  /*17d0*/  IMAD R25, R21.reuse, 0x8, R2.reuse ;  /* 0x0000000815197824 */ /* 0x140fe400078e0202 */
[----:B------:R-:W-:-:S07]  /*17e0*/  IMAD R27, R21, 0xc, R2 ;  /* 0x0000000c151b7824 */ /* 0x000fce00078e0202 */
.L_x_1175:
[----:B------:R-:W-:-:S05]  /*17f0*/  IADD3 R18, P0, PT, R7, R9, RZ ;  /* 0x0000000907127210 */ /* 0x000fca0007f1e0ff */
[----:B------:R-:W-:Y:S01]  /*1800*/  IMAD.X R19, R11, 0x1, R10, P0 ;  /* 0x000000010b137824 */ /* 0x000fe200000e060a */
[----:B------:R-:W-:-:S04]  /*1810*/  IADD3 R16, P0, PT, R7, R20, RZ ;  /* 0x0000001407107210 */ /* 0x000fc80007f1e0ff */
[----:B------:R-:W-:Y:S01]  /*1820*/  @!PT LDS RZ, [RZ] ;  /* 0x00000000fffff984 */ /* 0x000fe20000000800 */
[----:B------:R-:W-:Y:S01]  /*1830*/  @!PT LDS RZ, [RZ] ;  /* 0x00000000fffff984 */ /* 0x000fe20000000800 */
[----:B------:R-:W-:Y:S01]  /*1840*/  @!PT LDS RZ, [RZ] ;  /* 0x00000000fffff984 */ /* 0x000fe20000000800 */
[----:B------:R1:W-:Y:S01]  /*1850*/  LDGSTS.E [R2+0x80], desc[UR22][R18.64] ;  /* 0x0008000012027fae */ /* 0x0003e2000b9a1016 */
[----:B------:R-:W-:-:S05]  /*1860*/  IMAD.X R17, R11, 0x1, R26, P0 ;  /* 0x000000010b117824 */ /* 0x000fca00000e061a */
[----:B------:R2:W-:Y:S01]  /*1870*/  LDGSTS.E [R24+0x80], desc[UR22][R16.64] ;  /* 0x0008000010187fae */ /* 0x0005e2000b9a1016 */
[----:B-1----:R-:W-:Y:S02]  /*1880*/  LEA R2, R21, R2, 0x4 ;  /* 0x0000000215027211 */ /* 0x002fe400078e20ff */
[----:B--2---:R-:W-:Y:S01]  /*1890*/  IADD3 R16, P0, PT, R7, R22, RZ ;  /* 0x0000001607107210 */ /* 0x004fe20007f1e0ff */
[----:B------:R-:W-:-:S04]  /*18a0*/  IMAD R24, R21, 0x10, R24 ;  /* 0x0000001015187824 */ /* 0x000fc800078e0218 */
[----:B------:R-:W-:Y:S01]  /*18b0*/  IMAD.X R17, R11, 0x1, R28, P0 ;  /* 0x000000010b117824 */ /* 0x000fe200000e061c */
[----:B------:R-:W-:Y:S02]  /*18c0*/  IADD3 R18, P0, PT, R7, R14, RZ ;  /* 0x0000000e07127210 */ /* 0x000fe40007f1e0ff */
[----:B------:R-:W-:Y:S02]  /*18d0*/  LEA R7, P1, R8, R7, 0x4 ;  /* 0x0000000708077211 */ /* 0x000fe400078220ff */
[----:B------:R1:W-:Y:S01]  /*18e0*/  LDGSTS.E [R25+0x80], desc[UR22][R16.64] ;  /* 0x0008000010197fae */ /* 0x0003e2000b9a1016 */
[----:B------:R-:W-:Y:S01]  /*18f0*/  IMAD.X R19, R11, 0x1, R23, P0 ;  /* 0x000000010b137824 */ /* 0x000fe200000e0617 */
[----:B------:R-:W-:Y:S02]  /*1900*/  IADD3 R3, P0, PT, R12, R3, RZ ;  /* 0x000000030c037210 */ /* 0x000fe40007f1e0ff */
[----:B------:R-:W-:Y:S02]  /*1910*/  LEA.HI.X R11, R8, R11, RZ, 0x4, P1 ;  /* 0x0000000b080b7211 */ /* 0x000fe400008f24ff */
[----:B------:R2:W-:Y:S01]  /*1920*/  LDGSTS.E [R27+0x80], desc[UR22][R18.64] ;  /* 0x00080000121b7fae */ /* 0x0005e2000b9a1016 */
[----:B------:R-:W-:Y:S01]  /*1930*/  IMAD.X R6, R13, 0x1, R6, P0 ;  /* 0x000000010d067824 */ /* 0x000fe200000e0606 */
[----:B------:R-:W-:-:S04]  /*1940*/  ISETP.GE.U32.AND P0, PT, R3, R4, PT ;  /* 0x000000040300720c */ /* 0x000fc80003f06070 */
[----:B------:R-:W-:Y:S01]  /*1950*/  ISETP.GE.U32.AND.EX P0, PT, R6, R5, PT, P0 ;  /* 0x000000050600720c */ /* 0x000fe20003f06100 */
[C---:B-1----:R-:W-:Y:S02]  /*1960*/  IMAD R25, R21.reuse, 0x10, R25 ;  /* 0x0000001015197824 */ /* 0x042fe400078e0219 */
[----:B--2---:R-:W-:-:S10]  /*1970*/  IMAD R27, R21, 0x10, R27 ;  /* 0x00000010151b7824 */ /* 0x004fd400078e021b */
[----:B------:R-:W-:Y:S05]  /*1980*/  @!P0 BRA `(.L_x_1175) ;  /* 0xfffffffc00988947 */ /* 0x000fea000383ffff */
.L_x_1168:
[----:B------:R-:W-:Y:S05]  /*1990*/  BSYNC.RECONVERGENT B0 ;  /* 0x0000000000007941 */ /* 0x000fea0003800200 */
.L_x_1167:
[----:B------:R-:W0:Y:S01]  /*19a0*/  LDGDEPBAR ;  /* 0x00000000000079af */ /* 0x000e220000000000 */
[----:B------:R-:W-:-:S04]  /*19b0*/  DEPBAR.LE SB0, 0x0 ;  /* 0x000080000000791a */ /* 0x000fc80000000000 */
[----:B------:R-:W-:Y:S06]  /*19c0*/  BAR.SYNC.DEFER_BLOCKING 0x0 ;  /* 0x0000000000007b1d */ /* 0x000fec0000010000 */
.L_x_1157:
[----:B------:R-:W-:-:S13]  /*19d0*/  ISETP.NE.AND P0, PT, R0, UR19, PT ;  /* 0x0000001300007c0c */ /* 0x000fda000bf05270 */
[----:B------:R-:W-:Y:S05]  /*19e0*/  @!P0 BRA `(.L_x_1176) ;  /* 0x0000000000c88947 */ /* 0x000fea0003800000 */
[----:B------:R-:W1:Y:S02]  /*19f0*/  LDC R6, c[0x0][0x388] ;  /* 0x0000e200ff067b82 */ /* 0x000e640000000800 */
[----:B-1----:R-:W-:-:S13]  /*1a00*/  ISETP.GE.AND P0, PT, R6, 0x1, PT ;  /* 0x000000010600780c */ /* 0x002fda0003f06270 */
[----:B------:R-:W-:Y:S05]  /*1a10*/  @!P0 EXIT ;  /* 0x000000000000894d */ /* 0x000fea0003800000 */
[----:B------:R-:W1:Y:S01]  /*1a20*/  S2R R7, SR_CgaCtaId ;  /* 0x0000000000077919 */ /* 0x000e620000008800 */
[----:B------:R-:W2:Y:S01]  /*1a30*/  LDC R3, c[0x0][0x3b0] ;  /* 0x0000ec00ff037b82 */ /* 0x000ea20000000800 */
[----:B------:R-:W3:Y:S01]  /*1a40*/  LDCU UR7, c[0x0][0x3a0] ;  /* 0x00007400ff0777ac */ /* 0x000ee20008000800 */
[----:B------:R-:W-:Y:S01]  /*1a50*/  MOV R2, 0x400 ;  /* 0x0000040000027802 */ /* 0x000fe20000000f00 */
[----:B------:R-:W3:Y:S01]  /*1a60*/  S2R R5, SR_TID.X ;  /* 0x0000000000057919 */ /* 0x000ee20000002100 */
[----:B------:R-:W4:Y:S03]  /*1a70*/  LDCU.64 UR4, c[0x0][0x390] ;  /* 0x00007200ff0477ac */ /* 0x000f260008000a00 */
[----:B------:R-:W-:Y:S01]  /*1a80*/  VIADD R4, R2, 0x80 ;  /* 0x0000008002047836 */ /* 0x000fe20000000000 */
[----:B----4-:R-:W-:Y:S01]  /*1a90*/  ULEA UR4, UP0, UR20, UR4, 0x2 ;  /* 0x0000000414047291 */ /* 0x010fe2000f8010ff */
[----:B--2---:R-:W-:-:S02]  /*1aa0*/  IMAD R2, R6, 0x200, R3 ;  /* 0x0000020006027824 */ /* 0x004fc400078e0203 */
[----:B------:R-:W-:Y:S01]  /*1ab0*/  IMAD.MOV R6, RZ, RZ, -R6 ;  /* 0x000000ffff067224 */ /* 0x000fe200078e0a06 */
[----:B------:R-:W-:Y:S01]  /*1ac0*/  ULEA.HI.X UR5, UR20, UR5, UR6, 0x2, UP0 ;  /* 0x0000000514057291 */ /* 0x000fe200080f1406 */
[----:B-1----:R-:W-:Y:S02]  /*1ad0*/  LEA R7, R7, R4, 0x18 ;  /* 0x0000000407077211 */ /* 0x002fe400078ec0ff */
[C---:B---3--:R-:W-:Y:S01]  /*1ae0*/  LEA R4, R5.reuse, UR7, 0x2 ;  /* 0x0000000705047c11 */ /* 0x048fe2000f8e10ff */
[----:B------:R-:W-:-:S04]  /*1af0*/  IMAD R2, R5, 0x4, R2 ;  /* 0x0000000405027824 */ /* 0x000fc800078e0202 */
[----:B------:R-:W-:Y:S01]  /*1b00*/  IMAD.IADD R4, R7, 0x1, R4 ;  /* 0x0000000107047824 */ /* 0x000fe200078e0204 */
[----:B------:R-:W-:-:S07]  /*1b10*/  IADD3 R7, PT, PT, R2, 0x80, R7 ;  /* 0x0000008002077810 */ /* 0x000fce0007ffe007 */
.L_x_1181:
[----:B------:R-:W-:Y:S01]  /*1b20*/  ISETP.GE.AND P0, PT, R5, R0, PT ;  /* 0x000000000500720c */ /* 0x000fe20003f06270 */
[----:B------:R-:W-:Y:S01]  /*1b30*/  VIADD R6, R6, 0x1 ;  /* 0x0000000106067836 */ /* 0x000fe20000000000 */
[----:B------:R-:W-:Y:S04]  /*1b40*/  BSSY.RECONVERGENT B0, `(.L_x_1177) ;  /* 0x0000017000007945 */ /* 0x000fe80003800200 */
[----:B------:R-:W-:-:S07]  /*1b50*/  ISETP.NE.AND P2, PT, R6, RZ, PT ;  /* 0x000000ff0600720c */ /* 0x000fce0003f45270 */
[----:B-1----:R-:W-:Y:S06]  /*1b60*/  @P0 BRA `(.L_x_1178) ;  /* 0x0000000000500947 */ /* 0x002fec0003800000 */
[----:B------:R-:W1:Y:S01]  /*1b70*/  LDS R11, [R7] ;  /* 0x00000000070b7984 */ /* 0x000e620000000800 */
[----:B------:R-:W-:Y:S03]  /*1b80*/  BSSY.RECONVERGENT B1, `(.L_x_1179) ;  /* 0x000000e000017945 */ /* 0x000fe60003800200 */
[----:B------:R-:W2:Y:S01]  /*1b90*/  LDS R2, [R4] ;  /* 0x0000000004027984 */ /* 0x000ea20000000800 */
[----:B-1----:R-:W1:Y:S08]  /*1ba0*/  MUFU.RCP R3, R11 ;  /* 0x0000000b00037308 */ /* 0x002e700000001000 */
[----:B--2---:R-:W2:Y:S01]  /*1bb0*/  FCHK P0, R2, R11 ;  /* 0x0000000b02007302 */ /* 0x004ea20000000000 */
[----:B-1----:R-:W-:-:S04]  /*1bc0*/  FFMA R8, -R11, R3, 1 ;  /* 0x3f8000000b087423 */ /* 0x002fc80000000103 */
[----:B------:R-:W-:-:S04]  /*1bd0*/  FFMA R3, R3, R8, R3 ;  /* 0x0000000803037223 */ /* 0x000fc80000000003 */
[----:B------:R-:W-:-:S04]  /*1be0*/  FFMA R8, R2, R3, RZ ;  /* 0x0000000302087223 */ /* 0x000fc800000000ff */
[----:B------:R-:W-:-:S04]  /*1bf0*/  FFMA R9, -R11, R8, R2 ;  /* 0x000000080b097223 */ /* 0x000fc80000000102 */
[----:B------:R-:W-:Y:S01]  /*1c00*/  FFMA R9, R3, R9, R8 ;  /* 0x0000000903097223 */ /* 0x000fe20000000008 */
[----:B--2---:R-:W-:Y:S06]  /*1c10*/  @!P0 BRA `(.L_x_1180) ;  /* 0x0000000000108947 */ /* 0x004fec0003800000 */
[----:B------:R-:W-:Y:S01]  /*1c20*/  IMAD.MOV.U32 R3, RZ, RZ, R11 ;  /* 0x000000ffff037224 */ /* 0x000fe200078e000b */
[----:B------:R-:W-:-:S07]  /*1c30*/  MOV R10, 0x1c50 ;  /* 0x00001c50000a7802 */ /* 0x000fce0000000f00 */
[----:B------:R-:W-:Y:S05]  /*1c40*/  CALL.REL.NOINC `($__internal_1_$__cuda_sm3x_div_rn_noftz_f32_slowpath) ;  /* 0x0000000400fc7944 */ /* 0x000fea0003c00000 */
[----:B------:R-:W-:-:S07]  /*1c50*/  IMAD.MOV.U32 R9, RZ, RZ, R2 ;  /* 0x000000ffff097224 */ /* 0x000fce00078e0002 */
.L_x_1180:
[----:B------:R-:W-:Y:S05]  /*1c60*/  BSYNC.RECONVERGENT B1 ;  /* 0x0000000000017941 */ /* 0x000fea0003800200 */
.L_x_1179:
[----:B------:R-:W-:Y:S02]  /*1c70*/  IMAD.U32 R2, RZ, RZ, UR4 ;  /* 0x00000004ff027e24 */ /* 0x000fe4000f8e00ff */
[----:B------:R-:W-:Y:S02]  /*1c80*/  IMAD.U32 R3, RZ, RZ, UR5 ;  /* 0x00000005ff037e24 */ /* 0x000fe4000f8e00ff */
[----:B------:R-:W-:-:S05]  /*1c90*/  IMAD.WIDE R2, R5, 0x4, R2 ;  /* 0x0000000405027825 */ /* 0x000fca00078e0202 */
[----:B------:R1:W-:Y:S02]  /*1ca0*/  STG.E desc[UR22][R2.64], R9 ;  /* 0x0000000902007986 */ /* 0x0003e4000c101916 */
.L_x_1178:
[----:B------:R-:W-:Y:S05]  /*1cb0*/  BSYNC.RECONVERGENT B0 ;  /* 0x0000000000007941 */ /* 0x000fea0003800200 */
.L_x_1177:
[----:B------:R-:W-:Y:S01]  /*1cc0*/  VIADD R7, R7, 0x200 ;  /* 0x0000020007077836 */ /* 0x000fe20000000000 */
[----:B------:R-:W-:Y:S01]  /*1cd0*/  IADD3 R5, PT, PT, R5, 0x80, RZ ;  /* 0x0000008005057810 */ /* 0x000fe20007ffe0ff */
[----:B------:R-:W-:Y:S01]  /*1ce0*/  VIADD R4, R4, 0x200 ;  /* 0x0000020004047836 */ /* 0x000fe20000000000 */
[----:B------:R-:W-:Y:S06]  /*1cf0*/  @P2 BRA `(.L_x_1181) ;  /* 0xfffffffc00882947 */ /* 0x000fec000383ffff */
[----:B------:R-:W-:Y:S05]  /*1d00*/  EXIT ;  /* 0x000000000000794d */ /* 0x000fea0003800000 */
.L_x_1176:
        /* <DEDUP_REMOVED lines=19> */
.L_x_1184:
[----:B------:R-:W1:Y:S01]  /*1e40*/  LDS R11, [R0] ;  /* 0x00000000000b7984 */ /* 0x000e620000000800 */
[----:B------:R-:W-:Y:S01]  /*1e50*/  IMAD.U32 R5, RZ, RZ, UR5 ;  /* 0x00000005ff057e24 */ /* 0x000fe2000f8e00ff */
[----:B------:R-:W-:Y:S02]  /*1e60*/  BSSY.RECONVERGENT B0, `(.L_x_1182) ;  /* 0x0000010000007945 */ /* 0x000fe40003800200 */
[----:B------:R-:W2:Y:S01]  /*1e70*/  LDS R2, [R6] ;  /* 0x0000000006027984 */ /* 0x000ea20000000800 */
[----:B-1----:R-:W1:Y:S08]  /*1e80*/  MUFU.RCP R3, R11 ;  /* 0x0000000b00037308 */ /* 0x002e700000001000 */
[----:B--2---:R-:W2:Y:S01]  /*1e90*/  FCHK P0, R2, R11 ;  /* 0x0000000b02007302 */ /* 0x004ea20000000000 */
[----:B-1----:R-:W-:-:S04]  /*1ea0*/  FFMA R4, -R11, R3, 1 ;  /* 0x3f8000000b047423 */ /* 0x002fc80000000103 */
[----:B------:R-:W-:Y:S01]  /*1eb0*/  FFMA R3, R3, R4, R3 ;  /* 0x0000000403037223 */ /* 0x000fe20000000003 */
[----:B------:R-:W-:-:S03]  /*1ec0*/  IMAD.U32 R4, RZ, RZ, UR4 ;  /* 0x00000004ff047e24 */ /* 0x000fc6000f8e00ff */
[----:B------:R-:W-:Y:S01]  /*1ed0*/  FFMA R10, R2, R3, RZ ;  /* 0x00000003020a7223 */ /* 0x000fe200000000ff */
[----:B------:R-:W-:-:S04]  /*1ee0*/  IMAD.WIDE R4, R7, 0x4, R4 ;  /* 0x0000000407047825 */ /* 0x000fc800078e0204 */
[----:B------:R-:W-:-:S04]  /*1ef0*/  FFMA R9, -R11, R10, R2 ;  /* 0x0000000a0b097223 */ /* 0x000fc80000000102 */
[----:B------:R-:W-:Y:S01]  /*1f00*/  FFMA R3, R3, R9, R10 ;  /* 0x0000000903037223 */ /* 0x000fe2000000000a */
[----:B--2---:R-:W-:Y:S06]  /*1f10*/  @!P0 BRA `(.L_x_1183) ;  /* 0x0000000000108947 */ /* 0x004fec0003800000 */
[----:B------:R-:W-:Y:S01]  /*1f20*/  IMAD.MOV.U32 R3, RZ, RZ, R11 ;  /* 0x000000ffff037224 */ /* 0x000fe200078e000b */
[----:B------:R-:W-:-:S07]  /*1f30*/  MOV R10, 0x1f50 ;  /* 0x00001f50000a7802 */ /* 0x000fce0000000f00 */
[----:B------:R-:W-:Y:S05]  /*1f40*/  CALL.REL.NOINC `($__internal_1_$__cuda_sm3x_div_rn_noftz_f32_slowpath) ;  /* 0x00000004003c7944 */ /* 0x000fea0003c00000 */
[----:B------:R-:W-:-:S07]  /*1f50*/  IMAD.MOV.U32 R3, RZ, RZ, R2 ;  /* 0x000000ffff037224 */ /* 0x000fce00078e0002 */
.L_x_1183:
[----:B------:R-:W-:Y:S05]  /*1f60*/  BSYNC.RECONVERGENT B0 ;  /* 0x0000000000007941 */ /* 0x000fea0003800200 */
.L_x_1182:
[----:B------:R-:W-:Y:S01]  /*1f70*/  VIADD R8, R8, 0x1 ;  /* 0x0000000108087836 */ /* 0x000fe20000000000 */
[----:B------:R1:W-:Y:S04]  /*1f80*/  STG.E desc[UR22][R4.64], R3 ;  /* 0x0000000304007986 */ /* 0x0003e8000c101916 */
[----:B------:R-:W-:-:S13]  /*1f90*/  ISETP.NE.AND P0, PT, R8, RZ, PT ;  /* 0x000000ff0800720c */ /* 0x000fda0003f05270 */
[----:B-1----:R-:W-:Y:S05]  /*1fa0*/  @!P0 EXIT ;  /* 0x000000000000894d */ /* 0x002fea0003800000 */
[----:B------:R-:W-:Y:S02]  /*1fb0*/  VIADD R0, R0, 0x200 ;  /* 0x0000020000007836 */ /* 0x000fe40000000000 */
[----:B------:R-:W-:Y:S02]  /*1fc0*/  VIADD R6, R6, 0x200 ;  /* 0x0000020006067836 */ /* 0x000fe40000000000 */
[----:B------:R-:W-:Y:S01]  /*1fd0*/  VIADD R7, R7, 0x80 ;  /* 0x0000008007077836 */ /* 0x000fe20000000000 */
[----:B------:R-:W-:Y:S06]  /*1fe0*/  BRA `(.L_x_1184) ;  /* 0xfffffffc00947947 */ /* 0x000fec000383ffff */
        .weak           $__internal_0_$__cuda_sm20_div_u64
        .type           $__internal_0_$__cuda_sm20_div_u64,@function
        .size           $__internal_0_$__cuda_sm20_div_u64,($__internal_1_$__cuda_sm3x_div_rn_noftz_f32_slowpath - $__internal_0_$__cuda_sm20_div_u64)
$__internal_0_$__cuda_sm20_div_u64:
[----:B------:R-:W-:Y:S02]  /*1ff0*/  IMAD.MOV.U32 R16, RZ, RZ, R8 ;  /* 0x000000ffff107224 */ /* 0x000fe400078e0008 */
[----:B------:R-:W-:-:S04]  /*2000*/  IMAD.U32 R17, RZ, RZ, UR4 ;  /* 0x00000004ff117e24 */ /* 0x000fc8000f8e00ff */
[----:B------:R-:W1:Y:S08]  /*2010*/  I2F.U64.RP R16, R16 ;  /* 0x0000001000107312 */ /* 0x000e700000309000 */
[----:B-1----:R-:W1:Y:S02]  /*2020*/  MUFU.RCP R10, R16 ;  /* 0x00000010000a7308 */ /* 0x002e640000001000 */
[----:B-1----:R-:W-:-:S06]  /*2030*/  IADD3 R10, PT, PT, R10, 0x1ffffffe, RZ ;  /* 0x1ffffffe0a0a7810 */ /* 0x002fcc0007ffe0ff */
[----:B------:R-:W1:Y:S02]  /*2040*/  F2I.U64.TRUNC R10, R10 ;  /* 0x0000000a000a7311 */ /* 0x000e64000020d800 */
[----:B-1----:R-:W-:-:S04]  /*2050*/  IMAD.WIDE.U32 R12, R10, R8, RZ ;  /* 0x000000080a0c7225 */ /* 0x002fc800078e00ff */
[----:B------:R-:W-:Y:S01]  /*2060*/  IMAD R13, R10, UR4, R13 ;  /* 0x000000040a0d7c24 */ /* 0x000fe2000f8e020d */
[----:B------:R-:W-:-:S03]  /*2070*/  IADD3 R19, P0, PT, RZ, -R12, RZ ;  /* 0x8000000cff137210 */ /* 0x000fc60007f1e0ff */
[----:B------:R-:W-:Y:S02]  /*2080*/  IMAD R13, R11, R8, R13 ;  /* 0x000000080b0d7224 */ /* 0x000fe400078e020d */
[----:B------:R-:W-:-:S04]  /*2090*/  IMAD.HI.U32 R12, R10, R19, RZ ;  /* 0x000000130a0c7227 */ /* 0x000fc800078e00ff */
[----:B------:R-:W-:Y:S02]  /*20a0*/  IMAD.X R21, RZ, RZ, ~R13, P0 ;  /* 0x000000ffff157224 */ /* 0x000fe400000e0e0d */
[----:B------:R-:W-:Y:S02]  /*20b0*/  IMAD.MOV.U32 R13, RZ, RZ, R10 ;  /* 0x000000ffff0d7224 */ /* 0x000fe400078e000a */
[-C--:B------:R-:W-:Y:S02]  /*20c0*/  IMAD R17, R11, R21.reuse, RZ ;  /* 0x000000150b117224 */ /* 0x080fe400078e02ff */
[----:B------:R-:W-:-:S04]  /*20d0*/  IMAD.WIDE.U32 R12, P0, R10, R21, R12 ;  /* 0x000000150a0c7225 */ /* 0x000fc8000780000c */
[----:B------:R-:W-:-:S04]  /*20e0*/  IMAD.HI.U32 R21, R11, R21, RZ ;  /* 0x000000150b157227 */ /* 0x000fc800078e00ff */
[----:B------:R-:W-:-:S05]  /*20f0*/  IMAD.HI.U32 R12, P1, R11, R19, R12 ;  /* 0x000000130b0c7227 */ /* 0x000fca000782000c */
[----:B------:R-:W-:Y:S01]  /*2100*/  IADD3 R13, P2, PT, R17, R12, RZ ;  /* 0x0000000c110d7210 */ /* 0x000fe20007f5e0ff */
[----:B------:R-:W-:-:S04]  /*2110*/  IMAD.X R12, R21, 0x1, R11, P0 ;  /* 0x00000001150c7824 */ /* 0x000fc800000e060b */
[----:B------:R-:W-:Y:S01]  /*2120*/  IMAD.WIDE.U32 R10, R13, R8, RZ ;  /* 0x000000080d0a7225 */ /* 0x000fe200078e00ff */
[----:B------:R-:W-:-:S03]  /*2130*/  IADD3.X R17, PT, PT, RZ, RZ, R12, P2, P1 ;  /* 0x000000ffff117210 */ /* 0x000fc600017e240c */
[----:B------:R-:W-:Y:S01]  /*2140*/  IMAD R11, R13, UR4, R11 ;  /* 0x000000040d0b7c24 */ /* 0x000fe2000f8e020b */
[----:B------:R-:W-:-:S03]  /*2150*/  IADD3 R19, P0, PT, RZ, -R10, RZ ;  /* 0x8000000aff137210 */ /* 0x000fc60007f1e0ff */
[----:B------:R-:W-:Y:S02]  /*2160*/  IMAD R11, R17, R8, R11 ;  /* 0x00000008110b7224 */ /* 0x000fe400078e020b */
[----:B------:R-:W-:-:S04]  /*2170*/  IMAD.HI.U32 R12, R13, R19, RZ ;  /* 0x000000130d0c7227 */ /* 0x000fc800078e00ff */
[----:B------:R-:W-:-:S04]  /*2180*/  IMAD.X R10, RZ, RZ, ~R11, P0 ;  /* 0x000000ffff0a7224 */ /* 0x000fc800000e0e0b */
[----:B------:R-:W-:-:S04]  /*2190*/  IMAD.WIDE.U32 R12, P0, R13, R10, R12 ;  /* 0x0000000a0d0c7225 */ /* 0x000fc8000780000c */
[C---:B------:R-:W-:Y:S02]  /*21a0*/  IMAD R11, R17.reuse, R10, RZ ;  /* 0x0000000a110b7224 */ /* 0x040fe400078e02ff */
[----:B------:R-:W-:-:S04]  /*21b0*/  IMAD.HI.U32 R12, P1, R17, R19, R12 ;  /* 0x00000013110c7227 */ /* 0x000fc8000782000c */
[----:B------:R-:W-:Y:S01]  /*21c0*/  IMAD.HI.U32 R10, R17, R10, RZ ;  /* 0x0000000a110a7227 */ /* 0x000fe200078e00ff */
[----:B------:R-:W-:-:S03]  /*21d0*/  IADD3 R12, P2, PT, R11, R12, RZ ;  /* 0x0000000c0b0c7210 */ /* 0x000fc60007f5e0ff */
[----:B------:R-:W-:Y:S02]  /*21e0*/  IMAD.X R17, R10, 0x1, R17, P0 ;  /* 0x000000010a117824 */ /* 0x000fe400000e0611 */
[----:B------:R-:W-:-:S03]  /*21f0*/  IMAD.HI.U32 R10, R12, R9, RZ ;  /* 0x000000090c0a7227 */ /* 0x000fc600078e00ff */
[----:B------:R-:W-:Y:S01]  /*2200*/  IADD3.X R16, PT, PT, RZ, RZ, R17, P2, P1 ;  /* 0x000000ffff107210 */ /* 0x000fe200017e2411 */
[----:B------:R-:W-:Y:S02]  /*2210*/  IMAD.MOV.U32 R11, RZ, RZ, RZ ;  /* 0x000000ffff0b7224 */ /* 0x000fe400078e00ff */
[----:B------:R-:W-:-:S04]  /*2220*/  IMAD.WIDE.U32 R10, R12, R15, R10 ;  /* 0x0000000f0c0a7225 */ /* 0x000fc800078e000a */
[C---:B------:R-:W-:Y:S02]  /*2230*/  IMAD R13, R16.reuse, R15, RZ ;  /* 0x0000000f100d7224 */ /* 0x040fe400078e02ff */
[----:B------:R-:W-:-:S04]  /*2240*/  IMAD.HI.U32 R10, P0, R16, R9, R10 ;  /* 0x00000009100a7227 */ /* 0x000fc8000780000a */
[----:B------:R-:W-:Y:S01]  /*2250*/  IMAD.HI.U32 R12, R16, R15, RZ ;  /* 0x0000000f100c7227 */ /* 0x000fe200078e00ff */
[----:B------:R-:W-:-:S03]  /*2260*/  IADD3 R13, P1, PT, R13, R10, RZ ;  /* 0x0000000a0d0d7210 */ /* 0x000fc60007f3e0ff */
[----:B------:R-:W-:Y:S02]  /*2270*/  IMAD.X R12, RZ, RZ, R12, P0 ;  /* 0x000000ffff0c7224 */ /* 0x000fe400000e060c */
[----:B------:R-:W-:-:S04]  /*2280*/  IMAD.WIDE.U32 R10, R13, R8, RZ ;  /* 0x000000080d0a7225 */ /* 0x000fc800078e00ff */
[----:B------:R-:W-:Y:S01]  /*2290*/  IMAD.X R17, RZ, RZ, R12, P1 ;  /* 0x000000ffff117224 */ /* 0x000fe200008e060c */
[----:B------:R-:W-:Y:S01]  /*22a0*/  IADD3 R19, P1, PT, -R10, R9, RZ ;  /* 0x000000090a137210 */ /* 0x000fe20007f3e1ff */
[----:B------:R-:W-:-:S03]  /*22b0*/  IMAD R11, R13, UR4, R11 ;  /* 0x000000040d0b7c24 */ /* 0x000fc6000f8e020b */
[-C--:B------:R-:W-:Y:S01]  /*22c0*/  ISETP.GE.U32.AND P0, PT, R19, R8.reuse, PT ;  /* 0x000000081300720c */ /* 0x080fe20003f06070 */
[----:B------:R-:W-:-:S04]  /*22d0*/  IMAD R10, R17, R8, R11 ;  /* 0x00000008110a7224 */ /* 0x000fc800078e020b */
[----:B------:R-:W-:Y:S01]  /*22e0*/  IMAD.X R16, R15, 0x1, ~R10, P1 ;  /* 0x000000010f107824 */ /* 0x000fe200008e0e0a */
[----:B------:R-:W-:Y:S01]  /*22f0*/  IADD3 R10, P2, PT, R13, 0x1, RZ ;  /* 0x000000010d0a7810 */ /* 0x000fe20007f5e0ff */
[----:B------:R-:W-:Y:S01]  /*2300*/  IMAD.MOV.U32 R15, RZ, RZ, 0x0 ;  /* 0x00000000ff0f7424 */ /* 0x000fe200078e00ff */
[-C--:B------:R-:W-:Y:S02]  /*2310*/  IADD3 R9, P1, PT, -R8, R19.reuse, RZ ;  /* 0x0000001308097210 */ /* 0x080fe40007f3e1ff */
[C---:B------:R-:W-:Y:S01]  /*2320*/  ISETP.GE.U32.AND.EX P0, PT, R16.reuse, UR4, PT, P0 ;  /* 0x0000000410007c0c */ /* 0x040fe2000bf06100 */
[----:B------:R-:W-:Y:S01]  /*2330*/  IMAD.X R12, RZ, RZ, R17, P2 ;  /* 0x000000ffff0c7224 */ /* 0x000fe200010e0611 */
[----:B------:R-:W-:Y:S02]  /*2340*/  IADD3.X R11, PT, PT, R16, ~UR4, RZ, P1, !PT ;  /* 0x80000004100b7c10 */ /* 0x000fe40008ffe4ff */
[----:B------:R-:W-:Y:S02]  /*2350*/  SEL R9, R9, R19, P0 ;  /* 0x0000001309097207 */ /* 0x000fe40000000000 */
[----:B------:R-:W-:-:S02]  /*2360*/  SEL R13, R10, R13, P0 ;  /* 0x0000000d0a0d7207 */ /* 0x000fc40000000000 */
[----:B------:R-:W-:Y:S02]  /*2370*/  SEL R11, R11, R16, P0 ;  /* 0x000000100b0b7207 */ /* 0x000fe40000000000 */
[----:B------:R-:W-:Y:S02]  /*2380*/  SEL R12, R12, R17, P0 ;  /* 0x000000110c0c7207 */ /* 0x000fe40000000000 */
[----:B------:R-:W-:Y:S02]  /*2390*/  ISETP.GE.U32.AND P0, PT, R9, R8, PT ;  /* 0x000000080900720c */ /* 0x000fe40003f06070 */
[----:B------:R-:W-:Y:S02]  /*23a0*/  IADD3 R10, P2, PT, R13, 0x1, RZ ;  /* 0x000000010d0a7810 */ /* 0x000fe40007f5e0ff */
[----:B------:R-:W-:Y:S02]  /*23b0*/  ISETP.GE.U32.AND.EX P0, PT, R11, UR4, PT, P0 ;  /* 0x000000040b007c0c */ /* 0x000fe4000bf06100 */
[----:B------:R-:W-:Y:S01]  /*23c0*/  ISETP.NE.U32.AND P1, PT, R8, RZ, PT ;  /* 0x000000ff0800720c */ /* 0x000fe20003f25070 */
[----:B------:R-:W-:Y:S01]  /*23d0*/  IMAD.X R11, RZ, RZ, R12, P2 ;  /* 0x000000ffff0b7224 */ /* 0x000fe200010e060c */
[----:B------:R-:W-:-:S02]  /*23e0*/  SEL R10, R10, R13, P0 ;  /* 0x0000000d0a0a7207 */ /* 0x000fc40000000000 */
[----:B------:R-:W-:Y:S02]  /*23f0*/  ISETP.NE.AND.EX P1, PT, RZ, UR4, PT, P1 ;  /* 0x00000004ff007c0c */ /* 0x000fe4000bf25310 */
[----:B------:R-:W-:Y:S02]  /*2400*/  SEL R11, R11, R12, P0 ;  /* 0x0000000c0b0b7207 */ /* 0x000fe40000000000 */
[----:B------:R-:W-:Y:S02]  /*2410*/  SEL R10, R10, 0xffffffff, P1 ;  /* 0xffffffff0a0a7807 */ /* 0x000fe40000800000 */
[----:B------:R-:W-:Y:S01]  /*2420*/  SEL R11, R11, 0xffffffff, P1 ;  /* 0xffffffff0b0b7807 */ /* 0x000fe20000800000 */
[----:B------:R-:W-:Y:S06]  /*2430*/  RET.REL.NODEC R14 `(_ZN3cub18CUB_300001_SM_10006detail9transform16transform_kernelINS2_10policy_hubILb0EN4cuda3std3__45tupleIJN6thrust24THRUST_300001_SM_1000_NS6detail15normal_iteratorINSA_10device_ptrIfEEEESF_EEEE10policy1000ElNS7_7dividesIfEESF_JPfSL_EEEvT0_iT1_T2_DpNS2_10kernel_argIT3_EE) ;  /* 0xffffffd80ef07950 */ /* 0x000fec0003c3ffff */
        .weak           $__internal_1_$__cuda_sm3x_div_rn_noftz_f32_slowpath
        .type           $__internal_1_$__cuda_sm3x_div_rn_noftz_f32_slowpath,@function
        .size           $__internal_1_$__cuda_sm3x_div_rn_noftz_f32_slowpath,(.L_x_1979 - $__internal_1_$__cuda_sm3x_div_rn_noftz_f32_slowpath)
$__internal_1_$__cuda_sm3x_div_rn_noftz_f32_slowpath:
[----:B------:R-:W-:Y:S01]  /*2440*/  SHF.R.U32.HI R9, RZ, 0x17, R3 ;  /* 0x00000017ff097819 */ /* 0x000fe20000011603 */
[----:B------:R-:W-:Y:S01]  /*2450*/  BSSY.RECONVERGENT B2, `(.L_x_1185) ;  /* 0x0000062000027945 */ /* 0x000fe20003800200 */
[----:B------:R-:W-:Y:S02]  /*2460*/  SHF.R.U32.HI R11, RZ, 0x17, R2 ;  /* 0x00000017ff0b7819 */ /* 0x000fe40000011602 */
[----:B------:R-:W-:Y:S02]  /*2470*/  LOP3.LUT R9, R9, 0xff, RZ, 0xc0, !PT ;  /* 0x000000ff09097812 */ /* 0x000fe400078ec0ff */
[----:B------:R-:W-:-:S03]  /*2480*/  LOP3.LUT R13, R11, 0xff, RZ, 0xc0, !PT ;  /* 0x000000ff0b0d7812 */ /* 0x000fc600078ec0ff */
[----:B------:R-:W-:Y:S02]  /*2490*/  VIADD R14, R9, 0xffffffff ;  /* 0xffffffff090e7836 */ /* 0x000fe40000000000 */
[----:B------:R-:W-:-:S03]  /*24a0*/  VIADD R12, R13, 0xffffffff ;  /* 0xffffffff0d0c7836 */ /* 0x000fc60000000000 */
[----:B------:R-:W-:-:S04]  /*24b0*/  ISETP.GT.U32.AND P0, PT, R14, 0xfd, PT ;  /* 0x000000fd0e00780c */ /* 0x000fc80003f04070 */
[----:B------:R-:W-:-:S13]  /*24c0*/  ISETP.GT.U32.OR P0, PT, R12, 0xfd, P0 ;  /* 0x000000fd0c00780c */ /* 0x000fda0000704470 */
[----:B------:R-:W-:Y:S01]  /*24d0*/  @!P0 MOV R11, RZ ;  /* 0x000000ff000b8202 */ /* 0x000fe20000000f00 */
[----:B------:R-:W-:Y:S06]  /*24e0*/  @!P0 BRA `(.L_x_1186) ;  /* 0x00000000005c8947 */ /* 0x000fec0003800000 */
[----:B------:R-:W-:Y:S02]  /*24f0*/  FSETP.GTU.FTZ.AND P0, PT, |R2|, +INF , PT ;  /* 0x7f8000000200780b */ /* 0x000fe40003f1c200 */
[----:B------:R-:W-:-:S04]  /*2500*/  FSETP.GTU.FTZ.AND P1, PT, |R3|, +INF , PT ;  /* 0x7f8000000300780b */ /* 0x000fc80003f3c200 */
[----:B------:R-:W-:-:S13]  /*2510*/  PLOP3.LUT P0, PT, P0, P1, PT, 0xf8, 0x8f ;  /* 0x00000000008f781c */ /* 0x000fda0000703f70 */
[----:B------:R-:W-:Y:S05]  /*2520*/  @P0 BRA `(.L_x_1187) ;  /* 0x00000004004c0947 */ /* 0x000fea0003800000 */
[----:B------:R-:W-:-:S13]  /*2530*/  LOP3.LUT P0, RZ, R3, 0x7fffffff, R2, 0xc8, !PT ;  /* 0x7fffffff03ff7812 */ /* 0x000fda000780c802 */
[----:B------:R-:W-:Y:S05]  /*2540*/  @!P0 BRA `(.L_x_1188) ;  /* 0x00000004003c8947 */ /* 0x000fea0003800000 */
[C---:B------:R-:W-:Y:S02]  /*2550*/  FSETP.NEU.FTZ.AND P3, PT, |R2|.reuse, +INF , PT ;  /* 0x7f8000000200780b */ /* 0x040fe40003f7d200 */
[----:B------:R-:W-:Y:S02]  /*2560*/  FSETP.NEU.FTZ.AND P1, PT, |R3|, +INF , PT ;  /* 0x7f8000000300780b */ /* 0x000fe40003f3d200 */
[----:B------:R-:W-:-:S11]  /*2570*/  FSETP.NEU.FTZ.AND P0, PT, |R2|, +INF , PT ;  /* 0x7f8000000200780b */ /* 0x000fd60003f1d200 */
[----:B------:R-:W-:Y:S05]  /*2580*/  @!P1 BRA !P3, `(.L_x_1188) ;  /* 0x00000004002c9947 */ /* 0x000fea0005800000 */
[----:B------:R-:W-:-:S04]  /*2590*/  LOP3.LUT P3, RZ, R2, 0x7fffffff, RZ, 0xc0, !PT ;  /* 0x7fffffff02ff7812 */ /* 0x000fc8000786c0ff */
[----:B------:R-:W-:-:S13]  /*25a0*/  PLOP3.LUT P1, PT, P1, P3, PT, 0x2f, 0xf2 ;  /* 0x0000000000f2781c */ /* 0x000fda0000f26577 */
[----:B------:R-:W-:Y:S05]  /*25b0*/  @P1 BRA `(.L_x_1189) ;  /* 0x0000000400181947 */ /* 0x000fea0003800000 */
[----:B------:R-:W-:-:S04]  /*25c0*/  LOP3.LUT P1, RZ, R3, 0x7fffffff, RZ, 0xc0, !PT ;  /* 0x7fffffff03ff7812 */ /* 0x000fc8000782c0ff */
[----:B------:R-:W-:-:S13]  /*25d0*/  PLOP3.LUT P0, PT, P0, P1, PT, 0x2f, 0xf2 ;  /* 0x0000000000f2781c */ /* 0x000fda0000702577 */
[----:B------:R-:W-:Y:S05]  /*25e0*/  @P0 BRA `(.L_x_1190) ;  /* 0x0000000400000947 */ /* 0x000fea0003800000 */
[----:B------:R-:W-:Y:S02]  /*25f0*/  ISETP.GE.AND P0, PT, R12, RZ, PT ;  /* 0x000000ff0c00720c */ /* 0x000fe40003f06270 */
[----:B------:R-:W-:-:S11]  /*2600*/  ISETP.GE.AND P1, PT, R14, RZ, PT ;  /* 0x000000ff0e00720c */ /* 0x000fd60003f26270 */
[----:B------:R-:W-:Y:S02]  /*2610*/  @P0 IMAD.MOV.U32 R11, RZ, RZ, RZ ;  /* 0x000000ffff0b0224 */ /* 0x000fe400078e00ff */
[----:B------:R-:W-:Y:S01]  /*2620*/  @!P0 FFMA R2, R2, 1.84467440737095516160e+19, RZ ;  /* 0x5f80000002028823 */ /* 0x000fe200000000ff */
[----:B------:R-:W-:Y:S02]  /*2630*/  @!P0 IMAD.MOV.U32 R11, RZ, RZ, -0x40 ;  /* 0xffffffc0ff0b8424 */ /* 0x000fe400078e00ff */
[----:B------:R-:W-:Y:S02]  /*2640*/  @!P1 FFMA R3, R3, 1.84467440737095516160e+19, RZ ;  /* 0x5f80000003039823 */ /* 0x000fe400000000ff */
[----:B------:R-:W-:-:S07]  /*2650*/  @!P1 VIADD R11, R11, 0x40 ;  /* 0x000000400b0b9836 */ /* 0x000fce0000000000 */
.L_x_1186:
[----:B------:R-:W-:Y:S01]  /*2660*/  LEA R12, R9, 0xc0800000, 0x17 ;  /* 0xc0800000090c7811 */ /* 0x000fe200078eb8ff */
[----:B------:R-:W-:Y:S01]  /*2670*/  VIADD R13, R13, 0xffffff81 ;  /* 0xffffff810d0d7836 */ /* 0x000fe20000000000 */
[----:B------:R-:W-:Y:S03]  /*2680*/  BSSY.RECONVERGENT B3, `(.L_x_1191) ;  /* 0x0000035000037945 */ /* 0x000fe60003800200 */
[----:B------:R-:W-:Y:S02]  /*2690*/  IMAD.IADD R14, R3, 0x1, -R12 ;  /* 0x00000001030e7824 */ /* 0x000fe400078e0a0c */
[C---:B------:R-:W-:Y:S02]  /*26a0*/  IMAD R2, R13.reuse, -0x800000, R2 ;  /* 0xff8000000d027824 */ /* 0x040fe400078e0202 */
[----:B------:R1:W2:Y:S01]  /*26b0*/  MUFU.RCP R3, R14 ;  /* 0x0000000e00037308 */ /* 0x0002a20000001000 */
[----:B------:R-:W-:Y:S01]  /*26c0*/  FADD.FTZ R15, -R14, -RZ ;  /* 0x800000ff0e0f7221 */ /* 0x000fe20000010100 */
[----:B-1----:R-:W-:-:S05]  /*26d0*/  IADD3 R14, PT, PT, R13, 0x7f, -R9 ;  /* 0x0000007f0d0e7810 */ /* 0x002fca0007ffe809 */
[----:B------:R-:W-:Y:S02]  /*26e0*/  IMAD.IADD R14, R14, 0x1, R11 ;  /* 0x000000010e0e7824 */ /* 0x000fe400078e020b */
[----:B--2---:R-:W-:-:S04]  /*26f0*/  FFMA R12, R3, R15, 1 ;  /* 0x3f800000030c7423 */ /* 0x004fc8000000000f */
[----:B------:R-:W-:-:S04]  /*2700*/  FFMA R3, R3, R12, R3 ;  /* 0x0000000c03037223 */ /* 0x000fc80000000003 */
[----:B------:R-:W-:-:S04]  /*2710*/  FFMA R12, R2, R3, RZ ;  /* 0x00000003020c7223 */ /* 0x000fc800000000ff */
[----:B------:R-:W-:-:S04]  /*2720*/  FFMA R16, R15, R12, R2 ;  /* 0x0000000c0f107223 */ /* 0x000fc80000000002 */
[----:B------:R-:W-:-:S04]  /*2730*/  FFMA R12, R3, R16, R12 ;  /* 0x00000010030c7223 */ /* 0x000fc8000000000c */
[----:B------:R-:W-:-:S04]  /*2740*/  FFMA R15, R15, R12, R2 ;  /* 0x0000000c0f0f7223 */ /* 0x000fc80000000002 */
[----:B------:R-:W-:-:S05]  /*2750*/  FFMA R2, R3, R15, R12 ;  /* 0x0000000f03027223 */ /* 0x000fca000000000c */
[----:B------:R-:W-:-:S04]  /*2760*/  SHF.R.U32.HI R9, RZ, 0x17, R2 ;  /* 0x00000017ff097819 */ /* 0x000fc80000011602 */
[----:B------:R-:W-:-:S05]  /*2770*/  LOP3.LUT R9, R9, 0xff, RZ, 0xc0, !PT ;  /* 0x000000ff09097812 */ /* 0x000fca00078ec0ff */
[----:B------:R-:W-:-:S04]  /*2780*/  IMAD.IADD R13, R9, 0x1, R14 ;  /* 0x00000001090d7824 */ /* 0x000fc800078e020e */
[----:B------:R-:W-:-:S05]  /*2790*/  VIADD R9, R13, 0xffffffff ;  /* 0xffffffff0d097836 */ /* 0x000fca0000000000 */
[----:B------:R-:W-:-:S13]  /*27a0*/  ISETP.GE.U32.AND P0, PT, R9, 0xfe, PT ;  /* 0x000000fe0900780c */ /* 0x000fda0003f06070 */
[----:B------:R-:W-:Y:S05]  /*27b0*/  @!P0 BRA `(.L_x_1192) ;  /* 0x0000000000808947 */ /* 0x000fea0003800000 */
[----:B------:R-:W-:-:S13]  /*27c0*/  ISETP.GT.AND P0, PT, R13, 0xfe, PT ;  /* 0x000000fe0d00780c */ /* 0x000fda0003f04270 */
[----:B------:R-:W-:Y:S05]  /*27d0*/  @P0 BRA `(.L_x_1193) ;  /* 0x00000000006c0947 */ /* 0x000fea0003800000 */
[----:B------:R-:W-:-:S13]  /*27e0*/  ISETP.GE.AND P0, PT, R13, 0x1, PT ;  /* 0x000000010d00780c */ /* 0x000fda0003f06270 */
[----:B------:R-:W-:Y:S05]  /*27f0*/  @P0 BRA `(.L_x_1194) ;  /* 0x0000000000740947 */ /* 0x000fea0003800000 */
[----:B------:R-:W-:Y:S02]  /*2800*/  ISETP.GE.AND P0, PT, R13, -0x18, PT ;  /* 0xffffffe80d00780c */ /* 0x000fe40003f06270 */
[----:B------:R-:W-:-:S11]  /*2810*/  LOP3.LUT R2, R2, 0x80000000, RZ, 0xc0, !PT ;  /* 0x8000000002027812 */ /* 0x000fd600078ec0ff */
[----:B------:R-:W-:Y:S05]  /*2820*/  @!P0 BRA `(.L_x_1194) ;  /* 0x0000000000688947 */ /* 0x000fea0003800000 */
[-CC-:B------:R-:W-:Y:S01]  /*2830*/  FFMA.RZ R9, R3, R15.reuse, R12.reuse ;  /* 0x0000000f03097223 */ /* 0x180fe2000000c00c */
[C---:B------:R-:W-:Y:S01]  /*2840*/  VIADD R14, R13.reuse, 0x20 ;  /* 0x000000200d0e7836 */ /* 0x040fe20000000000 */
[C---:B------:R-:W-:Y:S02]  /*2850*/  ISETP.NE.AND P3, PT, R13.reuse, RZ, PT ;  /* 0x000000ff0d00720c */ /* 0x040fe40003f65270 */
[----:B------:R-:W-:Y:S02]  /*2860*/  ISETP.NE.AND P1, PT, R13, RZ, PT ;  /* 0x000000ff0d00720c */ /* 0x000fe40003f25270 */
[----:B------:R-:W-:Y:S01]  /*2870*/  LOP3.LUT R11, R9, 0x7fffff, RZ, 0xc0, !PT ;  /* 0x007fffff090b7812 */ /* 0x000fe200078ec0ff */
[CCC-:B------:R-:W-:Y:S01]  /*2880*/  FFMA.RP R9, R3.reuse, R15.reuse, R12.reuse ;  /* 0x0000000f03097223 */ /* 0x1c0fe2000000800c */
[----:B------:R-:W-:Y:S01]  /*2890*/  FFMA.RM R12, R3, R15, R12 ;  /* 0x0000000f030c7223 */ /* 0x000fe2000000400c */
[----:B------:R-:W-:Y:S01]  /*28a0*/  IMAD.MOV R3, RZ, RZ, -R13 ;  /* 0x000000ffff037224 */ /* 0x000fe200078e0a0d */
[----:B------:R-:W-:-:S03]  /*28b0*/  LOP3.LUT R11, R11, 0x800000, RZ, 0xfc, !PT ;  /* 0x008000000b0b7812 */ /* 0x000fc600078efcff */
[----:B------:R-:W-:Y:S02]  /*28c0*/  FSETP.NEU.FTZ.AND P0, PT, R9, R12, PT ;  /* 0x0000000c0900720b */ /* 0x000fe40003f1d000 */
[----:B------:R-:W-:Y:S02]  /*28d0*/  SHF.L.U32 R14, R11, R14, RZ ;  /* 0x0000000e0b0e7219 */ /* 0x000fe400000006ff */
[----:B------:R-:W-:Y:S02]  /*28e0*/  SEL R12, R3, RZ, P3 ;  /* 0x000000ff030c7207 */ /* 0x000fe40001800000 */
[----:B------:R-:W-:Y:S02]  /*28f0*/  ISETP.NE.AND P1, PT, R14, RZ, P1 ;  /* 0x000000ff0e00720c */ /* 0x000fe40000f25270 */
[----:B------:R-:W-:Y:S02]  /*2900*/  SHF.R.U32.HI R12, RZ, R12, R11 ;  /* 0x0000000cff0c7219 */ /* 0x000fe4000001160b */
[----:B------:R-:W-:-:S02]  /*2910*/  PLOP3.LUT P0, PT, P0, P1, PT, 0xf8, 0x8f ;  /* 0x00000000008f781c */ /* 0x000fc40000703f70 */
[----:B------:R-:W-:Y:S02]  /*2920*/  SHF.R.U32.HI R14, RZ, 0x1, R12 ;  /* 0x00000001ff0e7819 */ /* 0x000fe4000001160c */
[----:B------:R-:W-:-:S04]  /*2930*/  SEL R3, RZ, 0x1, !P0 ;  /* 0x00000001ff037807 */ /* 0x000fc80004000000 */
[----:B------:R-:W-:-:S04]  /*2940*/  LOP3.LUT R3, R3, 0x1, R14, 0xf8, !PT ;  /* 0x0000000103037812 */ /* 0x000fc800078ef80e */
[----:B------:R-:W-:-:S05]  /*2950*/  LOP3.LUT R3, R3, R12, RZ, 0xc0, !PT ;  /* 0x0000000c03037212 */ /* 0x000fca00078ec0ff */
[----:B------:R-:W-:-:S05]  /*2960*/  IMAD.IADD R3, R14, 0x1, R3 ;  /* 0x000000010e037824 */ /* 0x000fca00078e0203 */
[----:B------:R-:W-:Y:S01]  /*2970*/  LOP3.LUT R2, R3, R2, RZ, 0xfc, !PT ;  /* 0x0000000203027212 */ /* 0x000fe200078efcff */
[----:B------:R-:W-:Y:S06]  /*2980*/  BRA `(.L_x_1194) ;  /* 0x0000000000107947 */ /* 0x000fec0003800000 */
.L_x_1193:
[----:B------:R-:W-:-:S04]  /*2990*/  LOP3.LUT R2, R2, 0x80000000, RZ, 0xc0, !PT ;  /* 0x8000000002027812 */ /* 0x000fc800078ec0ff */
[----:B------:R-:W-:Y:S01]  /*29a0*/  LOP3.LUT R2, R2, 0x7f800000, RZ, 0xfc, !PT ;  /* 0x7f80000002027812 */ /* 0x000fe200078efcff */
[----:B------:R-:W-:Y:S06]  /*29b0*/  BRA `(.L_x_1194) ;  /* 0x0000000000047947 */ /* 0x000fec0003800000 */
.L_x_1192:
[----:B------:R-:W-:-:S07]  /*29c0*/  IMAD R2, R14, 0x800000, R2 ;  /* 0x008000000e027824 */ /* 0x000fce00078e0202 */
.L_x_1194:
[----:B------:R-:W-:Y:S05]  /*29d0*/  BSYNC.RECONVERGENT B3 ;  /* 0x0000000000037941 */ /* 0x000fea0003800200 */
.L_x_1191:
[----:B------:R-:W-:Y:S05]  /*29e0*/  BRA `(.L_x_1195) ;  /* 0x0000000000207947 */ /* 0x000fea0003800000 */
.L_x_1190:
[----:B------:R-:W-:-:S04]  /*29f0*/  LOP3.LUT R2, R3, 0x80000000, R2, 0x48, !PT ;  /* 0x8000000003027812 */ /* 0x000fc800078e4802 */
[----:B------:R-:W-:Y:S01]  /*2a00*/  LOP3.LUT R2, R2, 0x7f800000, RZ, 0xfc, !PT ;  /* 0x7f80000002027812 */ /* 0x000fe200078efcff */
[----:B------:R-:W-:Y:S06]  /*2a10*/  BRA `(.L_x_1195) ;  /* 0x0000000000147947 */ /* 0x000fec0003800000 */
.L_x_1189:
[----:B------:R-:W-:Y:S01]  /*2a20*/  LOP3.LUT R2, R3, 0x80000000, R2, 0x48, !PT ;  /* 0x8000000003027812 */ /* 0x000fe200078e4802 */
[----:B------:R-:W-:Y:S06]  /*2a30*/  BRA `(.L_x_1195) ;  /* 0x00000000000c7947 */ /* 0x000fec0003800000 */
.L_x_1188:
[----:B------:R-:W1:Y:S01]  /*2a40*/  MUFU.RSQ R2, -QNAN ;  /* 0xffc0000000027908 */ /* 0x000e620000001400 */
[----:B------:R-:W-:Y:S05]  /*2a50*/  BRA `(.L_x_1195) ;  /* 0x0000000000047947 */ /* 0x000fea0003800000 */
.L_x_1187:
[----:B------:R-:W-:-:S07]  /*2a60*/  FADD.FTZ R2, R2, R3 ;  /* 0x0000000302027221 */ /* 0x000fce0000010000 */
.L_x_1195:
[----:B------:R-:W-:Y:S05]  /*2a70*/  BSYNC.RECONVERGENT B2 ;  /* 0x0000000000027941 */ /* 0x000fea0003800200 */
.L_x_1185:
[----:B------:R-:W-:-:S04]  /*2a80*/  IMAD.MOV.U32 R11, RZ, RZ, 0x0 ;  /* 0x00000000ff0b7424 */ /* 0x000fc800078e00ff */
[----:B-1----:R-:W-:Y:S05]  /*2a90*/  RET.REL.NODEC R10 `(_ZN3cub18CUB_300001_SM_10006detail9transform16transform_kernelINS2_10policy_hubILb0EN4cuda3std3__45tupleIJN6thrust24THRUST_300001_SM_1000_NS6detail15normal_iteratorINSA_10device_ptrIfEEEESF_EEEE10policy1000ElNS7_7dividesIfEESF_JPfSL_EEEvT0_iT1_T2_DpNS2_10kernel_argIT3_EE) ;  /* 0xffffffd40a587950 */ /* 0x002fea0003c3ffff */
.L_x_1196:
        /* <DEDUP_REMOVED lines=14> */
.L_x_1979:


//--------------------- .text._ZN3cub18CUB_300001_SM_10006detail9transform16transform_kernelINS2_10policy_hubILb0EN4cuda3std3__45tupleIJN6thrust24THRUST_300001_SM_1000_NS6detail15normal_iteratorINSA_10device_ptrIfEEEESF_EEEE10policy1000EiNS7_7dividesIfEESF_JPfSL_EEEvT0_iT1_T2_DpNS2_10kernel_argIT3_EE --------------------------
	.section	.text._ZN3cub18CUB_300001_SM_10006detail9transform16transform_kernelINS2_10policy_hubILb0EN4cuda3std3__45tupleIJN6thrust24THRUST_300001_SM_1000_NS6detail15normal_iteratorINSA_10device_ptrIfEEEESF_EEEE10policy1000EiNS7_7dividesIfEESF_JPfSL_EEEvT0_iT1_T2_DpNS2_10kernel_argIT3_EE,"ax",@progbits
	.align	128
        .global         _ZN3cub18CUB_300001_SM_10006detail9transform16transform_kernelINS2_10policy_hubILb0EN4cuda3std3__45tupleIJN6thrust24THRUST_300001_SM_1000_NS6detail15normal_iteratorINSA_10device_ptrIfEEEESF_EEEE10policy1000EiNS7_7dividesIfEESF_JPfSL_EEEvT0_iT1_T2_DpNS2_10kernel_argIT3_EE
        .type           _ZN3cub18CUB_300001_SM_10006detail9transform16transform_kernelINS2_10policy_hubILb0EN4cuda3std3__45tupleIJN6thrust24THRUST_300001_SM_1000_NS6detail15normal_iteratorINSA_10device_ptrIfEEEESF_EEEE10policy1000EiNS7_7dividesIfEESF_JPfSL_EEEvT0_iT1_T2_DpNS2_10kernel_argIT3_EE,@function
        .size           _ZN3cub18CUB_300001_SM_10006detail9transform16transform_kernelINS2_10policy_hubILb0EN4cuda3std3__45tupleIJN6thrust24THRUST_300001_SM_1000_NS6detail15normal_iteratorINSA_10device_ptrIfEEEESF_EEEE10policy1000EiNS7_7dividesIfEESF_JPfSL_EEEvT0_iT1_T2_DpNS2_10kernel_argIT3_EE,(.L_x_1981 - _ZN3cub18CUB_300001_SM_10006detail9transform16transform_kernelINS2_10policy_hubILb0EN4cuda3std3__45tupleIJN6thrust24THRUST_300001_SM_1000_NS6detail15normal_iteratorINSA_10device_ptrIfEEEESF_EEEE10policy1000EiNS7_7dividesIfEESF_JPfSL_EEEvT0_iT1_T2_DpNS2_10kernel_argIT3_EE)
        .other          _ZN3cub18CUB_300001_SM_10006detail9transform16transform_kernelINS2_10policy_hubILb0EN4cuda3std3__45tupleIJN6thrust24THRUST_300001_SM_1000_NS6detail15normal_iteratorINSA_10device_ptrIfEEEESF_EEEE10policy1000EiNS7_7dividesIfEESF_JPfSL_EEEvT0_iT1_T2_DpNS2_10kernel_argIT3_EE,@"STO_CUDA_ENTRY STV_DEFAULT"
_ZN3cub18CUB_300001_SM_10006detail9transform16transform_kernelINS2_10policy_hubILb0EN4cuda3std3__45tupleIJN6thrust24THRUST_300001_SM_1000_NS6detail15normal_iteratorINSA_10device_ptrIfEEEESF_EEEE10policy1000EiNS7_7dividesIfEESF_JPfSL_EEEvT0_iT1_T2_DpNS2_10kernel_argIT3_EE:
.text._ZN3cub18CUB_300001_SM_10006detail9transform16transform_kernelINS2_10policy_hubILb0EN4cuda3std3__45tupleIJN6thrust24THRUST_300001_SM_1000_NS6detail15normal_iteratorINSA_10device_ptrIfEEEESF_EEEE10policy1000EiNS7_7dividesIfEESF_JPfSL_EEEvT0_iT1_T2_DpNS2_10kernel_argIT3_EE:
[----:B------:R-:W-:Y:S08]  /*0000*/  LDC R1, c[0x0][0x37c] ;  /* 0x0000df00ff017b82 */ /* 0x000ff00000000800 */
[----:B------:R-:W1:Y:S01]  /*0010*/  S2UR UR5, SR_CTAID.X ;  /* 0x00000000000579c3 */ /* 0x000e620000002500 */
[----:B------:R-:W2:Y:S01]  /*0020*/  LDCU UR7, c[0x0][0x370] ;  /* 0x00006e00ff0777ac */ /* 0x000ea20008000800 */
[----:B------:R-:W3:Y:S01]  /*0030*/  LDCU.64 UR16, c[0x0][0x380] ;  /* 0x00007000ff1077ac */ /* 0x000ee20008000a00 */
[----:B------:R-:W4:Y:S01]  /*0040*/  LDCU.64 UR20, c[0x0][0x358] ;  /* 0x00006b00ff1477ac */ /* 0x000f220008000a00 */
[----:B---3--:R-:W-:-:S02]  /*0050*/  USHF.L.U32 UR24, UR17, 0x7, URZ ;  /* 0x0000000711187899 */ /* 0x008fc400080006ff */
[----:B-1----:R-:W-:Y:S02]  /*0060*/  UIADD3 UR4, UPT, UPT, UR5, 0x2, URZ ;  /* 0x0000000205047890 */ /* 0x002fe4000fffe0ff */
[----:B------:R-:W-:Y:S02]  /*0070*/  UIMAD UR22, UR24, UR5, URZ ;  /* 0x00000005181672a4 */ /* 0x000fe4000f8e02ff */
[----:B--2---:R-:W-:Y:S02]  /*0080*/  UISETP.GE.U32.AND UP0, UPT, UR4, UR7, UPT ;  /* 0x000000070400728c */ /* 0x004fe4000bf06070 */
[----:B------:R-:W-:Y:S02]  /*0090*/  UIADD3 UR6, UPT, UPT, -UR22, UR16, URZ ;  /* 0x0000001016067290 */ /* 0x000fe4000fffe1ff */
[----:B------:R-:W-:Y:S02]  /*00a0*/  UISETP.EQ.OR UP0, UPT, UR5, URZ, UP0 ;  /* 0x000000ff0500728c */ /* 0x000fe40008702670 */
[----:B------:R-:W-:-:S04]  /*00b0*/  UISETP.LT.AND UP1, UPT, UR24, UR6, UPT ;  /* 0x000000061800728c */ /* 0x000fc8000bf21270 */
[----:B------:R-:W-:-:S03]  /*00c0*/  USEL UR23, UR24, UR6, UP1 ;  /* 0x0000000618177287 */ /* 0x000fc60008800000 */
[----:B----4-:R-:W-:Y:S09]  /*00d0*/  BRA.U UP0, `(.L_x_1197) ;  /* 0x0000000100dc7547 */ /* 0x010ff2000b800000 */
        /* <DEDUP_REMOVED lines=20> */
[----:B------:R-:W-:Y:S02]  /*0220*/  ULOP3.LUT UR13, UR13, 0xfffffff0, URZ, 0xc0, !UPT ;  /* 0xfffffff00d0d7892 */ /* 0x000fe4000f8ec0ff */
[----:B------:R-:W-:Y:S02]  /*0230*/  ULOP3.LUT UR12, UR12, 0xfffffff0, URZ, 0xc0, !UPT ;  /* 0xfffffff00c0c7892 */ /* 0x000fe4000f8ec0ff */
[----:B------:R-:W-:Y:S02]  /*0240*/  ULEA UR14, UR16, UR14, 0x18 ;  /* 0x0000000e100e7291 */ /* 0x000fe4000f8ec0ff */
[----:B------:R-:W-:Y:S01]  /*0250*/  USHF.R.U32.HI UR7, URZ, 0x4, UR13 ;  /* 0x00000004ff077899 */ /* 0x000fe2000801160d */
        /* <DEDUP_REMOVED lines=8> */
[----:B------:R-:W-:-:S02]  /*02e0*/  UIADD3 UR13, UPT, UPT, UR13, UR12, URZ ;  /* 0x0000000c0d0d7290 */ /* 0x000fc4000fffe0ff */
[----:B------:R-:W-:Y:S02]  /*02f0*/  ULEA UR16, UR17, UR14, 0x9 ;  /* 0x0000000e11107291 */ /* 0x000fe4000f8e48ff */
[----:B------:R-:W-:Y:S02]  /*0300*/  USHF.R.U32.HI UR12, URZ, 0x4, UR12 ;  /* 0x00000004ff0c7899 */ /* 0x000fe4000801160c */
[----:B----4-:R-:W-:Y:S01]  /*0310*/  UIMAD.WIDE UR4, UR22, 0x4, UR4 ;  /* 0x00000004160478a5 */ /* 0x010fe2000f8e0204 */
[----:B------:R-:W-:Y:S01]  /*0320*/  IMAD.U32 R0, RZ, RZ, UR13 ;  /* 0x0000000dff007e24 */ /* 0x000fe2000f8e00ff */
[----:B------:R-:W-:Y:S02]  /*0330*/  UPRMT UR7, UR7, 0x5410, URZ ;  /* 0x0000541007077896 */ /* 0x000fe400080000ff */
[----:B--2---:R-:W-:Y:S02]  /*0340*/  UIMAD.WIDE UR8, UR22, 0x4, UR8 ;  /* 0x00000004160878a5 */ /* 0x004fe4000f8e0208 */
[----:B------:R-:W-:-:S02]  /*0350*/  UIADD3 UR18, UPT, UPT, UR16, 0x80, URZ ;  /* 0x0000008010127890 */ /* 0x000fc4000fffe0ff */
[----:B------:R-:W-:Y:S01]  /*0360*/  UPRMT UR12, UR12, 0x5410, URZ ;  /* 0x000054100c0c7896 */ /* 0x000fe200080000ff */
[----:B------:R-:W-:Y:S02]  /*0370*/  UMOV UR19, UR15 ;  /* 0x0000000f00137c82 */ /* 0x000fe40008000000 */
[----:B---3--:R1:W-:Y:S06]  /*0380*/  UBLKCP.S.G [UR14], [UR4], UR7 ;  /* 0x0000000e040073ba */ /* 0x0083ec0008000207 */
[----:B------:R1:W-:Y:S01]  /*0390*/  UBLKCP.S.G [UR18], [UR8], UR12 ;  /* 0x00000012080073ba */ /* 0x0003e2000800020c */
[----:B------:R1:W-:Y:S01]  /*03a0*/  SYNCS.ARRIVE.TRANS64 RZ, [UR15], R0 ;  /* 0x00000000ffff79a7 */ /* 0x0003e2000800000f */
[----:B------:R-:W-:Y:S01]  /*03b0*/  NOP ;  /* 0x0000000000007918 */ /* 0x000fe20000000000 */
.L_x_1199:
[----:B-1----:R-:W-:Y:S05]  /*03c0*/  BSYNC.RECONVERGENT B0 ;  /* 0x0000000000007941 */ /* 0x002fea0003800200 */
.L_x_1198:
[----:B------:R-:W1:Y:S08]  /*03d0*/  S2UR UR5, SR_CgaCtaId ;  /* 0x00000000000579c3 */ /* 0x000e700000008800 */
[----:B------:R-:W-:Y:S01]  /*03e0*/  BAR.SYNC.DEFER_BLOCKING 0x0 ;  /* 0x0000000000007b1d */ /* 0x000fe20000010000 */
[----:B------:R-:W-:-:S05]  /*03f0*/  SHF.L.U32 R0, RZ, 0x1f, RZ ;  /* 0x0000001fff007819 */ /* 0x000fca00000006ff */
[----:B------:R-:W-:Y:S02]  /*0400*/  UMOV UR4, 0x400 ;  /* 0x0000040000047882 */ /* 0x000fe40000000000 */
[----:B-1----:R-:W-:-:S12]  /*0410*/  ULEA UR4, UR5, UR4, 0x18 ;  /* 0x0000000405047291 */ /* 0x002fd8000f8ec0ff */
.L_x_1200:
[----:B------:R-:W1:Y:S02]  /*0420*/  SYNCS.PHASECHK.TRANS64.TRYWAIT P0, [UR4], R0 ;  /* 0x00000000ff0075a7 */ /* 0x000e640008001104 */
[----:B-1----:R-:W-:Y:S05]  /*0430*/  @!P0 BRA `(.L_x_1200) ;  /* 0xfffffffc00f88947 */ /* 0x002fea000383ffff */
[----:B------:R-:W-:Y:S05]  /*0440*/  BRA `(.L_x_1201) ;  /* 0x0000001400687947 */ /* 0x000fea0003800000 */
.L_x_1197:
[----:B------:R-:W1:Y:S01]  /*0450*/  S2R R2, SR_TID.Y ;  /* 0x0000000000027919 */ /* 0x000e620000002200 */
[----:B------:R-:W2:Y:S01]  /*0460*/  LDCU UR10, c[0x0][0x360] ;  /* 0x00006c00ff0a77ac */ /* 0x000ea20008000800 */
[----:B------:R-:W-:Y:S01]  /*0470*/  BSSY.RECONVERGENT B0, `(.L_x_1202) ;  /* 0x00000b1000007945 */ /* 0x000fe20003800200 */
[----:B------:R-:W1:Y:S01]  /*0480*/  S2R R3, SR_TID.Z ;  /* 0x0000000000037919 */ /* 0x000e620000002300 */
[----:B------:R-:W2:Y:S01]  /*0490*/  LDCU UR11, c[0x0][0x364] ;  /* 0x00006c80ff0b77ac */ /* 0x000ea20008000800 */
[----:B------:R-:W3:Y:S01]  /*04a0*/  LDC R0, c[0x0][0x368] ;  /* 0x0000da00ff007b82 */ /* 0x000ee20000000800 */
[----:B------:R-:W4:Y:S01]  /*04b0*/  S2R R5, SR_TID.X ;  /* 0x0000000000057919 */ /* 0x000f220000002100 */
[----:B------:R-:W-:Y:S02]  /*04c0*/  USHF.L.U32 UR4, UR23, 0x2, URZ ;  /* 0x0000000217047899 */ /* 0x000fe400080006ff */
[----:B------:R-:W-:Y:S02]  /*04d0*/  USHF.R.S32.HI UR12, URZ, 0x1f, UR22 ;  /* 0x0000001fff0c7899 */ /* 0x000fe40008011416 */
[----:B------:R-:W-:-:S04]  /*04e0*/  USHF.R.S32.HI UR5, URZ, 0x1f, UR4 ;  /* 0x0000001fff057899 */ /* 0x000fc80008011404 */
[----:B------:R-:W-:Y:S02]  /*04f0*/  USHF.R.U32.HI UR13, URZ, 0x2, UR5 ;  /* 0x00000002ff0d7899 */ /* 0x000fe40008011605 */
[----:B------:R-:W-:Y:S02]  /*0500*/  USHF.R.U64 UR7, UR4, 0x2, UR5 ;  /* 0x0000000204077899 */ /* 0x000fe40008001205 */
[----:B--2---:R-:W-:Y:S02]  /*0510*/  UIMAD UR4, UR10, UR11, URZ ;  /* 0x0000000b0a0472a4 */ /* 0x004fe4000f8e02ff */
[----:B-1----:R-:W-:Y:S02]  /*0520*/  IMAD R2, R3, UR11, R2 ;  /* 0x0000000b03027c24 */ /* 0x002fe4000f8e0202 */
[----:B------:R-:W-:Y:S02]  /*0530*/  IMAD.U32 R3, RZ, RZ, UR13 ;  /* 0x0000000dff037e24 */ /* 0x000fe4000f8e00ff */
[----:B----4-:R-:W-:-:S02]  /*0540*/  IMAD R2, R2, UR10, R5 ;  /* 0x0000000a02027c24 */ /* 0x010fc4000f8e0205 */
[----:B---3--:R-:W-:Y:S01]  /*0550*/  IMAD R5, R0, UR4, RZ ;  /* 0x0000000400057c24 */ /* 0x008fe2000f8e02ff */
[----:B------:R-:W-:Y:S02]  /*0560*/  UMOV UR4, URZ ;  /* 0x000000ff00047c82 */ /* 0x000fe40008000000 */
[----:B------:R-:W-:-:S04]  /*0570*/  ISETP.LT.U32.AND P0, PT, R2, UR7, PT ;  /* 0x0000000702007c0c */ /* 0x000fc8000bf01070 */
[----:B------:R-:W-:Y:S01]  /*0580*/  ISETP.GT.U32.AND.EX P0, PT, R3, RZ, PT, P0 ;  /* 0x000000ff0300720c */ /* 0x000fe20003f04100 */
[----:B------:R-:W-:-:S12]  /*0590*/  IMAD.MOV.U32 R3, RZ, RZ, RZ ;  /* 0x000000ffff037224 */ /* 0x000fd800078e00ff */
[----:B------:R-:W-:Y:S05]  /*05a0*/  @!P0 BRA `(.L_x_1203) ;  /* 0x0000000800748947 */ /* 0x000fea0003800000 */
[----:B------:R-:W-:Y:S01]  /*05b0*/  IMAD.IADD R7, R5, 0x1, R2 ;  /* 0x0000000105077824 */ /* 0x000fe200078e0202 */
[----:B------:R-:W-:Y:S01]  /*05c0*/  BSSY.RECONVERGENT B1, `(.L_x_1204) ;  /* 0x000002b000017945 */ /* 0x000fe20003800200 */
[----:B------:R-:W-:Y:S02]  /*05d0*/  IMAD.U32 R4, RZ, RZ, UR13 ;  /* 0x0000000dff047e24 */ /* 0x000fe4000f8e00ff */
[----:B------:R-:W-:Y:S01]  /*05e0*/  IMAD.U32 R8, RZ, RZ, UR13 ;  /* 0x0000000dff087e24 */ /* 0x000fe2000f8e00ff */
[C---:B------:R-:W-:Y:S01]  /*05f0*/  ISETP.LT.U32.AND P1, PT, R7.reuse, UR7, PT ;  /* 0x0000000707007c0c */ /* 0x040fe2000bf21070 */
[----:B------:R-:W-:Y:S01]  /*0600*/  IMAD.U32 R6, RZ, RZ, UR7 ;  /* 0x00000007ff067e24 */ /* 0x000fe2000f8e00ff */
[----:B------:R-:W-:Y:S01]  /*0610*/  ISETP.LT.U32.AND P0, PT, R7, UR7, PT ;  /* 0x0000000707007c0c */ /* 0x000fe2000bf01070 */
[----:B------:R-:W-:Y:S01]  /*0620*/  IMAD.MOV.U32 R9, RZ, RZ, -0x1 ;  /* 0xffffffffff097424 */ /* 0x000fe200078e00ff */
[----:B------:R-:W-:Y:S02]  /*0630*/  ISETP.GT.U32.AND.EX P1, PT, R4, RZ, PT, P1 ;  /* 0x000000ff0400720c */ /* 0x000fe40003f24110 */
[----:B------:R-:W-:Y:S01]  /*0640*/  ISETP.GT.U32.AND.EX P0, PT, R8, RZ, PT, P0 ;  /* 0x000000ff0800720c */ /* 0x000fe20003f04100 */
[----:B------:R-:W-:Y:S01]  /*0650*/  IMAD.U32 R8, RZ, RZ, UR13 ;  /* 0x0000000dff087e24 */ /* 0x000fe2000f8e00ff */
[----:B------:R-:W-:-:S02]  /*0660*/  SEL R6, R6, R7, P1 ;  /* 0x0000000706067207 */ /* 0x000fc40000800000 */
[----:B------:R-:W-:Y:S02]  /*0670*/  SEL R4, RZ, 0x1, !P0 ;  /* 0x00000001ff047807 */ /* 0x000fe40004000000 */
        /* <DEDUP_REMOVED lines=9> */
[----:B-1----:R-:W-:-:S06]  /*0710*/  IADD3 R6, PT, PT, R8, 0xffffffe, RZ ;  /* 0x0ffffffe08067810 */ /* 0x002fcc0007ffe0ff */
[----:B------:R1:W2:Y:S02]  /*0720*/  F2I.FTZ.U32.TRUNC.NTZ R7, R6 ;  /* 0x0000000600077305 */ /* 0x0002a4000021f000 */
[----:B-1----:R-:W-:Y:S02]  /*0730*/  IMAD.MOV.U32 R6, RZ, RZ, RZ ;  /* 0x000000ffff067224 */ /* 0x002fe400078e00ff */
[----:B--2---:R-:W-:-:S04]  /*0740*/  IMAD R9, R9, R7, RZ ;  /* 0x0000000709097224 */ /* 0x004fc800078e02ff */
        /* <DEDUP_REMOVED lines=10> */
[----:B------:R-:W-:-:S05]  /*07f0*/  @!P2 LOP3.LUT R7, RZ, R5, RZ, 0x33, !PT ;  /* 0x00000005ff07a212 */ /* 0x000fca00078e33ff */
[----:B------:R-:W-:Y:S01]  /*0800*/  IMAD.MOV.U32 R8, RZ, RZ, R7 ;  /* 0x000000ffff087224 */ /* 0x000fe200078e0007 */
[----:B------:R-:W-:Y:S06]  /*0810*/  BRA `(.L_x_1206) ;  /* 0x0000000000147947 */ /* 0x000fec0003800000 */
.L_x_1205:
[----:B------:R-:W-:Y:S02]  /*0820*/  MOV R9, R12 ;  /* 0x0000000c00097202 */ /* 0x000fe40000000f00 */
[----:B------:R-:W-:-:S07]  /*0830*/  MOV R8, 0x850 ;  /* 0x0000085000087802 */ /* 0x000fce0000000f00 */
[----:B------:R-:W-:Y:S05]  /*0840*/  CALL.REL.NOINC `($__internal_2_$__cuda_sm20_div_u64) ;  /* 0x0000001400e07944 */ /* 0x000fea0003c00000 */
[----:B------:R-:W-:Y:S02]  /*0850*/  IMAD.MOV.U32 R8, RZ, RZ, R6 ;  /* 0x000000ffff087224 */ /* 0x000fe400078e0006 */
[----:B------:R-:W-:-:S07]  /*0860*/  IMAD.MOV.U32 R9, RZ, RZ, R7 ;  /* 0x000000ffff097224 */ /* 0x000fce00078e0007 */
.L_x_1206:
[----:B------:R-:W-:Y:S05]  /*0870*/  BSYNC.RECONVERGENT B1 ;  /* 0x0000000000017941 */ /* 0x000fea0003800200 */
.L_x_1204:
[----:B------:R-:W-:Y:S01]  /*0880*/  IADD3 R12, P0, PT, R8, R4, RZ ;  /* 0x00000004080c7210 */ /* 0x000fe20007f1e0ff */
[----:B------:R-:W1:Y:S01]  /*0890*/  LDC R6, c[0x0][0x3a0] ;  /* 0x0000e800ff067b82 */ /* 0x000e620000000800 */
[----:B------:R-:W-:Y:S01]  /*08a0*/  BSSY.RECONVERGENT B1, `(.L_x_1207) ;  /* 0x0000030000017945 */ /* 0x000fe20003800200 */
[----:B------:R-:W-:Y:S01]  /*08b0*/  IMAD.MOV.U32 R27, RZ, RZ, R2 ;  /* 0x000000ffff1b7224 */ /* 0x000fe200078e0002 */
[C---:B------:R-:W-:Y:S01]  /*08c0*/  LOP3.LUT R4, R12.reuse, 0x3, RZ, 0xc0, !PT ;  /* 0x000000030c047812 */ /* 0x040fe200078ec0ff */
[----:B------:R-:W-:Y:S01]  /*08d0*/  IMAD.X R8, RZ, RZ, R9, P0 ;  /* 0x000000ffff087224 */ /* 0x000fe200000e0609 */
[----:B------:R-:W-:Y:S02]  /*08e0*/  ISETP.GE.U32.AND P0, PT, R12, 0x3, PT ;  /* 0x000000030c00780c */ /* 0x000fe40003f06070 */
[----:B------:R-:W-:Y:S01]  /*08f0*/  ISETP.NE.U32.AND P1, PT, R4, 0x3, PT ;  /* 0x000000030400780c */ /* 0x000fe20003f25070 */
[----:B------:R-:W-:Y:S01]  /*0900*/  IMAD.MOV.U32 R4, RZ, RZ, R3 ;  /* 0x000000ffff047224 */ /* 0x000fe200078e0003 */
[----:B------:R-:W-:-:S02]  /*0910*/  ISETP.GE.U32.AND.EX P0, PT, R8, RZ, PT, P0 ;  /* 0x000000ff0800720c */ /* 0x000fc40003f06100 */
[----:B------:R-:W-:Y:S02]  /*0920*/  ISETP.NE.AND.EX P1, PT, RZ, RZ, PT, P1 ;  /* 0x000000ffff00720c */ /* 0x000fe40003f25310 */
[----:B-1----:R-:W-:-:S11]  /*0930*/  SHF.R.S32.HI R11, RZ, 0x1f, R6 ;  /* 0x0000001fff0b7819 */ /* 0x002fd60000011406 */
[----:B------:R-:W-:Y:S05]  /*0940*/  @!P1 BRA `(.L_x_1208) ;  /* 0x0000000000949947 */ /* 0x000fea0003800000 */
[----:B------:R-:W1:Y:S01]  /*0950*/  S2UR UR8, SR_CgaCtaId ;  /* 0x00000000000879c3 */ /* 0x000e620000008800 */
[----:B------:R-:W2:Y:S01]  /*0960*/  LDCU.64 UR14, c[0x0][0x398] ;  /* 0x00007300ff0e77ac */ /* 0x000ea20008000a00 */
[----:B------:R-:W-:Y:S02]  /*0970*/  VIADD R12, R12, 0x1 ;  /* 0x000000010c0c7836 */ /* 0x000fe40000000000 */
[----:B------:R-:W-:Y:S01]  /*0980*/  IMAD R8, R0, UR11, RZ ;  /* 0x0000000b00087c24 */ /* 0x000fe2000f8e02ff */
[----:B------:R-:W-:Y:S01]  /*0990*/  USHF.L.U32 UR5, UR22, 0x2, URZ ;  /* 0x0000000216057899 */ /* 0x000fe200080006ff */
[----:B------:R-:W-:Y:S01]  /*09a0*/  IMAD.MOV.U32 R27, RZ, RZ, R2 ;  /* 0x000000ffff1b7224 */ /* 0x000fe200078e0002 */
[----:B------:R-:W-:Y:S01]  /*09b0*/  USHF.L.U64.HI UR9, UR22, 0x2, UR12 ;  /* 0x0000000216097899 */ /* 0x000fe2000801020c */
[----:B------:R-:W-:Y:S01]  /*09c0*/  LOP3.LUT R12, R12, 0x3, RZ, 0xc0, !PT ;  /* 0x000000030c0c7812 */ /* 0x000fe200078ec0ff */
[----:B------:R-:W-:Y:S02]  /*09d0*/  IMAD R10, R8, UR10, RZ ;  /* 0x0000000a080a7c24 */ /* 0x000fe4000f8e02ff */
[----:B------:R-:W-:Y:S01]  /*09e0*/  LEA R7, P1, R2, UR5, 0x2 ;  /* 0x0000000502077c11 */ /* 0x000fe2000f8210ff */
[----:B------:R-:W-:-:S02]  /*09f0*/  UMOV UR5, 0x400 ;  /* 0x0000040000057882 */ /* 0x000fc40000000000 */
[----:B------:R-:W-:Y:S01]  /*0a00*/  UIADD3 UR5, UPT, UPT, UR5, 0x80, URZ ;  /* 0x0000008005057890 */ /* 0x000fe2000fffe0ff */
[----:B------:R-:W-:Y:S02]  /*0a10*/  LEA.HI.X R4, R2, UR9, R3, 0x2, P1 ;  /* 0x0000000902047c11 */ /* 0x000fe400088f1403 */
[----:B------:R-:W-:Y:S02]  /*0a20*/  IADD3 R12, P1, PT, RZ, -R12, RZ ;  /* 0x8000000cff0c7210 */ /* 0x000fe40007f3e0ff */
[----:B--2---:R-:W-:-:S03]  /*0a30*/  IADD3 R14, P2, P3, R7, UR14, R6 ;  /* 0x0000000e070e7c10 */ /* 0x004fc6000fb5e006 */
[----:B------:R-:W-:Y:S01]  /*0a40*/  IMAD.X R13, RZ, RZ, -0x1, P1 ;  /* 0xffffffffff0d7424 */ /* 0x000fe200008e06ff */
[----:B------:R-:W-:Y:S01]  /*0a50*/  IADD3.X R15, PT, PT, R4, UR15, R11, P2, P3 ;  /* 0x0000000f040f7c10 */ /* 0x000fe200097e640b */
[----:B-1----:R-:W-:Y:S01]  /*0a60*/  ULEA UR5, UR8, UR5, 0x18 ;  /* 0x0000000508057291 */ /* 0x002fe2000f8ec0ff */
[----:B------:R-:W-:-:S05]  /*0a70*/  MOV R4, R3 ;  /* 0x0000000300047202 */ /* 0x000fca0000000f00 */
[----:B------:R-:W-:-:S04]  /*0a80*/  VIADD R7, R6, UR5 ;  /* 0x0000000506077c36 */ /* 0x000fc80008000000 */
[----:B------:R-:W-:-:S07]  /*0a90*/  IMAD R7, R2, 0x4, R7 ;  /* 0x0000000402077824 */ /* 0x000fce00078e0207 */
.L_x_1209:
        /* <DEDUP_REMOVED lines=16> */
.L_x_1208:
[----:B------:R-:W-:Y:S05]  /*0ba0*/  BSYNC.RECONVERGENT B1 ;  /* 0x0000000000017941 */ /* 0x000fea0003800200 */
.L_x_1207:
[----:B------:R-:W-:Y:S05]  /*0bb0*/  @!P0 BRA `(.L_x_1203) ;  /* 0x0000000000f08947 */ /* 0x000fea0003800000 */
[----:B------:R-:W1:Y:S01]  /*0bc0*/  LDCU.64 UR14, c[0x0][0x398] ;  /* 0x00007300ff0e77ac */ /* 0x000e620008000a00 */
[----:B------:R-:W2:Y:S01]  /*0bd0*/  S2UR UR9, SR_CgaCtaId ;  /* 0x00000000000979c3 */ /* 0x000ea20000008800 */
[----:B------:R-:W-:Y:S01]  /*0be0*/  IMAD.SHL.U32 R9, R5, 0x4, RZ ;  /* 0x0000000405097824 */ /* 0x000fe200078e00ff */
[----:B------:R-:W-:Y:S01]  /*0bf0*/  UMOV UR8, 0x400 ;  /* 0x0000040000087882 */ /* 0x000fe20000000000 */
[----:B------:R-:W-:Y:S01]  /*0c00*/  IMAD R21, R0, UR11, RZ ;  /* 0x0000000b00157c24 */ /* 0x000fe2000f8e02ff */
[----:B------:R-:W-:Y:S01]  /*0c10*/  UIADD3 UR8, UPT, UPT, UR8, 0x80, URZ ;  /* 0x0000008008087890 */ /* 0x000fe2000fffe0ff */
[----:B------:R-:W-:Y:S02]  /*0c20*/  UMOV UR5, URZ ;  /* 0x000000ff00057c82 */ /* 0x000fe40008000000 */
[----:B------:R-:W-:Y:S01]  /*0c30*/  IMAD R21, R21, UR10, RZ ;  /* 0x0000000a15157c24 */ /* 0x000fe2000f8e02ff */
[----:B-1----:R-:W-:Y:S01]  /*0c40*/  IADD3 R25, P0, PT, R6, UR14, RZ ;  /* 0x0000000e06197c10 */ /* 0x002fe2000ff1e0ff */
[----:B------:R-:W-:-:S03]  /*0c50*/  USHF.L.U64.HI UR14, UR22, 0x2, UR12 ;  /* 0x00000002160e7899 */ /* 0x000fc6000801020c */
[----:B------:R-:W-:Y:S01]  /*0c60*/  IADD3.X R7, PT, PT, R11, UR15, RZ, P0, !PT ;  /* 0x0000000f0b077c10 */ /* 0x000fe200087fe4ff */
[----:B------:R-:W-:Y:S02]  /*0c70*/  USHF.L.U32 UR15, UR22, 0x2, URZ ;  /* 0x00000002160f7899 */ /* 0x000fe400080006ff */
[C---:B------:R-:W-:Y:S01]  /*0c80*/  IADD3 R8, P0, PT, R27.reuse, UR22, RZ ;  /* 0x000000161b087c10 */ /* 0x040fe2000ff1e0ff */
[----:B--2---:R-:W-:Y:S01]  /*0c90*/  ULEA UR8, UR9, UR8, 0x18 ;  /* 0x0000000809087291 */ /* 0x004fe2000f8ec0ff */
[----:B------:R-:W-:Y:S02]  /*0ca0*/  SHF.R.U32.HI R11, RZ, 0x1e, R5 ;  /* 0x0000001eff0b7819 */ /* 0x000fe40000011605 */
[----:B------:R-:W-:Y:S02]  /*0cb0*/  IADD3.X R15, PT, PT, R4, UR12, RZ, P0, !PT ;  /* 0x0000000c040f7c10 */ /* 0x000fe400087fe4ff */
[----:B------:R-:W-:Y:S01]  /*0cc0*/  LEA R10, P0, R27, UR15, 0x2 ;  /* 0x0000000f1b0a7c11 */ /* 0x000fe2000f8010ff */
[----:B------:R-:W-:Y:S01]  /*0cd0*/  VIADD R6, R6, UR8 ;  /* 0x0000000806067c36 */ /* 0x000fe20008000000 */
[----:B------:R-:W-:-:S02]  /*0ce0*/  SHF.L.U64.HI R15, R8, 0x2, R15 ;  /* 0x00000002080f7819 */ /* 0x000fc4000001020f */
[----:B------:R-:W-:Y:S01]  /*0cf0*/  SHF.L.U32 R14, R8, 0x2, RZ ;  /* 0x00000002080e7819 */ /* 0x000fe200000006ff */
[C---:B------:R-:W-:Y:S01]  /*0d00*/  IMAD R8, R27.reuse, 0x4, R6 ;  /* 0x000000041b087824 */ /* 0x040fe200078e0206 */
[----:B------:R-:W-:Y:S02]  /*0d10*/  LEA.HI.X R12, R27, UR14, R4, 0x2, P0 ;  /* 0x0000000e1b0c7c11 */ /* 0x000fe400080f1404 */
[-C--:B------:R-:W-:Y:S01]  /*0d20*/  IADD3 R20, P1, PT, R9, R10.reuse, RZ ;  /* 0x0000000a09147210 */ /* 0x080fe20007f3e0ff */
[C---:B------:R-:W-:Y:S01]  /*0d30*/  IMAD.WIDE.U32 R14, R5.reuse, 0xc, R14 ;  /* 0x0000000c050e7825 */ /* 0x040fe200078e000e */
[----:B------:R-:W-:-:S03]  /*0d40*/  LEA R13, P0, R5, R10, 0x3 ;  /* 0x0000000a050d7211 */ /* 0x000fc600078018ff */
[----:B------:R-:W-:Y:S01]  /*0d50*/  IMAD.X R26, R11, 0x1, R12, P1 ;  /* 0x000000010b1a7824 */ /* 0x000fe200008e060c */
[----:B------:R-:W-:Y:S01]  /*0d60*/  LEA.HI.X R24, R5, R12, RZ, 0x3, P0 ;  /* 0x0000000c05187211 */ /* 0x000fe200000f1cff */
[----:B------:R-:W-:Y:S02]  /*0d70*/  VIADD R28, R15, UR5 ;  /* 0x000000050f1c7c36 */ /* 0x000fe40008000000 */
[C-C-:B------:R-:W-:Y:S02]  /*0d80*/  IMAD R22, R21.reuse, 0x4, R8.reuse ;  /* 0x0000000415167824 */ /* 0x140fe400078e0208 */
[C-C-:B------:R-:W-:Y:S02]  /*0d90*/  IMAD R23, R21.reuse, 0x8, R8.reuse ;  /* 0x0000000815177824 */ /* 0x140fe400078e0208 */
[----:B------:R-:W-:-:S07]  /*0da0*/  IMAD R6, R21, 0xc, R8 ;  /* 0x0000000c15067824 */ /* 0x000fce00078e0208 */
.L_x_1210:
[----:B------:R-:W-:-:S05]  /*0db0*/  IADD3 R18, P0, PT, R25, R10, RZ ;  /* 0x0000000a19127210 */ /* 0x000fca0007f1e0ff */
[----:B------:R-:W-:Y:S01]  /*0dc0*/  IMAD.X R19, R7, 0x1, R12, P0 ;  /* 0x0000000107137824 */ /* 0x000fe200000e060c */
[----:B------:R-:W-:-:S04]  /*0dd0*/  IADD3 R16, P0, PT, R25, R20, RZ ;  /* 0x0000001419107210 */ /* 0x000fc80007f1e0ff */
[----:B------:R-:W-:Y:S01]  /*0de0*/  @!PT LDS RZ, [RZ] ;  /* 0x00000000fffff984 */ /* 0x000fe20000000800 */
[----:B------:R-:W-:Y:S01]  /*0df0*/  @!PT LDS RZ, [RZ] ;  /* 0x00000000fffff984 */ /* 0x000fe20000000800 */
[----:B------:R-:W-:Y:S01]  /*0e00*/  @!PT LDS RZ, [RZ] ;  /* 0x00000000fffff984 */ /* 0x000fe20000000800 */
[----:B------:R1:W-:Y:S01]  /*0e10*/  LDGSTS.E [R8], desc[UR20][R18.64] ;  /* 0x0000000012087fae */ /* 0x0003e2000b9a1014 */
[----:B------:R-:W-:-:S05]  /*0e20*/  IMAD.X R17, R7, 0x1, R26, P0 ;  /* 0x0000000107117824 */ /* 0x000fca00000e061a */
[----:B------:R2:W-:Y:S01]  /*0e30*/  LDGSTS.E [R22], desc[UR20][R16.64] ;  /* 0x0000000010167fae */ /* 0x0005e2000b9a1014 */
[----:B-1----:R-:W-:Y:S01]  /*0e40*/  IMAD R8, R21, 0x10, R8 ;  /* 0x0000001015087824 */ /* 0x002fe200078e0208 */
[----:B--2---:R-:W-:Y:S01]  /*0e50*/  IADD3 R16, P0, PT, R25, R13, RZ ;  /* 0x0000000d19107210 */ /* 0x004fe20007f1e0ff */
[----:B------:R-:W-:-:S03]  /*0e60*/  IMAD R22, R21, 0x10, R22 ;  /* 0x0000001015167824 */ /* 0x000fc600078e0216 */
[----:B------:R-:W-:Y:S02]  /*0e70*/  IADD3.X R17, PT, PT, R7, R24, RZ, P0, !PT ;  /* 0x0000001807117210 */ /* 0x000fe400007fe4ff */
[----:B------:R-:W-:-:S03]  /*0e80*/  IADD3 R18, P0, PT, R25, R14, RZ ;  /* 0x0000000e19127210 */ /* 0x000fc60007f1e0ff */
[----:B------:R1:W-:Y:S02]  /*0e90*/  LDGSTS.E [R23], desc[UR20][R16.64] ;  /* 0x0000000010177fae */ /* 0x0003e4000b9a1014 */
[----:B------:R-:W-:Y:S01]  /*0ea0*/  IMAD.X R19, R7, 0x1, R28, P0 ;  /* 0x0000000107137824 */ /* 0x000fe200000e061c */
[----:B------:R-:W-:-:S04]  /*0eb0*/  IADD3 R27, P0, PT, R9, R27, RZ ;  /* 0x0000001b091b7210 */ /* 0x000fc80007f1e0ff */
[----:B------:R2:W-:Y:S01]  /*0ec0*/  LDGSTS.E [R6], desc[UR20][R18.64] ;  /* 0x0000000012067fae */ /* 0x0005e2000b9a1014 */
[----:B------:R-:W-:Y:S01]  /*0ed0*/  IMAD.X R4, R11, 0x1, R4, P0 ;  /* 0x000000010b047824 */ /* 0x000fe200000e0604 */
[----:B------:R-:W-:Y:S01]  /*0ee0*/  ISETP.GE.U32.AND P0, PT, R27, UR7, PT ;  /* 0x000000071b007c0c */ /* 0x000fe2000bf06070 */
[----:B-1----:R-:W-:-:S03]  /*0ef0*/  IMAD.MOV.U32 R16, RZ, RZ, R25 ;  /* 0x000000ffff107224 */ /* 0x002fc600078e0019 */
[----:B------:R-:W-:Y:S01]  /*0f00*/  ISETP.GE.U32.AND.EX P0, PT, R4, UR13, PT, P0 ;  /* 0x0000000d04007c0c */ /* 0x000fe2000bf06100 */
[----:B------:R-:W-:Y:S01]  /*0f10*/  IMAD.MOV.U32 R17, RZ, RZ, R7 ;  /* 0x000000ffff117224 */ /* 0x000fe200078e0007 */
[----:B------:R-:W-:Y:S01]  /*0f20*/  LEA R23, R21, R23, 0x4 ;  /* 0x0000001715177211 */ /* 0x000fe200078e20ff */
[----:B------:R-:W-:-:S04]  /*0f30*/  IMAD.WIDE.U32 R16, R5, 0x10, R16 ;  /* 0x0000001005107825 */ /* 0x000fc800078e0010 */
[----:B------:R-:W-:Y:S02]  /*0f40*/  IMAD.MOV.U32 R25, RZ, RZ, R16 ;  /* 0x000000ffff197224 */ /* 0x000fe400078e0010 */
[----:B------:R-:W-:Y:S02]  /*0f50*/  IMAD.MOV.U32 R7, RZ, RZ, R17 ;  /* 0x000000ffff077224 */ /* 0x000fe400078e0011 */
[----:B--2---:R-:W-:Y:S02]  /*0f60*/  IMAD R6, R21, 0x10, R6 ;  /* 0x0000001015067824 */ /* 0x004fe400078e0206 */
[----:B------:R-:W-:Y:S05]  /*0f70*/  @!P0 BRA `(.L_x_1210) ;  /* 0xfffffffc008c8947 */ /* 0x000fea000383ffff */
.L_x_1203:
[----:B------:R-:W-:Y:S05]  /*0f80*/  BSYNC.RECONVERGENT B0 ;  /* 0x0000000000007941 */ /* 0x000fea0003800200 */
.L_x_1202:
[----:B------:R-:W-:Y:S01]  /*0f90*/  IMAD.U32 R4, RZ, RZ, UR13 ;  /* 0x0000000dff047e24 */ /* 0x000fe2000f8e00ff */
[----:B------:R-:W-:Y:S01]  /*0fa0*/  ISETP.LT.U32.AND P0, PT, R2, UR7, PT ;  /* 0x0000000702007c0c */ /* 0x000fe2000bf01070 */
[----:B------:R-:W0:Y:S01]  /*0fb0*/  LDGDEPBAR ;  /* 0x00000000000079af */ /* 0x000e220000000000 */
[----:B------:R-:W-:Y:S02]  /*0fc0*/  BSSY.RECONVERGENT B0, `(.L_x_1211) ;  /* 0x000009f000007945 */ /* 0x000fe40003800200 */
[----:B------:R-:W-:-:S13]  /*0fd0*/  ISETP.GT.U32.AND.EX P0, PT, R4, R3, PT, P0 ;  /* 0x000000030400720c */ /* 0x000fda0003f04100 */
        /* <DEDUP_REMOVED lines=8> */
[----:B------:R-:W-:Y:S01]  /*1060*/  IMAD.U32 R10, RZ, RZ, UR13 ;  /* 0x0000000dff0a7e24 */ /* 0x000fe2000f8e00ff */
[----:B------:R-:W-:Y:S02]  /*1070*/  ISETP.GT.U32.AND.EX P0, PT, R4, RZ, PT, P0 ;  /* 0x000000ff0400720c */ /* 0x000fe40003f04100 */
[----:B------:R-:W-:Y:S01]  /*1080*/  ISETP.GT.U32.AND.EX P1, PT, R7, RZ, PT, P1 ;  /* 0x000000ff0700720c */ /* 0x000fe20003f24110 */
[----:B------:R-:W-:Y:S01]  /*1090*/  IMAD.MOV.U32 R7, RZ, RZ, -0x1 ;  /* 0xffffffffff077424 */ /* 0x000fe200078e00ff */
        /* <DEDUP_REMOVED lines=12> */
[----:B-1----:R-:W-:-:S06]  /*1160*/  IADD3 R7, PT, PT, R10, 0xffffffe, RZ ;  /* 0x0ffffffe0a077810 */ /* 0x002fcc0007ffe0ff */
[----:B------:R-:W1:Y:S02]  /*1170*/  F2I.FTZ.U32.TRUNC.NTZ R7, R7 ;  /* 0x0000000700077305 */ /* 0x000e64000021f000 */
[----:B-1----:R-:W-:-:S04]  /*1180*/  IMAD R11, R11, R7, RZ ;  /* 0x000000070b0b7224 */ /* 0x002fc800078e02ff */
[----:B------:R-:W-:-:S06]  /*1190*/  IMAD.HI.U32 R6, R7, R11, R6 ;  /* 0x0000000b07067227 */ /* 0x000fcc00078e0006 */
[----:B------:R-:W-:-:S04]  /*11a0*/  IMAD.HI.U32 R8, R6, R9, RZ ;  /* 0x0000000906087227 */ /* 0x000fc800078e00ff */
[----:B------:R-:W-:-:S04]  /*11b0*/  IMAD.MOV R6, RZ, RZ, -R8 ;  /* 0x000000ffff067224 */ /* 0x000fc800078e0a08 */
[----:B------:R-:W-:Y:S02]  /*11c0*/  IMAD R6, R5, R6, R9 ;  /* 0x0000000605067224 */ /* 0x000fe400078e0209 */
[----:B------:R-:W-:-:S03]  /*11d0*/  IMAD.MOV.U32 R9, RZ, RZ, RZ ;  /* 0x000000ffff097224 */ /* 0x000fc600078e00ff */
[----:B------:R-:W-:-:S13]  /*11e0*/  ISETP.GE.U32.AND P0, PT, R6, R5, PT ;  /* 0x000000050600720c */ /* 0x000fda0003f06070 */
[----:B------:R-:W-:Y:S02]  /*11f0*/  @P0 IMAD.IADD R6, R6, 0x1, -R5 ;  /* 0x0000000106060824 */ /* 0x000fe400078e0a05 */
[----:B------:R-:W-:-:S03]  /*1200*/  @P0 VIADD R8, R8, 0x1 ;  /* 0x0000000108080836 */ /* 0x000fc60000000000 */
[----:B------:R-:W-:-:S13]  /*1210*/  ISETP.GE.U32.AND P1, PT, R6, R5, PT ;  /* 0x000000050600720c */ /* 0x000fda0003f26070 */
[----:B------:R-:W-:Y:S01]  /*1220*/  @P1 VIADD R8, R8, 0x1 ;  /* 0x0000000108081836 */ /* 0x000fe20000000000 */
[----:B------:R-:W-:Y:S01]  /*1230*/  @!P2 LOP3.LUT R8, RZ, R5, RZ, 0x33, !PT ;  /* 0x00000005ff08a212 */ /* 0x000fe200078e33ff */
[----:B------:R-:W-:Y:S06]  /*1240*/  BRA `(.L_x_1215) ;  /* 0x0000000000107947 */ /* 0x000fec0003800000 */
.L_x_1214:
[----:B------:R-:W-:-:S07]  /*1250*/  MOV R8, 0x1270 ;  /* 0x0000127000087802 */ /* 0x000fce0000000f00 */
[----:B------:R-:W-:Y:S05]  /*1260*/  CALL.REL.NOINC `($__internal_2_$__cuda_sm20_div_u64) ;  /* 0x0000000c00587944 */ /* 0x000fea0003c00000 */
[----:B------:R-:W-:Y:S01]  /*1270*/  IMAD.MOV.U32 R8, RZ, RZ, R6 ;  /* 0x000000ffff087224 */ /* 0x000fe200078e0006 */
[----:B------:R-:W-:-:S07]  /*1280*/  MOV R9, R7 ;  /* 0x0000000700097202 */ /* 0x000fce0000000f00 */
.L_x_1215:
[----:B------:R-:W-:Y:S05]  /*1290*/  BSYNC.RECONVERGENT B1 ;  /* 0x0000000000017941 */ /* 0x000fea0003800200 */
.L_x_1213:
[----:B------:R-:W-:Y:S01]  /*12a0*/  IADD3 R4, P0, PT, R8, R4, RZ ;  /* 0x0000000408047210 */ /* 0x000fe20007f1e0ff */
[----:B------:R-:W1:Y:S01]  /*12b0*/  LDC R6, c[0x0][0x3b0] ;  /* 0x0000ec00ff067b82 */ /* 0x000e620000000800 */
[----:B------:R-:W-:Y:S02]  /*12c0*/  BSSY.RECONVERGENT B1, `(.L_x_1216) ;  /* 0x0000031000017945 */ /* 0x000fe40003800200 */
[C---:B------:R-:W-:Y:S01]  /*12d0*/  LOP3.LUT R7, R4.reuse, 0x3, RZ, 0xc0, !PT ;  /* 0x0000000304077812 */ /* 0x040fe200078ec0ff */
[----:B------:R-:W-:Y:S01]  /*12e0*/  IMAD.X R8, RZ, RZ, R9, P0 ;  /* 0x000000ffff087224 */ /* 0x000fe200000e0609 */
[----:B------:R-:W-:Y:S02]  /*12f0*/  ISETP.GE.U32.AND P0, PT, R4, 0x3, PT ;  /* 0x000000030400780c */ /* 0x000fe40003f06070 */
[----:B------:R-:W-:Y:S02]  /*1300*/  ISETP.NE.U32.AND P1, PT, R7, 0x3, PT ;  /* 0x000000030700780c */ /* 0x000fe40003f25070 */
[----:B------:R-:W-:Y:S01]  /*1310*/  ISETP.GE.U32.AND.EX P0, PT, R8, RZ, PT, P0 ;  /* 0x000000ff0800720c */ /* 0x000fe20003f06100 */
[----:B------:R-:W-:Y:S01]  /*1320*/  IMAD.U32 R8, RZ, RZ, UR22 ;  /* 0x00000016ff087e24 */ /* 0x000fe2000f8e00ff */
[----:B------:R-:W-:-:S04]  /*1330*/  ISETP.NE.AND.EX P1, PT, RZ, RZ, PT, P1 ;  /* 0x000000ffff00720c */ /* 0x000fc80003f25310 */
[----:B------:R-:W-:Y:S02]  /*1340*/  SHF.R.S32.HI R8, RZ, 0x1f, R8 ;  /* 0x0000001fff087819 */ /* 0x000fe40000011408 */
[----:B-1----:R-:W-:-:S07]  /*1350*/  SHF.R.S32.HI R16, RZ, 0x1f, R6 ;  /* 0x0000001fff107819 */ /* 0x002fce0000011406 */
[----:B------:R-:W-:Y:S05]  /*1360*/  @!P1 BRA `(.L_x_1217) ;  /* 0x0000000000989947 */ /* 0x000fea0003800000 */
[----:B------:R-:W1:Y:S01]  /*1370*/  S2UR UR8, SR_CgaCtaId ;  /* 0x00000000000879c3 */ /* 0x000e620000008800 */
[----:B------:R-:W2:Y:S01]  /*1380*/  LDCU.64 UR14, c[0x0][0x3a8] ;  /* 0x00007500ff0e77ac */ /* 0x000ea20008000a00 */
[----:B------:R-:W-:Y:S02]  /*1390*/  IMAD.U32 R7, RZ, RZ, UR22 ;  /* 0x00000016ff077e24 */ /* 0x000fe4000f8e00ff */
[----:B------:R-:W-:Y:S01]  /*13a0*/  VIADD R9, R4, 0x1 ;  /* 0x0000000104097836 */ /* 0x000fe20000000000 */
[----:B------:R-:W-:Y:S01]  /*13b0*/  UMOV UR5, 0x400 ;  /* 0x0000040000057882 */ /* 0x000fe20000000000 */
[----:B------:R-:W-:Y:S01]  /*13c0*/  USHF.L.U32 UR9, UR22, 0x2, URZ ;  /* 0x0000000216097899 */ /* 0x000fe200080006ff */
[----:B------:R-:W-:Y:S01]  /*13d0*/  SHF.L.U64.HI R4, R7, 0x2, R8 ;  /* 0x0000000207047819 */ /* 0x000fe20000010208 */
[----:B------:R-:W3:Y:S01]  /*13e0*/  LDC R11, c[0x0][0x384] ;  /* 0x0000e100ff0b7b82 */ /* 0x000ee20000000800 */
[----:B------:R-:W-:Y:S01]  /*13f0*/  UIADD3 UR5, UPT, UPT, UR5, 0x80, URZ ;  /* 0x0000008005057890 */ /* 0x000fe2000fffe0ff */
[----:B------:R-:W-:Y:S01]  /*1400*/  LOP3.LUT R9, R9, 0x3, RZ, 0xc0, !PT ;  /* 0x0000000309097812 */ /* 0x000fe200078ec0ff */
[----:B------:R-:W-:Y:S01]  /*1410*/  IMAD R10, R0, UR11, RZ ;  /* 0x0000000b000a7c24 */ /* 0x000fe2000f8e02ff */
[----:B------:R-:W-:-:S02]  /*1420*/  LEA R7, P1, R2, UR9, 0x2 ;  /* 0x0000000902077c11 */ /* 0x000fc4000f8210ff */
[----:B------:R-:W-:Y:S01]  /*1430*/  IADD3 R9, P3, PT, RZ, -R9, RZ ;  /* 0x80000009ff097210 */ /* 0x000fe20007f7e0ff */
[----:B------:R-:W-:Y:S01]  /*1440*/  IMAD R14, R10, UR10, RZ ;  /* 0x0000000a0a0e7c24 */ /* 0x000fe2000f8e02ff */
[----:B------:R-:W-:Y:S02]  /*1450*/  LEA.HI.X R13, R2, R4, R3, 0x2, P1 ;  /* 0x00000004020d7211 */ /* 0x000fe400008f1403 */
[----:B--2---:R-:W-:-:S04]  /*1460*/  IADD3 R12, P1, P2, R7, UR14, R6 ;  /* 0x0000000e070c7c10 */ /* 0x004fc8000fa3e006 */
[----:B------:R-:W-:Y:S01]  /*1470*/  IADD3.X R13, PT, PT, R13, UR15, R16, P1, P2 ;  /* 0x0000000f0d0d7c10 */ /* 0x000fe20008fe4410 */
[----:B-1----:R-:W-:-:S06]  /*1480*/  ULEA UR5, UR8, UR5, 0x18 ;  /* 0x0000000508057291 */ /* 0x002fcc000f8ec0ff */
[----:B------:R-:W-:-:S04]  /*1490*/  VIADD R4, R6, UR5 ;  /* 0x0000000506047c36 */ /* 0x000fc80008000000 */
[----:B---3--:R-:W-:Y:S02]  /*14a0*/  IMAD R7, R11, 0x200, R4 ;  /* 0x000002000b077824 */ /* 0x008fe400078e0204 */
[----:B------:R-:W-:Y:S02]  /*14b0*/  IMAD.X R4, RZ, RZ, -0x1, P3 ;  /* 0xffffffffff047424 */ /* 0x000fe400018e06ff */
[----:B------:R-:W-:-:S07]  /*14c0*/  IMAD R7, R2, 0x4, R7 ;  /* 0x0000000402077824 */ /* 0x000fce00078e0207 */
.L_x_1218:
[----:B------:R-:W-:Y:S01]  /*14d0*/  IADD3 R9, P1, PT, R9, 0x1, RZ ;  /* 0x0000000109097810 */ /* 0x000fe20007f3e0ff */
[----:B------:R-:W-:Y:S01]  /*14e0*/  IMAD.MOV.U32 R11, RZ, RZ, R13 ;  /* 0x000000ffff0b7224 */ /* 0x000fe200078e000d */
[----:B------:R-:W-:Y:S02]  /*14f0*/  MOV R10, R12 ;  /* 0x0000000c000a7202 */ /* 0x000fe40000000f00 */
[----:B------:R-:W-:Y:S01]  /*1500*/  IADD3 R2, P2, PT, R5, R2, RZ ;  /* 0x0000000205027210 */ /* 0x000fe20007f5e0ff */
[----:B------:R-:W-:Y:S01]  /*1510*/  IMAD.X R4, RZ, RZ, R4, P1 ;  /* 0x000000ffff047224 */ /* 0x000fe200008e0604 */
[----:B------:R-:W-:Y:S01]  /*1520*/  ISETP.NE.U32.AND P1, PT, R9, RZ, PT ;  /* 0x000000ff0900720c */ /* 0x000fe20003f25070 */
[----:B------:R-:W-:Y:S01]  /*1530*/  @!PT LDS RZ, [RZ] ;  /* 0x00000000fffff984 */ /* 0x000fe20000000800 */
[----:B------:R-:W-:Y:S01]  /*1540*/  @!PT LDS RZ, [RZ] ;  /* 0x00000000fffff984 */ /* 0x000fe20000000800 */
[----:B------:R-:W-:Y:S01]  /*1550*/  @!PT LDS RZ, [RZ] ;  /* 0x00000000fffff984 */ /* 0x000fe20000000800 */
[----:B------:R1:W-:Y:S01]  /*1560*/  LDGSTS.E [R7+0x80], desc[UR20][R10.64] ;  /* 0x000800000a077fae */ /* 0x0003e2000b9a1014 */
[----:B------:R-:W-:Y:S01]  /*1570*/  LEA R12, P3, R5, R12, 0x2 ;  /* 0x0000000c050c7211 */ /* 0x000fe200078610ff */
[----:B------:R-:W-:Y:S01]  /*1580*/  IMAD.X R3, RZ, RZ, R3, P2 ;  /* 0x000000ffff037224 */ /* 0x000fe200010e0603 */
[----:B------:R-:W-:-:S02]  /*1590*/  ISETP.NE.AND.EX P1, PT, R4, RZ, PT, P1 ;  /* 0x000000ff0400720c */ /* 0x000fc40003f25310 */
[----:B------:R-:W-:Y:S01]  /*15a0*/  LEA.HI.X R13, R5, R13, RZ, 0x2, P3 ;  /* 0x0000000d050d7211 */ /* 0x000fe200018f14ff */
[----:B-1----:R-:W-:-:S10]  /*15b0*/  IMAD R7, R14, 0x4, R7 ;  /* 0x000000040e077824 */ /* 0x002fd400078e0207 */
[----:B------:R-:W-:Y:S05]  /*15c0*/  @P1 BRA `(.L_x_1218) ;  /* 0xfffffffc00c01947 */ /* 0x000fea000383ffff */
.L_x_1217:
[----:B------:R-:W-:Y:S05]  /*15d0*/  BSYNC.RECONVERGENT B1 ;  /* 0x0000000000017941 */ /* 0x000fea0003800200 */
.L_x_1216:
[----:B------:R-:W-:Y:S05]  /*15e0*/  @!P0 BRA `(.L_x_1212) ;  /* 0x0000000000f08947 */ /* 0x000fea0003800000 */
[----:B------:R-:W1:Y:S01]  /*15f0*/  S2UR UR8, SR_CgaCtaId ;  /* 0x00000000000879c3 */ /* 0x000e620000008800 */
[----:B------:R-:W2:Y:S01]  /*1600*/  LDCU.64 UR14, c[0x0][0x3a8] ;  /* 0x00007500ff0e77ac */ /* 0x000ea20008000a00 */
[----:B------:R-:W-:Y:S01]  /*1610*/  IMAD.U32 R9, RZ, RZ, UR22 ;  /* 0x00000016ff097e24 */ /* 0x000fe2000f8e00ff */
[----:B------:R-:W-:Y:S01]  /*1620*/  SHF.L.U32 R17, R5, 0x2, RZ ;  /* 0x0000000205117819 */ /* 0x000fe200000006ff */
[----:B------:R-:W-:Y:S01]  /*1630*/  IMAD R22, R0, UR11, RZ ;  /* 0x0000000b00167c24 */ /* 0x000fe2000f8e02ff */
[----:B------:R-:W-:Y:S01]  /*1640*/  UMOV UR5, 0x400 ;  /* 0x0000040000057882 */ /* 0x000fe20000000000 */
[----:B------:R-:W-:Y:S01]  /*1650*/  SHF.R.U32.HI R20, RZ, 0x1e, R5 ;  /* 0x0000001eff147819 */ /* 0x000fe20000011605 */
[----:B------:R-:W-:Y:S01]  /*1660*/  UIADD3 UR5, UPT, UPT, UR5, 0x80, URZ ;  /* 0x0000008005057890 */ /* 0x000fe2000fffe0ff */
[----:B------:R-:W3:Y:S01]  /*1670*/  LDC R7, c[0x0][0x384] ;  /* 0x0000e100ff077b82 */ /* 0x000ee20000000800 */
[----:B------:R-:W-:Y:S01]  /*1680*/  SHF.L.U64.HI R18, R9, 0x2, R8 ;  /* 0x0000000209127819 */ /* 0x000fe20000010208 */
[----:B------:R-:W-:Y:S01]  /*1690*/  IMAD R22, R22, UR10, RZ ;  /* 0x0000000a16167c24 */ /* 0x000fe2000f8e02ff */
[----:B--2---:R-:W-:-:S04]  /*16a0*/  IADD3 R4, P0, PT, R6, UR14, RZ ;  /* 0x0000000e06047c10 */ /* 0x004fc8000ff1e0ff */
[----:B------:R-:W-:Y:S01]  /*16b0*/  IADD3.X R16, PT, PT, R16, UR15, RZ, P0, !PT ;  /* 0x0000000f10107c10 */ /* 0x000fe200087fe4ff */
[----:B-1----:R-:W-:Y:S02]  /*16c0*/  ULEA UR5, UR8, UR5, 0x18 ;  /* 0x0000000508057291 */ /* 0x002fe4000f8ec0ff */
[----:B------:R-:W-:-:S04]  /*16d0*/  USHF.L.U32 UR8, UR22, 0x2, URZ ;  /* 0x0000000216087899 */ /* 0x000fc800080006ff */
[----:B------:R-:W-:Y:S01]  /*16e0*/  VIADD R6, R6, UR5 ;  /* 0x0000000506067c36 */ /* 0x000fe20008000000 */
[----:B------:R-:W-:-:S03]  /*16f0*/  UMOV UR5, URZ ;  /* 0x000000ff00057c82 */ /* 0x000fc60008000000 */
[----:B---3--:R-:W-:Y:S01]  /*1700*/  IMAD R23, R7, 0x200, R6 ;  /* 0x0000020007177824 */ /* 0x008fe200078e0206 */
[----:B------:R-:W-:-:S03]  /*1710*/  IADD3 R6, P0, PT, R2, UR22, RZ ;  /* 0x0000001602067c10 */ /* 0x000fc6000ff1e0ff */
[----:B------:R-:W-:Y:S02]  /*1720*/  IMAD R23, R2, 0x4, R23 ;  /* 0x0000000402177824 */ /* 0x000fe400078e0217 */
[----:B------:R-:W-:Y:S01]  /*1730*/  IMAD.X R7, R8, 0x1, R3, P0 ;  /* 0x0000000108077824 */ /* 0x000fe200000e0603 */
[----:B------:R-:W-:Y:S01]  /*1740*/  LEA R0, P0, R2, UR8, 0x2 ;  /* 0x0000000802007c11 */ /* 0x000fe2000f8010ff */
[C-C-:B------:R-:W-:Y:S02]  /*1750*/  IMAD R25, R22.reuse, 0x4, R23.reuse ;  /* 0x0000000416197824 */ /* 0x140fe400078e0217 */
[----:B------:R-:W-:Y:S01]  /*1760*/  IMAD R27, R22, 0x8, R23 ;  /* 0x00000008161b7824 */ /* 0x000fe200078e0217 */
[C---:B------:R-:W-:Y:S01]  /*1770*/  SHF.L.U64.HI R7, R6.reuse, 0x2, R7 ;  /* 0x0000000206077819 */ /* 0x040fe20000010207 */
[----:B------:R-:W-:Y:S01]  /*1780*/  IMAD.SHL.U32 R6, R6, 0x4, RZ ;  /* 0x0000000406067824 */ /* 0x000fe200078e00ff */
[----:B------:R-:W-:Y:S01]  /*1790*/  LEA.HI.X R18, R2, R18, R3, 0x2, P0 ;  /* 0x0000001202127211 */ /* 0x000fe200000f1403 */
[----:B------:R-:W-:Y:S01]  /*17a0*/  IMAD R29, R22, 0xc, R23 ;  /* 0x0000000c161d7824 */ /* 0x000fe200078e0217 */
[-C--:B------:R-:W-:Y:S01]  /*17b0*/  IADD3 R21, P0, PT, R17, R0.reuse, RZ ;  /* 0x0000000011157210 */ /* 0x080fe20007f1e0ff */
[C---:B------:R-:W-:Y:S01]  /*17c0*/  IMAD.WIDE.U32 R6, R5.reuse, 0xc, R6 ;  /* 0x0000000c05067825 */ /* 0x040fe200078e0006 */
[----:B------:R-:W-:-:S03]  /*17d0*/  LEA R19, P1, R5, R0, 0x3 ;  /* 0x0000000005137211 */ /* 0x000fc600078218ff */
[----:B------:R-:W-:Y:S01]  /*17e0*/  IMAD.X R24, R20, 0x1, R18, P0 ;  /* 0x0000000114187824 */ /* 0x000fe200000e0612 */
[----:B------:R-:W-:Y:S01]  /*17f0*/  LEA.HI.X R26, R5, R18, RZ, 0x3, P1 ;  /* 0x00000012051a7211 */ /* 0x000fe200008f1cff */
[----:B------:R-:W-:-:S08]  /*1800*/  VIADD R28, R7, UR5 ;  /* 0x00000005071c7c36 */ /* 0x000fd00008000000 */
.L_x_1219:
[C---:B------:R-:W-:Y:S02]  /*1810*/  IADD3 R12, P0, PT, R4.reuse, R0, RZ ;  /* 0x00000000040c7210 */ /* 0x040fe40007f1e0ff */
[----:B------:R-:W-:-:S03]  /*1820*/  IADD3 R8, P1, PT, R4, R21, RZ ;  /* 0x0000001504087210 */ /* 0x000fc60007f3e0ff */
[----:B------:R-:W-:Y:S01]  /*1830*/  IMAD.X R13, R16, 0x1, R18, P0 ;  /* 0x00000001100d7824 */ /* 0x000fe200000e0612 */
[----:B------:R-:W-:Y:S01]  /*1840*/  IADD3 R10, P0, PT, R4, R19, RZ ;  /* 0x00000013040a7210 */ /* 0x000fe20007f1e0ff */
[----:B------:R-:W-:Y:S01]  /*1850*/  IMAD.X R9, R16, 0x1, R24, P1 ;  /* 0x0000000110097824 */ /* 0x000fe200008e0618 */
[----:B------:R-:W-:Y:S02]  /*1860*/  IADD3 R14, P1, PT, R4, R6, RZ ;  /* 0x00000006040e7210 */ /* 0x000fe40007f3e0ff */
[C---:B------:R-:W-:Y:S01]  /*1870*/  IADD3.X R11, PT, PT, R16.reuse, R26, RZ, P0, !PT ;  /* 0x0000001a100b7210 */ /* 0x040fe200007fe4ff */
[----:B------:R-:W-:Y:S01]  /*1880*/  @!PT LDS RZ, [RZ] ;  /* 0x00000000fffff984 */ /* 0x000fe20000000800 */
[----:B------:R-:W-:Y:S01]  /*1890*/  @!PT LDS RZ, [RZ] ;  /* 0x00000000fffff984 */ /* 0x000fe20000000800 */
[----:B------:R-:W-:Y:S01]  /*18a0*/  @!PT LDS RZ, [RZ] ;  /* 0x00000000fffff984 */ /* 0x000fe20000000800 */
[----:B------:R1:W-:Y:S01]  /*18b0*/  LDGSTS.E [R23+0x80], desc[UR20][R12.64] ;  /* 0x000800000c177fae */ /* 0x0003e2000b9a1014 */
[----:B------:R-:W-:Y:S01]  /*18c0*/  IADD3 R2, P0, PT, R17, R2, RZ ;  /* 0x0000000211027210 */ /* 0x000fe20007f1e0ff */
[----:B------:R-:W-:Y:S01]  /*18d0*/  IMAD.X R15, R16, 0x1, R28, P1 ;  /* 0x00000001100f7824 */ /* 0x000fe200008e061c */
[C---:B------:R-:W-:Y:S01]  /*18e0*/  LEA R4, P1, R5.reuse, R4, 0x4 ;  /* 0x0000000405047211 */ /* 0x040fe200078220ff */
[----:B------:R2:W-:Y:S02]  /*18f0*/  LDGSTS.E [R25+0x80], desc[UR20][R8.64] ;  /* 0x0008000008197fae */ /* 0x0005e4000b9a1014 */
[----:B------:R-:W-:Y:S01]  /*1900*/  IMAD.X R3, R20, 0x1, R3, P0 ;  /* 0x0000000114037824 */ /* 0x000fe200000e0603 */
[----:B------:R-:W-:Y:S01]  /*1910*/  ISETP.GE.U32.AND P0, PT, R2, UR7, PT ;  /* 0x0000000702007c0c */ /* 0x000fe2000bf06070 */
[----:B------:R3:W-:Y:S01]  /*1920*/  LDGSTS.E [R27+0x80], desc[UR20][R10.64] ;  /* 0x000800000a1b7fae */ /* 0x0007e2000b9a1014 */
[----:B------:R-:W-:-:S02]  /*1930*/  LEA.HI.X R16, R5, R16, RZ, 0x4, P1 ;  /* 0x0000001005107211 */ /* 0x000fc400008f24ff */
[----:B------:R-:W-:Y:S01]  /*1940*/  ISETP.GE.U32.AND.EX P0, PT, R3, UR13, PT, P0 ;  /* 0x0000000d03007c0c */ /* 0x000fe2000bf06100 */
[----:B------:R4:W-:Y:S01]  /*1950*/  LDGSTS.E [R29+0x80], desc[UR20][R14.64] ;  /* 0x000800000e1d7fae */ /* 0x0009e2000b9a1014 */
[C---:B-1----:R-:W-:Y:S02]  /*1960*/  IMAD R23, R22.reuse, 0x10, R23 ;  /* 0x0000001016177824 */ /* 0x042fe400078e0217 */
[C---:B--2---:R-:W-:Y:S02]  /*1970*/  IMAD R25, R22.reuse, 0x10, R25 ;  /* 0x0000001016197824 */ /* 0x044fe400078e0219 */
[C---:B---3--:R-:W-:Y:S02]  /*1980*/  IMAD R27, R22.reuse, 0x10, R27 ;  /* 0x00000010161b7824 */ /* 0x048fe400078e021b */
[----:B----4-:R-:W-:-:S05]  /*1990*/  IMAD R29, R22, 0x10, R29 ;  /* 0x00000010161d7824 */ /* 0x010fca00078e021d */
[----:B------:R-:W-:Y:S05]  /*19a0*/  @!P0 BRA `(.L_x_1219) ;  /* 0xfffffffc00988947 */ /* 0x000fea000383ffff */
.L_x_1212:
[----:B------:R-:W-:Y:S05]  /*19b0*/  BSYNC.RECONVERGENT B0 ;  /* 0x0000000000007941 */ /* 0x000fea0003800200 */
.L_x_1211:
[----:B------:R-:W0:Y:S01]  /*19c0*/  LDGDEPBAR ;  /* 0x00000000000079af */ /* 0x000e220000000000 */
[----:B------:R-:W-:-:S04]  /*19d0*/  DEPBAR.LE SB0, 0x0 ;  /* 0x000080000000791a */ /* 0x000fc80000000000 */
[----:B------:R-:W-:Y:S06]  /*19e0*/  BAR.SYNC.DEFER_BLOCKING 0x0 ;  /* 0x0000000000007b1d */ /* 0x000fec0000010000 */
.L_x_1201:
[----:B------:R-:W-:-:S09]  /*19f0*/  UISETP.GT.AND UP0, UPT, UR24, UR6, UPT ;  /* 0x000000061800728c */ /* 0x000fd2000bf04270 */
[----:B------:R-:W-:Y:S05]  /*1a00*/  BRA.U UP0, `(.L_x_1220) ;  /* 0x0000000100b07547 */ /* 0x000fea000b800000 */
        /* <DEDUP_REMOVED lines=10> */
[----:B----4-:R-:W-:Y:S01]  /*1ab0*/  UIMAD.WIDE UR4, UR22, 0x4, UR4 ;  /* 0x00000004160478a5 */ /* 0x010fe2000f8e0204 */
[----:B--2---:R-:W-:Y:S01]  /*1ac0*/  LEA R3, R8, R3, 0x9 ;  /* 0x0000000308037211 */ /* 0x004fe200078e48ff */
[----:B------:R-:W-:-:S02]  /*1ad0*/  IMAD.MOV R8, RZ, RZ, -R8 ;  /* 0x000000ffff087224 */ /* 0x000fc400078e0a08 */
[----:B-1----:R-:W-:Y:S02]  /*1ae0*/  LEA R0, R5, R0, 0x18 ;  /* 0x0000000005007211 */ /* 0x002fe400078ec0ff */
[C---:B---3--:R-:W-:Y:S01]  /*1af0*/  LEA R6, R2.reuse, UR6, 0x2 ;  /* 0x0000000602067c11 */ /* 0x048fe2000f8e10ff */
[----:B------:R-:W-:-:S04]  /*1b00*/  IMAD R3, R2, 0x4, R3 ;  /* 0x0000000402037824 */ /* 0x000fc800078e0203 */
[----:B------:R-:W-:Y:S01]  /*1b10*/  IMAD.IADD R6, R0, 0x1, R6 ;  /* 0x0000000100067824 */ /* 0x000fe200078e0206 */
[----:B------:R-:W-:-:S07]  /*1b20*/  IADD3 R7, PT, PT, R3, 0x80, R0 ;  /* 0x0000008003077810 */ /* 0x000fce0007ffe000 */
.L_x_1223:
        /* <DEDUP_REMOVED lines=16> */
[----:B------:R-:W-:Y:S05]  /*1c30*/  CALL.REL.NOINC `($__internal_3_$__cuda_sm3x_div_rn_noftz_f32_slowpath) ;  /* 0x0000000400f87944 */ /* 0x000fea0003c00000 */
.L_x_1222:
[----:B------:R-:W-:Y:S05]  /*1c40*/  BSYNC.RECONVERGENT B0 ;  /* 0x0000000000007941 */ /* 0x000fea0003800200 */
.L_x_1221:
[----:B------:R-:W-:Y:S01]  /*1c50*/  VIADD R8, R8, 0x1 ;  /* 0x0000000108087836 */ /* 0x000fe20000000000 */
[----:B------:R1:W-:Y:S04]  /*1c60*/  STG.E desc[UR20][R4.64], R3 ;  /* 0x0000000304007986 */ /* 0x0003e8000c101914 */
[----:B------:R-:W-:-:S13]  /*1c70*/  ISETP.NE.AND P0, PT, R8, RZ, PT ;  /* 0x000000ff0800720c */ /* 0x000fda0003f05270 */
[----:B-1----:R-:W-:Y:S05]  /*1c80*/  @!P0 EXIT ;  /* 0x000000000000894d */ /* 0x002fea0003800000 */
[----:B------:R-:W-:Y:S01]  /*1c90*/  IADD3 R7, PT, PT, R7, 0x200, RZ ;  /* 0x0000020007077810 */ /* 0x000fe20007ffe0ff */
[----:B------:R-:W-:Y:S02]  /*1ca0*/  VIADD R6, R6, 0x200 ;  /* 0x0000020006067836 */ /* 0x000fe40000000000 */
[----:B------:R-:W-:Y:S01]  /*1cb0*/  VIADD R2, R2, 0x80 ;  /* 0x0000008002027836 */ /* 0x000fe20000000000 */
[----:B------:R-:W-:Y:S06]  /*1cc0*/  BRA `(.L_x_1223) ;  /* 0xfffffffc00987947 */ /* 0x000fec000383ffff */
.L_x_1220:
        /* <DEDUP_REMOVED lines=11> */
[----:B--2---:R-:W-:-:S02]  /*1d80*/  IMAD R3, R6, 0x200, R3 ;  /* 0x0000020006037824 */ /* 0x004fc400078e0203 */
[----:B------:R-:W-:Y:S01]  /*1d90*/  IMAD.MOV R6, RZ, RZ, -R6 ;  /* 0x000000ffff067224 */ /* 0x000fe200078e0a06 */
[----:B-1----:R-:W-:Y:S02]  /*1da0*/  LEA R0, R5, R0, 0x18 ;  /* 0x0000000005007211 */ /* 0x002fe400078ec0ff */
[C---:B---3--:R-:W-:Y:S01]  /*1db0*/  LEA R5, R2.reuse, UR6, 0x2 ;  /* 0x0000000602057c11 */ /* 0x048fe2000f8e10ff */
[----:B------:R-:W-:-:S04]  /*1dc0*/  IMAD R3, R2, 0x4, R3 ;  /* 0x0000000402037824 */ /* 0x000fc800078e0203 */
[----:B------:R-:W-:Y:S01]  /*1dd0*/  IMAD.IADD R4, R0, 0x1, R5 ;  /* 0x0000000100047824 */ /* 0x000fe200078e0205 */
[----:B------:R-:W-:-:S07]  /*1de0*/  IADD3 R5, PT, PT, R3, 0x80, R0 ;  /* 0x0000008003057810 */ /* 0x000fce0007ffe000 */
.L_x_1228:
[----:B------:R-:W-:Y:S01]  /*1df0*/  ISETP.GE.AND P0, PT, R2, UR23, PT ;  /* 0x0000001702007c0c */ /* 0x000fe2000bf06270 */
[----:B------:R-:W-:Y:S01]  /*1e00*/  BSSY.RECONVERGENT B0, `(.L_x_1224) ;  /* 0x0000017000007945 */ /* 0x000fe20003800200 */
[----:B------:R-:W-:-:S04]  /*1e10*/  IADD3 R6, PT, PT, R6, 0x1, RZ ;  /* 0x0000000106067810 */ /* 0x000fc80007ffe0ff */
        /* <DEDUP_REMOVED lines=15> */
[----:B------:R-:W-:Y:S05]  /*1f10*/  CALL.REL.NOINC `($__internal_3_$__cuda_sm3x_div_rn_noftz_f32_slowpath) ;  /* 0x0000000400407944 */ /* 0x000fea0003c00000 */
.L_x_1227:
[----:B------:R-:W-:Y:S05]  /*1f20*/  BSYNC.RECONVERGENT B1 ;  /* 0x0000000000017941 */ /* 0x000fea0003800200 */
.L_x_1226:
[----:B------:R-:W-:Y:S02]  /*1f30*/  IMAD.U32 R8, RZ, RZ, UR4 ;  /* 0x00000004ff087e24 */ /* 0x000fe4000f8e00ff */
[----:B------:R-:W-:Y:S02]  /*1f40*/  IMAD.U32 R9, RZ, RZ, UR5 ;  /* 0x00000005ff097e24 */ /* 0x000fe4000f8e00ff */
[----:B------:R-:W-:-:S05]  /*1f50*/  IMAD.WIDE R8, R2, 0x4, R8 ;  /* 0x0000000402087825 */ /* 0x000fca00078e0208 */
[----:B------:R1:W-:Y:S02]  /*1f60*/  STG.E desc[UR20][R8.64], R3 ;  /* 0x0000000308007986 */ /* 0x0003e4000c101914 */
.L_x_1225:
[----:B------:R-:W-:Y:S05]  /*1f70*/  BSYNC.RECONVERGENT B0 ;  /* 0x0000000000007941 */ /* 0x000fea0003800200 */
.L_x_1224:
[----:B------:R-:W-:Y:S02]  /*1f80*/  VIADD R5, R5, 0x200 ;  /* 0x0000020005057836 */ /* 0x000fe40000000000 */
[----:B------:R-:W-:Y:S02]  /*1f90*/  VIADD R4, R4, 0x200 ;  /* 0x0000020004047836 */ /* 0x000fe40000000000 */
[----:B------:R-:W-:Y:S01]  /*1fa0*/  VIADD R2, R2, 0x80 ;  /* 0x0000008002027836 */ /* 0x000fe20000000000 */
[----:B------:R-:W-:Y:S06]  /*1fb0*/  @P2 BRA `(.L_x_1228) ;  /* 0xfffffffc008c2947 */ /* 0x000fec000383ffff */
[----:B------:R-:W-:Y:S05]  /*1fc0*/  EXIT ;  /* 0x000000000000794d */ /* 0x000fea0003800000 */
        .weak           $__internal_2_$__cuda_sm20_div_u64
        .type           $__internal_2_$__cuda_sm20_div_u64,@function
        .size           $__internal_2_$__cuda_sm20_div_u64,($__internal_3_$__cuda_sm3x_div_rn_noftz_f32_slowpath - $__internal_2_$__cuda_sm20_div_u64)
$__internal_2_$__cuda_sm20_div_u64:
[----:B------:R-:W-:Y:S01]  /*1fd0*/  IMAD.U32 R15, RZ, RZ, UR4 ;  /* 0x00000004ff0f7e24 */ /* 0x000fe2000f8e00ff */
[----:B------:R-:W-:-:S04]  /*1fe0*/  MOV R14, R5 ;  /* 0x00000005000e7202 */ /* 0x000fc80000000f00 */
[----:B------:R-:W1:Y:S08]  /*1ff0*/  I2F.U64.RP R11, R14 ;  /* 0x0000000e000b7312 */ /* 0x000e700000309000 */
[----:B-1----:R-:W1:Y:S02]  /*2000*/  MUFU.RCP R11, R11 ;  /* 0x0000000b000b7308 */ /* 0x002e640000001000 */
[----:B-1----:R-:W-:-:S06]  /*2010*/  VIADD R6, R11, 0x1ffffffe ;  /* 0x1ffffffe0b067836 */ /* 0x002fcc0000000000 */
        /* <DEDUP_REMOVED lines=11> */
[----:B------:R-:W-:-:S04]  /*20d0*/  IMAD.HI.U32 R12, P1, R7, R17, R12 ;  /* 0x00000011070c7227 */ /* 0x000fc8000782000c */
[----:B------:R-:W-:Y:S01]  /*20e0*/  IMAD.X R11, R11, 0x1, R7, P0 ;  /* 0x000000010b0b7824 */ /* 0x000fe200000e0607 */
[----:B------:R-:W-:-:S04]  /*20f0*/  IADD3 R13, P2, PT, R15, R12, RZ ;  /* 0x0000000c0f0d7210 */ /* 0x000fc80007f5e0ff */
[----:B------:R-:W-:Y:S01]  /*2100*/  IADD3.X R11, PT, PT, RZ, RZ, R11, P2, P1 ;  /* 0x000000ffff0b7210 */ /* 0x000fe200017e240b */
[----:B------:R-:W-:-:S04]  /*2110*/  IMAD.WIDE.U32 R6, R13, R5, RZ ;  /* 0x000000050d067225 */ /* 0x000fc800078e00ff */
        /* <DEDUP_REMOVED lines=18> */
[----:B------:R-:W-:-:S04]  /*2240*/  IADD3 R12, P1, PT, R13, R6, RZ ;  /* 0x000000060d0c7210 */ /* 0x000fc80007f3e0ff */
[----:B------:R-:W-:Y:S01]  /*2250*/  IADD3.X R11, PT, PT, R11, RZ, RZ, P0, !PT ;  /* 0x000000ff0b0b7210 */ /* 0x000fe200007fe4ff */
[----:B------:R-:W-:-:S04]  /*2260*/  IMAD.WIDE.U32 R6, R12, R5, RZ ;  /* 0x000000050c067225 */ /* 0x000fc800078e00ff */
[----:B------:R-:W-:Y:S01]  /*2270*/  IMAD.X R14, RZ, RZ, R11, P1 ;  /* 0x000000ffff0e7224 */ /* 0x000fe200008e060b */
[----:B------:R-:W-:Y:S01]  /*2280*/  IADD3 R16, P1, PT, -R6, R9, RZ ;  /* 0x0000000906107210 */ /* 0x000fe20007f3e1ff */
[C---:B------:R-:W-:Y:S01]  /*2290*/  IMAD R7, R12.reuse, UR4, R7 ;  /* 0x000000040c077c24 */ /* 0x040fe2000f8e0207 */
[----:B------:R-:W-:Y:S02]  /*22a0*/  IADD3 R9, P2, PT, R12, 0x1, RZ ;  /* 0x000000010c097810 */ /* 0x000fe40007f5e0ff */
[-C--:B------:R-:W-:Y:S01]  /*22b0*/  ISETP.GE.U32.AND P0, PT, R16, R5.reuse, PT ;  /* 0x000000051000720c */ /* 0x080fe20003f06070 */
[----:B------:R-:W-:-:S04]  /*22c0*/  IMAD R7, R14, R5, R7 ;  /* 0x000000050e077224 */ /* 0x000fc800078e0207 */
[----:B------:R-:W-:Y:S01]  /*22d0*/  IMAD.X R11, R10, 0x1, ~R7, P1 ;  /* 0x000000010a0b7824 */ /* 0x000fe200008e0e07 */
[----:B------:R-:W-:Y:S01]  /*22e0*/  IADD3 R6, P1, PT, -R5, R16, RZ ;  /* 0x0000001005067210 */ /* 0x000fe20007f3e1ff */
[----:B------:R-:W-:-:S03]  /*22f0*/  IMAD.X R7, RZ, RZ, R14, P2 ;  /* 0x000000ffff077224 */ /* 0x000fc600010e060e */
[C---:B------:R-:W-:Y:S02]  /*2300*/  ISETP.GE.U32.AND.EX P0, PT, R11.reuse, UR4, PT, P0 ;  /* 0x000000040b007c0c */ /* 0x040fe4000bf06100 */
[----:B------:R-:W-:Y:S02]  /*2310*/  IADD3.X R10, PT, PT, R11, ~UR4, RZ, P1, !PT ;  /* 0x800000040b0a7c10 */ /* 0x000fe40008ffe4ff */
[----:B------:R-:W-:Y:S02]  /*2320*/  SEL R6, R6, R16, P0 ;  /* 0x0000001006067207 */ /* 0x000fe40000000000 */
[----:B------:R-:W-:Y:S02]  /*2330*/  SEL R9, R9, R12, P0 ;  /* 0x0000000c09097207 */ /* 0x000fe40000000000 */
[----:B------:R-:W-:Y:S02]  /*2340*/  SEL R10, R10, R11, P0 ;  /* 0x0000000b0a0a7207 */ /* 0x000fe40000000000 */
[----:B------:R-:W-:-:S02]  /*2350*/  SEL R14, R7, R14, P0 ;  /* 0x0000000e070e7207 */ /* 0x000fc40000000000 */
[----:B------:R-:W-:Y:S02]  /*2360*/  ISETP.GE.U32.AND P0, PT, R6, R5, PT ;  /* 0x000000050600720c */ /* 0x000fe40003f06070 */
[----:B------:R-:W-:Y:S02]  /*2370*/  IADD3 R6, P2, PT, R9, 0x1, RZ ;  /* 0x0000000109067810 */ /* 0x000fe40007f5e0ff */
[----:B------:R-:W-:Y:S02]  /*2380*/  ISETP.GE.U32.AND.EX P0, PT, R10, UR4, PT, P0 ;  /* 0x000000040a007c0c */ /* 0x000fe4000bf06100 */
[----:B------:R-:W-:Y:S01]  /*2390*/  ISETP.NE.U32.AND P1, PT, R5, RZ, PT ;  /* 0x000000ff0500720c */ /* 0x000fe20003f25070 */
[----:B------:R-:W-:Y:S01]  /*23a0*/  IMAD.X R7, RZ, RZ, R14, P2 ;  /* 0x000000ffff077224 */ /* 0x000fe200010e060e */
[----:B------:R-:W-:Y:S01]  /*23b0*/  SEL R6, R6, R9, P0 ;  /* 0x0000000906067207 */ /* 0x000fe20000000000 */
[----:B------:R-:W-:Y:S01]  /*23c0*/  IMAD.MOV.U32 R9, RZ, RZ, 0x0 ;  /* 0x00000000ff097424 */ /* 0x000fe200078e00ff */
[----:B------:R-:W-:-:S02]  /*23d0*/  ISETP.NE.AND.EX P1, PT, RZ, UR4, PT, P1 ;  /* 0x00000004ff007c0c */ /* 0x000fc4000bf25310 */
[----:B------:R-:W-:Y:S02]  /*23e0*/  SEL R7, R7, R14, P0 ;  /* 0x0000000e07077207 */ /* 0x000fe40000000000 */
[----:B------:R-:W-:Y:S02]  /*23f0*/  SEL R6, R6, 0xffffffff, P1 ;  /* 0xffffffff06067807 */ /* 0x000fe40000800000 */
[----:B------:R-:W-:Y:S01]  /*2400*/  SEL R7, R7, 0xffffffff, P1 ;  /* 0xffffffff07077807 */ /* 0x000fe20000800000 */
[----:B------:R-:W-:Y:S06]  /*2410*/  RET.REL.NODEC R8 `(_ZN3cub18CUB_300001_SM_10006detail9transform16transform_kernelINS2_10policy_hubILb0EN4cuda3std3__45tupleIJN6thrust24THRUST_300001_SM_1000_NS6detail15normal_iteratorINSA_10device_ptrIfEEEESF_EEEE10policy1000EiNS7_7dividesIfEESF_JPfSL_EEEvT0_iT1_T2_DpNS2_10kernel_argIT3_EE) ;  /* 0xffffffd808f87950 */ /* 0x000fec0003c3ffff */
        .weak           $__internal_3_$__cuda_sm3x_div_rn_noftz_f32_slowpath
        .type           $__internal_3_$__cuda_sm3x_div_rn_noftz_f32_slowpath,@function
        .size           $__internal_3_$__cuda_sm3x_div_rn_noftz_f32_slowpath,(.L_x_1981 - $__internal_3_$__cuda_sm3x_div_rn_noftz_f32_slowpath)
$__internal_3_$__cuda_sm3x_div_rn_noftz_f32_slowpath:
        /* <DEDUP_REMOVED lines=34> */
.L_x_1230:
[----:B------:R-:W-:Y:S01]  /*2640*/  LEA R12, R11, 0xc0800000, 0x17 ;  /* 0xc08000000b0c7811 */ /* 0x000fe200078eb8ff */
[----:B------:R-:W-:Y:S04]  /*2650*/  BSSY.RECONVERGENT B3, `(.L_x_1235) ;  /* 0x0000036000037945 */ /* 0x000fe80003800200 */
[----:B------:R-:W-:Y:S02]  /*2660*/  IMAD.IADD R13, R3, 0x1, -R12 ;  /* 0x00000001030d7824 */ /* 0x000fe400078e0a0c */
[----:B------:R-:W-:Y:S02]  /*2670*/  VIADD R12, R14, 0xffffff81 ;  /* 0xffffff810e0c7836 */ /* 0x000fe40000000000 */
[----:B------:R-:W1:Y:S01]  /*2680*/  MUFU.RCP R3, R13 ;  /* 0x0000000d00037308 */ /* 0x000e620000001000 */
[----:B------:R-:W-:Y:S01]  /*2690*/  FADD.FTZ R15, -R13, -RZ ;  /* 0x800000ff0d0f7221 */ /* 0x000fe20000010100 */
[C---:B------:R-:W-:Y:S01]  /*26a0*/  IMAD R0, R12.reuse, -0x800000, R0 ;  /* 0xff8000000c007824 */ /* 0x040fe200078e0200 */
[----:B------:R-:W-:-:S05]  /*26b0*/  IADD3 R12, PT, PT, R12, 0x7f, -R11 ;  /* 0x0000007f0c0c7810 */ /* 0x000fca0007ffe80b */
[----:B------:R-:W-:Y:S02]  /*26c0*/  IMAD.IADD R12, R12, 0x1, R9 ;  /* 0x000000010c0c7824 */ /* 0x000fe400078e0209 */
[----:B-1----:R-:W-:-:S04]  /*26d0*/  FFMA R14, R3, R15, 1 ;  /* 0x3f800000030e7423 */ /* 0x002fc8000000000f */
        /* <DEDUP_REMOVED lines=8> */
[----:B------:R-:W-:-:S05]  /*2760*/  IMAD.IADD R13, R11, 0x1, R12 ;  /* 0x000000010b0d7824 */ /* 0x000fca00078e020c */
[----:B------:R-:W-:-:S04]  /*2770*/  IADD3 R9, PT, PT, R13, -0x1, RZ ;  /* 0xffffffff0d097810 */ /* 0x000fc80007ffe0ff */
        /* <DEDUP_REMOVED lines=10> */
[----:B------:R-:W-:Y:S02]  /*2820*/  VIADD R14, R13, 0x20 ;  /* 0x000000200d0e7836 */ /* 0x000fe40000000000 */
[-CC-:B------:R-:W-:Y:S01]  /*2830*/  FFMA.RM R12, R3, R15.reuse, R16.reuse ;  /* 0x0000000f030c7223 */ /* 0x180fe20000004010 */
[----:B------:R-:W-:Y:S02]  /*2840*/  ISETP.NE.AND P3, PT, R13, RZ, PT ;  /* 0x000000ff0d00720c */ /* 0x000fe40003f65270 */
[----:B------:R-:W-:Y:S01]  /*2850*/  LOP3.LUT R11, R9, 0x7fffff, RZ, 0xc0, !PT ;  /* 0x007fffff090b7812 */ /* 0x000fe200078ec0ff */
[----:B------:R-:W-:Y:S01]  /*2860*/  FFMA.RP R9, R3, R15, R16 ;  /* 0x0000000f03097223 */ /* 0x000fe20000008010 */
[----:B------:R-:W-:Y:S01]  /*2870*/  IMAD.MOV R3, RZ, RZ, -R13 ;  /* 0x000000ffff037224 */ /* 0x000fe200078e0a0d */
[----:B------:R-:W-:Y:S02]  /*2880*/  ISETP.NE.AND P1, PT, R13, RZ, PT ;  /* 0x000000ff0d00720c */ /* 0x000fe40003f25270 */
[----:B------:R-:W-:-:S02]  /*2890*/  LOP3.LUT R11, R11, 0x800000, RZ, 0xfc, !PT ;  /* 0x008000000b0b7812 */ /* 0x000fc400078efcff */
        /* <DEDUP_REMOVED lines=13> */
.L_x_1237:
[----:B------:R-:W-:-:S04]  /*2970*/  LOP3.LUT R0, R0, 0x80000000, RZ, 0xc0, !PT ;  /* 0x8000000000007812 */ /* 0x000fc800078ec0ff */
[----:B------:R-:W-:Y:S01]  /*2980*/  LOP3.LUT R0, R0, 0x7f800000, RZ, 0xfc, !PT ;  /* 0x7f80000000007812 */ /* 0x000fe200078efcff */
[----:B------:R-:W-:Y:S06]  /*2990*/  BRA `(.L_x_1238) ;  /* 0x0000000000047947 */ /* 0x000fec0003800000 */
.L_x_1236:
[----:B------:R-:W-:-:S07]  /*29a0*/  IMAD R0, R12, 0x800000, R0 ;  /* 0x008000000c007824 */ /* 0x000fce00078e0200 */
.L_x_1238:
[----:B------:R-:W-:Y:S05]  /*29b0*/  BSYNC.RECONVERGENT B3 ;  /* 0x0000000000037941 */ /* 0x000fea0003800200 */
.L_x_1235:
[----:B------:R-:W-:Y:S05]  /*29c0*/  BRA `(.L_x_1239) ;  /* 0x0000000000207947 */ /* 0x000fea0003800000 */
.L_x_1234:
[----:B------:R-:W-:-:S04]  /*29d0*/  LOP3.LUT R0, R3, 0x80000000, R0, 0x48, !PT ;  /* 0x8000000003007812 */ /* 0x000fc800078e4800 */
[----:B------:R-:W-:Y:S01]  /*29e0*/  LOP3.LUT R0, R0, 0x7f800000, RZ, 0xfc, !PT ;  /* 0x7f80000000007812 */ /* 0x000fe200078efcff */
[----:B------:R-:W-:Y:S06]  /*29f0*/  BRA `(.L_x_1239) ;  /* 0x0000000000147947 */ /* 0x000fec0003800000 */
.L_x_1233:
[----:B------:R-:W-:Y:S01]  /*2a00*/  LOP3.LUT R0, R3, 0x80000000, R0, 0x48, !PT ;  /* 0x8000000003007812 */ /* 0x000fe200078e4800 */
[----:B------:R-:W-:Y:S06]  /*2a10*/  BRA `(.L_x_1239) ;  /* 0x00000000000c7947 */ /* 0x000fec0003800000 */
.L_x_1232:
[----:B------:R-:W1:Y:S01]  /*2a20*/  MUFU.RSQ R0, -QNAN ;  /* 0xffc0000000007908 */ /* 0x000e620000001400 */
[----:B------:R-:W-:Y:S05]  /*2a30*/  BRA `(.L_x_1239) ;  /* 0x0000000000047947 */ /* 0x000fea0003800000 */
.L_x_1231:
[----:B------:R-:W-:-:S07]  /*2a40*/  FADD.FTZ R0, R0, R3 ;  /* 0x0000000300007221 */ /* 0x000fce0000010000 */
.L_x_1239:
[----:B------:R-:W-:Y:S05]  /*2a50*/  BSYNC.RECONVERGENT B2 ;  /* 0x0000000000027941 */ /* 0x000fea0003800200 */
.L_x_1229:
[----:B------:R-:W-:Y:S02]  /*2a60*/  IMAD.MOV.U32 R11, RZ, RZ, 0x0 ;  /* 0x00000000ff0b7424 */ /* 0x000fe400078e00ff */
[----:B-1----:R-:W-:Y:S02]  /*2a70*/  IMAD.MOV.U32 R3, RZ, RZ, R0 ;  /* 0x000000ffff037224 */ /* 0x002fe400078e0000 */
[----:B------:R-:W-:Y:S05]  /*2a80*/  RET.REL.NODEC R10 `(_ZN3cub18CUB_300001_SM_10006detail9transform16transform_kernelINS2_10policy_hubILb0EN4cuda3std3__45tupleIJN6thrust24THRUST_300001_SM_1000_NS6detail15normal_iteratorINSA_10device_ptrIfEEEESF_EEEE10policy1000EiNS7_7dividesIfEESF_JPfSL_EEEvT0_iT1_T2_DpNS2_10kernel_argIT3_EE) ;  /* 0xffffffd40a5c7950 */ /* 0x000fea0003c3ffff */
.L_x_1240:
        /* <DEDUP_REMOVED lines=15> */
.L_x_1981:


//--------------------- .text._ZN3cub18CUB_300001_SM_10006detail9transform16transform_kernelINS2_10policy_hubILb1EN4cuda3std3__45tupleIJN6thrust24THRUST_300001_SM_1000_NS6detail15normal_iteratorINSA_10device_ptrIfEEEESF_EEEE10policy1000El14countIfNoZerosSF_JPfSK_EEEvT0_iT1_T2_DpNS2_10kernel_argIT3_EE --------------------------
	.section	.text._ZN3cub18CUB_300001_SM_10006detail9transform16transform_kernelINS2_10policy_hubILb1EN4cuda3std3__45tupleIJN6thrust24THRUST_300001_SM_1000_NS6detail15normal_iteratorINSA_10device_ptrIfEEEESF_EEEE10policy1000El14countIfNoZerosSF_JPfSK_EEEvT0_iT1_T2_DpNS2_10kernel_argIT3_EE,"ax",@progbits
	.align	128
        .global         _ZN3cub18CUB_300001_SM_10006detail9transform16transform_kernelINS2_10policy_hubILb1EN4cuda3std3__45tupleIJN6thrust24THRUST_300001_SM_1000_NS6detail15normal_iteratorINSA_10device_ptrIfEEEESF_EEEE10policy1000El14countIfNoZerosSF_JPfSK_EEEvT0_iT1_T2_DpNS2_10kernel_argIT3_EE
        .type           _ZN3cub18CUB_300001_SM_10006detail9transform16transform_kernelINS2_10policy_hubILb1EN4cuda3std3__45tupleIJN6thrust24THRUST_300001_SM_1000_NS6detail15normal_iteratorINSA_10device_ptrIfEEEESF_EEEE10policy1000El14countIfNoZerosSF_JPfSK_EEEvT0_iT1_T2_DpNS2_10kernel_argIT3_EE,@function
        .size           _ZN3cub18CUB_300001_SM_10006detail9transform16transform_kernelINS2_10policy_hubILb1EN4cuda3std3__45tupleIJN6thrust24THRUST_300001_SM_1000_NS6detail15normal_iteratorINSA_10device_ptrIfEEEESF_EEEE10policy1000El14countIfNoZerosSF_JPfSK_EEEvT0_iT1_T2_DpNS2_10kernel_argIT3_EE,(.L_x_2006 - _ZN3cub18CUB_300001_SM_10006detail9transform16transform_kernelINS2_10policy_hubILb1EN4cuda3std3__45tupleIJN6thrust24THRUST_300001_SM_1000_NS6detail15normal_iteratorINSA_10device_ptrIfEEEESF_EEEE10policy1000El14countIfNoZerosSF_JPfSK_EEEvT0_iT1_T2_DpNS2_10kernel_argIT3_EE)
        .other          _ZN3cub18CUB_300001_SM_10006detail9transform16transform_kernelINS2_10policy_hubILb1EN4cuda3std3__45tupleIJN6thrust24THRUST_300001_SM_1000_NS6detail15normal_iteratorINSA_10device_ptrIfEEEESF_EEEE10policy1000El14countIfNoZerosSF_JPfSK_EEEvT0_iT1_T2_DpNS2_10kernel_argIT3_EE,@"STO_CUDA_ENTRY STV_DEFAULT"
_ZN3cub18CUB_300001_SM_10006detail9transform16transform_kernelINS2_10policy_hubILb1EN4cuda3std3__45tupleIJN6thrust24THRUST_300001_SM_1000_NS6detail15normal_iteratorINSA_10device_ptrIfEEEESF_EEEE10policy1000El14countIfNoZerosSF_JPfSK_EEEvT0_iT1_T2_DpNS2_10kernel_argIT3_EE:
.text._ZN3cub18CUB_300001_SM_10006detail9transform16transform_kernelINS2_10policy_hubILb1EN4cuda3std3__45tupleIJN6thrust24THRUST_300001_SM_1000_NS6detail15normal_iteratorINSA_10device_ptrIfEEEESF_EEEE10policy1000El14countIfNoZerosSF_JPfSK_EEEvT0_iT1_T2_DpNS2_10kernel_argIT3_EE:
[----:B------:R-:W-:Y:S01]  /*0000*/  LDC R1, c[0x0][0x37c] ;  /* 0x0000df00ff017b82 */ /* 0x000fe20000000800 */
[----:B------:R-:W0:Y:S07]  /*0010*/  LDCU UR20, c[0x0][0x388] ;  /* 0x00007100ff1477ac */ /* 0x000e2e0008000800 */
[----:B------:R-:W1:Y:S01]  /*0020*/  S2UR UR4, SR_CTAID.X ;  /* 0x00000000000479c3 */ /* 0x000e620000002500 */
[----:B------:R-:W2:Y:S01]  /*0030*/  S2R R5, SR_TID.X ;  /* 0x0000000000057919 */ /* 0x000ea20000002100 */
[----:B------:R-:W-:Y:S01]  /*0040*/  BSSY.RECONVERGENT B0, `(.L_x_1241) ;  /* 0x000002d000007945 */ /* 0x000fe20003800200 */
[----:B------:R-:W3:Y:S01]  /*0050*/  LDCU.64 UR6, c[0x0][0x380] ;  /* 0x00007000ff0677ac */ /* 0x000ee20008000a00 */
[----:B0-----:R-:W-:-:S04]  /*0060*/  USHF.L.U32 UR13, UR20, 0x7, URZ ;  /* 0x00000007140d7899 */ /* 0x001fc800080006ff */
[----:B------:R-:W-:Y:S02]  /*0070*/  USHF.R.S32.HI UR5, URZ, 0x1f, UR13 ;  /* 0x0000001fff057899 */ /* 0x000fe4000801140d */
[----:B-1----:R-:W-:Y:S02]  /*0080*/  UIMAD.WIDE.U32 UR8, UR13, UR4, URZ ;  /* 0x000000040d0872a5 */ /* 0x002fe4000f8e00ff */
[----:B------:R-:W-:Y:S02]  /*0090*/  UIMAD UR11, UR5, UR4, URZ ;  /* 0x00000004050b72a4 */ /* 0x000fe4000f8e02ff */
[----:B---3--:R-:W-:Y:S02]  /*00a0*/  UIADD3 UR10, UP1, UPT, -UR8, UR6, URZ ;  /* 0x00000006080a7290 */ /* 0x008fe4000ff3e1ff */
[----:B------:R-:W-:Y:S02]  /*00b0*/  UIADD3 UR11, UPT, UPT, UR9, UR11, URZ ;  /* 0x0000000b090b7290 */ /* 0x000fe4000fffe0ff */
[----:B------:R-:W-:Y:S01]  /*00c0*/  UISETP.LT.U32.AND UP0, UPT, UR10, UR13, UPT ;  /* 0x0000000d0a00728c */ /* 0x000fe2000bf01070 */
[----:B--2---:R-:W-:Y:S01]  /*00d0*/  IMAD.SHL.U32 R0, R5, 0x80, RZ ;  /* 0x0000008005007824 */ /* 0x004fe200078e00ff */
[----:B------:R-:W-:-:S04]  /*00e0*/  UIADD3.X UR4, UPT, UPT, ~UR11, UR7, URZ, UP1, !UPT ;  /* 0x000000070b047290 */ /* 0x000fc80008ffe5ff */
[----:B------:R-:W-:-:S04]  /*00f0*/  UISETP.LT.AND.EX UP0, UPT, UR4, UR5, UPT, UP0 ;  /* 0x000000050400728c */ /* 0x000fc8000bf01300 */
[----:B------:R-:W-:-:S04]  /*0100*/  USEL UR10, UR10, UR13, UP0 ;  /* 0x0000000d0a0a7287 */ /* 0x000fc80008000000 */
[----:B------:R-:W-:-:S06]  /*0110*/  USHF.L.U32 UR4, UR10, 0x2, URZ ;  /* 0x000000020a047899 */ /* 0x000fcc00080006ff */
[----:B------:R-:W-:-:S13]  /*0120*/  ISETP.GE.AND P0, PT, R0, UR4, PT ;  /* 0x0000000400007c0c */ /* 0x000fda000bf06270 */
[----:B------:R-:W-:Y:S05]  /*0130*/  @P0 BRA `(.L_x_1242) ;  /* 0x0000000000740947 */ /* 0x000fea0003800000 */
[----:B------:R-:W0:Y:S01]  /*0140*/  LDCU.64 UR6, c[0x0][0x398] ;  /* 0x00007300ff0677ac */ /* 0x000e220008000a00 */
[----:B------:R-:W-:Y:S01]  /*0150*/  IMAD.U32 R2, RZ, RZ, UR8 ;  /* 0x00000008ff027e24 */ /* 0x000fe2000f8e00ff */
[----:B------:R-:W-:Y:S01]  /*0160*/  BSSY.RECONVERGENT B1, `(.L_x_1243) ;  /* 0x0000010000017945 */ /* 0x000fe20003800200 */
[----:B------:R-:W-:Y:S02]  /*0170*/  IMAD.U32 R7, RZ, RZ, UR11 ;  /* 0x0000000bff077e24 */ /* 0x000fe4000f8e00ff */
[----:B------:R-:W-:Y:S02]  /*0180*/  IMAD.U32 R4, RZ, RZ, UR8 ;  /* 0x00000008ff047e24 */ /* 0x000fe4000f8e00ff */
[----:B------:R-:W-:Y:S02]  /*0190*/  IMAD.SHL.U32 R6, R2, 0x4, RZ ;  /* 0x0000000402067824 */ /* 0x000fe400078e00ff */
[----:B------:R-:W-:Y:S01]  /*01a0*/  IMAD.U32 R3, RZ, RZ, UR9 ;  /* 0x00000009ff037e24 */ /* 0x000fe2000f8e00ff */
[----:B------:R-:W-:Y:S01]  /*01b0*/  SHF.L.U64.HI R7, R4, 0x2, R7 ;  /* 0x0000000204077819 */ /* 0x000fe20000010207 */
[----:B------:R-:W-:Y:S01]  /*01c0*/  IMAD.MOV.U32 R4, RZ, RZ, R0 ;  /* 0x000000ffff047224 */ /* 0x000fe200078e0000 */
[----:B0-----:R-:W-:-:S04]  /*01d0*/  IADD3 R2, P0, PT, R6, UR6, RZ ;  /* 0x0000000606027c10 */ /* 0x001fc8000ff1e0ff */
[----:B------:R-:W-:-:S03]  /*01e0*/  IADD3.X R3, PT, PT, R7, UR7, RZ, P0, !PT ;  /* 0x0000000707037c10 */ /* 0x000fc600087fe4ff */
[----:B------:R-:W-:-:S07]  /*01f0*/  IMAD.WIDE.U32 R2, R5, 0x80, R2 ;  /* 0x0000008005027825 */ /* 0x000fce00078e0002 */
.L_x_1244:
[----:B------:R-:W-:Y:S01]  /*0200*/  VIADD R4, R4, 0x4000 ;  /* 0x0000400004047836 */ /* 0x000fe20000000000 */
[----:B------:R0:W-:Y:S04]  /*0210*/  CCTL.E.PF2 [R2] ;  /* 0x000000000200798f */ /* 0x0001e80000800100 */
[----:B------:R-:W-:Y:S02]  /*0220*/  ISETP.GE.AND P0, PT, R4, UR4, PT ;  /* 0x0000000404007c0c */ /* 0x000fe4000bf06270 */
[----:B0-----:R-:W-:-:S05]  /*0230*/  IADD3 R2, P1, PT, R2, 0x4000, RZ ;  /* 0x0000400002027810 */ /* 0x001fca0007f3e0ff */
[----:B------:R-:W-:-:S06]  /*0240*/  IMAD.X R3, RZ, RZ, R3, P1 ;  /* 0x000000ffff037224 */ /* 0x000fcc00008e0603 */
[----:B------:R-:W-:Y:S05]  /*0250*/  @!P0 BRA `(.L_x_1244) ;  /* 0xfffffffc00e88947 */ /* 0x000fea000383ffff */
[----:B------:R-:W-:Y:S05]  /*0260*/  BSYNC.RECONVERGENT B1 ;  /* 0x0000000000017941 */ /* 0x000fea0003800200 */
.L_x_1243:
[----:B------:R-:W0:Y:S02]  /*0270*/  LDCU.64 UR6, c[0x0][0x3a8] ;  /* 0x00007500ff0677ac */ /* 0x000e240008000a00 */
[----:B0-----:R-:W-:-:S04]  /*0280*/  IADD3 R2, P0, PT, R6, UR6, RZ ;  /* 0x0000000606027c10 */ /* 0x001fc8000ff1e0ff */
[----:B------:R-:W-:-:S03]  /*0290*/  IADD3.X R3, PT, PT, R7, UR7, RZ, P0, !PT ;  /* 0x0000000707037c10 */ /* 0x000fc600087fe4ff */
[----:B------:R-:W-:-:S07]  /*02a0*/  IMAD.WIDE.U32 R2, R5, 0x80, R2 ;  /* 0x0000008005027825 */ /* 0x000fce00078e0002 */
.L_x_1245:
[----:B------:R-:W-:Y:S01]  /*02b0*/  VIADD R0, R0, 0x4000 ;  /* 0x0000400000007836 */ /* 0x000fe20000000000 */
[----:B------:R0:W-:Y:S04]  /*02c0*/  CCTL.E.PF2 [R2] ;  /* 0x000000000200798f */ /* 0x0001e80000800100 */
[----:B------:R-:W-:Y:S02]  /*02d0*/  ISETP.GE.AND P0, PT, R0, UR4, PT ;  /* 0x0000000400007c0c */ /* 0x000fe4000bf06270 */
[----:B0-----:R-:W-:-:S05]  /*02e0*/  IADD3 R2, P1, PT, R2, 0x4000, RZ ;  /* 0x0000400002027810 */ /* 0x001fca0007f3e0ff */
[----:B------:R-:W-:-:S06]  /*02f0*/  IMAD.X R3, RZ, RZ, R3, P1 ;  /* 0x000000ffff037224 */ /* 0x000fcc00008e0603 */
[----:B------:R-:W-:Y:S05]  /*0300*/  @!P0 BRA `(.L_x_1245) ;  /* 0xfffffffc00e88947 */ /* 0x000fea000383ffff */
.L_x_1242:
[----:B------:R-:W-:Y:S05]  /*0310*/  BSYNC.RECONVERGENT B0 ;  /* 0x0000000000007941 */ /* 0x000fea0003800200 */
.L_x_1241:
[----:B------:R-:W0:Y:S01]  /*0320*/  LDCU.128 UR4, c[0x0][0x390] ;  /* 0x00007200ff0477ac */ /* 0x000e220008000c00 */
[----:B------:R-:W-:Y:S01]  /*0330*/  USHF.L.U32 UR12, UR8, 0x2, URZ ;  /* 0x00000002080c7899 */ /* 0x000fe200080006ff */
[----:B------:R-:W1:Y:S01]  /*0340*/  LDCU.64 UR14, c[0x0][0x3a8] ;  /* 0x00007500ff0e77ac */ /* 0x000e620008000a00 */
[----:B------:R-:W-:Y:S01]  /*0350*/  USHF.L.U64.HI UR11, UR8, 0x2, UR11 ;  /* 0x00000002080b7899 */ /* 0x000fe2000801020b */
[----:B------:R-:W2:Y:S01]  /*0360*/  LDCU.64 UR18, c[0x0][0x358] ;  /* 0x00006b00ff1277ac */ /* 0x000ea20008000a00 */
[----:B0-----:R-:W-:Y:S02]  /*0370*/  UIADD3 UR8, UP2, UPT, UR12, UR6, URZ ;  /* 0x000000060c087290 */ /* 0x001fe4000ff5e0ff */
[----:B------:R-:W-:Y:S02]  /*0380*/  UIADD3 UR16, UP1, UPT, UR12, UR4, URZ ;  /* 0x000000040c107290 */ /* 0x000fe4000ff3e0ff */
[----:B------:R-:W-:Y:S02]  /*0390*/  UIADD3.X UR9, UPT, UPT, UR11, UR7, URZ, UP2, !UPT ;  /* 0x000000070b097290 */ /* 0x000fe400097fe4ff */
[----:B------:R-:W-:Y:S01]  /*03a0*/  UISETP.NE.AND UP2, UPT, UR13, UR10, UPT ;  /* 0x0000000a0d00728c */ /* 0x000fe2000bf45270 */
[----:B------:R-:W-:Y:S01]  /*03b0*/  IMAD.U32 R2, RZ, RZ, UR8 ;  /* 0x00000008ff027e24 */ /* 0x000fe2000f8e00ff */
[----:B-1----:R-:W-:-:S02]  /*03c0*/  UIADD3 UR21, UP0, UPT, UR12, UR14, URZ ;  /* 0x0000000e0c157290 */ /* 0x002fc4000ff1e0ff */
[----:B------:R-:W-:Y:S01]  /*03d0*/  IMAD.U32 R3, RZ, RZ, UR9 ;  /* 0x00000009ff037e24 */ /* 0x000fe2000f8e00ff */
[----:B------:R-:W-:Y:S02]  /*03e0*/  UIADD3.X UR17, UPT, UPT, UR11, UR5, URZ, UP1, !UPT ;  /* 0x000000050b117290 */ /* 0x000fe40008ffe4ff */
[----:B------:R-:W-:Y:S02]  /*03f0*/  UIADD3.X UR13, UPT, UPT, UR11, UR15, URZ, UP0, !UPT ;  /* 0x0000000f0b0d7290 */ /* 0x000fe400087fe4ff */
[----:B--2---:R-:W-:Y:S10]  /*0400*/  BRA.U !UP2, `(.L_x_1246) ;  /* 0x0000000d0a3c7547 */ /* 0x004ff4000b800000 */
[----:B------:R-:W-:-:S06]  /*0410*/  UISETP.GE.AND UP0, UPT, UR20, 0x1, UPT ;  /* 0x000000011400788c */ /* 0x000fcc000bf06270 */
[----:B------:R-:W-:-:S13]  /*0420*/  PLOP3.LUT P0, PT, PT, PT, UP0, 0x80, 0x8 ;  /* 0x000000000008781c */ /* 0x000fda0003f0f008 */
[----:B------:R-:W-:Y:S05]  /*0430*/  @!P0 EXIT ;  /* 0x000000000000894d */ /* 0x000fea0003800000 */
[----:B------:R-:W-:Y:S01]  /*0440*/  UISETP.GE.U32.AND UP0, UPT, UR20, 0x4, UPT ;  /* 0x000000041400788c */ /* 0x000fe2000bf06070 */
[----:B------:R-:W-:Y:S01]  /*0450*/  IMAD.MOV.U32 R0, RZ, RZ, RZ ;  /* 0x000000ffff007224 */ /* 0x000fe200078e00ff */
[----:B------:R-:W-:-:S07]  /*0460*/  ULOP3.LUT UR6, UR20, 0x3, URZ, 0xc0, !UPT ;  /* 0x0000000314067892 */ /* 0x000fce000f8ec0ff */
[----:B------:R-:W-:Y:S05]  /*0470*/  BRA.U !UP0, `(.L_x_1247) ;  /* 0x00000009089c7547 */ /* 0x000fea000b800000 */
[----:B------:R-:W-:Y:S01]  /*0480*/  ISETP.GE.AND P0, PT, R5, UR10, PT ;  /* 0x0000000a05007c0c */ /* 0x000fe2000bf06270 */
[----:B------:R-:W-:Y:S01]  /*0490*/  ULOP3.LUT UR4, UR20, 0x7ffffffc, URZ, 0xc0, !UPT ;  /* 0x7ffffffc14047892 */ /* 0x000fe2000f8ec0ff */
[----:B------:R-:W-:Y:S05]  /*04a0*/  BSSY.RECONVERGENT B0, `(.L_x_1248) ;  /* 0x0000012000007945 */ /* 0x000fea0003800200 */
[----:B------:R-:W-:-:S06]  /*04b0*/  IMAD.U32 R0, RZ, RZ, UR4 ;  /* 0x00000004ff007e24 */ /* 0x000fcc000f8e00ff */
[----:B------:R-:W-:Y:S05]  /*04c0*/  @P0 BRA `(.L_x_1249) ;  /* 0x00000000003c0947 */ /* 0x000fea0003800000 */
[----:B------:R-:W-:-:S06]  /*04d0*/  IMAD.WIDE R6, R5, 0x4, R2 ;  /* 0x0000000405067825 */ /* 0x000fcc00078e0202 */
[----:B------:R-:W2:Y:S01]  /*04e0*/  LDG.E R6, desc[UR18][R6.64] ;  /* 0x0000001206067981 */ /* 0x000ea2000c1e1900 */
[----:B------:R-:W-:Y:S01]  /*04f0*/  IMAD.MOV.U32 R8, RZ, RZ, 0x4 ;  /* 0x00000004ff087424 */ /* 0x000fe200078e00ff */
[----:B------:R-:W-:Y:S01]  /*0500*/  BSSY.RECONVERGENT B1, `(.L_x_1250) ;  /* 0x000000a000017945 */ /* 0x000fe20003800200 */
[----:B------:R-:W-:Y:S02]  /*0510*/  IMAD.MOV.U32 R11, RZ, RZ, RZ ;  /* 0x000000ffff0b7224 */ /* 0x000fe400078e00ff */
[----:B------:R-:W-:Y:S01]  /*0520*/  IMAD.WIDE R8, R5, R8, UR16 ;  /* 0x0000001005087e25 */ /* 0x000fe2000f8e0208 */
[----:B--2---:R-:W-:-:S13]  /*0530*/  FSETP.GT.AND P0, PT, R6, RZ, PT ;  /* 0x000000ff0600720b */ /* 0x004fda0003f04000 */
[----:B------:R-:W-:Y:S05]  /*0540*/  @!P0 BRA `(.L_x_1251) ;  /* 0x0000000000148947 */ /* 0x000fea0003800000 */
[----:B------:R-:W-:Y:S02]  /*0550*/  SHF.R.S32.HI R4, RZ, 0x1f, R5 ;  /* 0x0000001fff047819 */ /* 0x000fe40000011405 */
[----:B------:R-:W-:-:S04]  /*0560*/  LEA R6, P0, R5, UR21, 0x2 ;  /* 0x0000001505067c11 */ /* 0x000fc8000f8010ff */
[----:B------:R-:W-:-:S05]  /*0570*/  LEA.HI.X R7, R5, UR13, R4, 0x2, P0 ;  /* 0x0000000d05077c11 */ /* 0x000fca00080f1404 */
[----:B------:R-:W2:Y:S02]  /*0580*/  LDG.E R6, desc[UR18][R6.64] ;  /* 0x0000001206067981 */ /* 0x000ea4000c1e1900 */
[----:B--2---:R-:W-:-:S07]  /*0590*/  FSET.BF.GT.AND R11, R6, RZ, PT ;  /* 0x000000ff060b720a */ /* 0x004fce0003804000 */
.L_x_1251:
[----:B------:R-:W-:Y:S05]  /*05a0*/  BSYNC.RECONVERGENT B1 ;  /* 0x0000000000017941 */ /* 0x000fea0003800200 */
.L_x_1250:
[----:B------:R0:W-:Y:S02]  /*05b0*/  STG.E desc[UR18][R8.64], R11 ;  /* 0x0000000b08007986 */ /* 0x0001e4000c101912 */
.L_x_1249:
[----:B------:R-:W-:Y:S05]  /*05c0*/  BSYNC.RECONVERGENT B0 ;  /* 0x0000000000007941 */ /* 0x000fea0003800200 */
.L_x_1248:
[----:B0-----:R-:W-:Y:S01]  /*05d0*/  VIADD R11, R5, 0x80 ;  /* 0x00000080050b7836 */ /* 0x001fe20000000000 */
[----:B------:R-:W-:Y:S04]  /*05e0*/  BSSY.RECONVERGENT B0, `(.L_x_1252) ;  /* 0x0000012000007945 */ /* 0x000fe80003800200 */
[----:B------:R-:W-:-:S13]  /*05f0*/  ISETP.GE.AND P0, PT, R11, UR10, PT ;  /* 0x0000000a0b007c0c */ /* 0x000fda000bf06270 */
[----:B------:R-:W-:Y:S05]  /*0600*/  @P0 BRA `(.L_x_1253) ;  /* 0x00000000003c0947 */ /* 0x000fea0003800000 */
[----:B------:R-:W-:-:S06]  /*0610*/  IMAD.WIDE R6, R11, 0x4, R2 ;  /* 0x000000040b067825 */ /* 0x000fcc00078e0202 */
[----:B------:R-:W2:Y:S01]  /*0620*/  LDG.E R6, desc[UR18][R6.64] ;  /* 0x0000001206067981 */ /* 0x000ea2000c1e1900 */
[----:B------:R-:W-:Y:S01]  /*0630*/  IMAD.MOV.U32 R8, RZ, RZ, 0x4 ;  /* 0x00000004ff087424 */ /* 0x000fe200078e00ff */
[----:B------:R-:W-:Y:S01]  /*0640*/  BSSY.RECONVERGENT B1, `(.L_x_1254) ;  /* 0x000000a000017945 */ /* 0x000fe20003800200 */
[----:B------:R-:W-:Y:S02]  /*0650*/  HFMA2 R13, -RZ, RZ, 0, 0 ;  /* 0x00000000ff0d7431 */ /* 0x000fe400000001ff */
        /* <DEDUP_REMOVED lines=8> */
.L_x_1255:
[----:B------:R-:W-:Y:S05]  /*06e0*/  BSYNC.RECONVERGENT B1 ;  /* 0x0000000000017941 */ /* 0x000fea0003800200 */
.L_x_1254:
[----:B------:R0:W-:Y:S02]  /*06f0*/  STG.E desc[UR18][R8.64], R13 ;  /* 0x0000000d08007986 */ /* 0x0001e4000c101912 */
.L_x_1253:
[----:B------:R-:W-:Y:S05]  /*0700*/  BSYNC.RECONVERGENT B0 ;  /* 0x0000000000007941 */ /* 0x000fea0003800200 */
.L_x_1252:
[----:B------:R-:W-:Y:S01]  /*0710*/  VIADD R11, R5, 0x100 ;  /* 0x00000100050b7836 */ /* 0x000fe20000000000 */
[----:B------:R-:W-:Y:S04]  /*0720*/  BSSY.RECONVERGENT B0, `(.L_x_1256) ;  /* 0x0000012000007945 */ /* 0x000fe80003800200 */
[----:B------:R-:W-:-:S13]  /*0730*/  ISETP.GE.AND P0, PT, R11, UR10, PT ;  /* 0x0000000a0b007c0c */ /* 0x000fda000bf06270 */
[----:B------:R-:W-:Y:S05]  /*0740*/  @P0 BRA `(.L_x_1257) ;  /* 0x00000000003c0947 */ /* 0x000fea0003800000 */
[----:B------:R-:W-:-:S06]  /*0750*/  IMAD.WIDE R6, R11, 0x4, R2 ;  /* 0x000000040b067825 */ /* 0x000fcc00078e0202 */
[----:B------:R-:W2:Y:S01]  /*0760*/  LDG.E R6, desc[UR18][R6.64] ;  /* 0x0000001206067981 */ /* 0x000ea2000c1e1900 */
[----:B0-----:R-:W-:Y:S01]  /*0770*/  IMAD.MOV.U32 R8, RZ, RZ, 0x4 ;  /* 0x00000004ff087424 */ /* 0x001fe200078e00ff */
        /* <DEDUP_REMOVED lines=10> */
.L_x_1259:
[----:B------:R-:W-:Y:S05]  /*0820*/  BSYNC.RECONVERGENT B1 ;  /* 0x0000000000017941 */ /* 0x000fea0003800200 */
.L_x_1258:
[----:B------:R1:W-:Y:S02]  /*0830*/  STG.E desc[UR18][R8.64], R13 ;  /* 0x0000000d08007986 */ /* 0x0003e4000c101912 */
.L_x_1257:
[----:B------:R-:W-:Y:S05]  /*0840*/  BSYNC.RECONVERGENT B0 ;  /* 0x0000000000007941 */ /* 0x000fea0003800200 */
.L_x_1256:
[----:B------:R-:W-:Y:S01]  /*0850*/  VIADD R11, R5, 0x180 ;  /* 0x00000180050b7836 */ /* 0x000fe20000000000 */
[----:B------:R-:W-:Y:S04]  /*0860*/  BSSY.RECONVERGENT B0, `(.L_x_1260) ;  /* 0x0000012000007945 */ /* 0x000fe80003800200 */
[----:B------:R-:W-:-:S13]  /*0870*/  ISETP.GE.AND P0, PT, R11, UR10, PT ;  /* 0x0000000a0b007c0c */ /* 0x000fda000bf06270 */
[----:B------:R-:W-:Y:S05]  /*0880*/  @P0 BRA `(.L_x_1261) ;  /* 0x00000000003c0947 */ /* 0x000fea0003800000 */
[----:B------:R-:W-:-:S06]  /*0890*/  IMAD.WIDE R6, R11, 0x4, R2 ;  /* 0x000000040b067825 */ /* 0x000fcc00078e0202 */
[----:B------:R-:W2:Y:S01]  /*08a0*/  LDG.E R6, desc[UR18][R6.64] ;  /* 0x0000001206067981 */ /* 0x000ea2000c1e1900 */
[----:B01----:R-:W-:Y:S01]  /*08b0*/  IMAD.MOV.U32 R8, RZ, RZ, 0x4 ;  /* 0x00000004ff087424 */ /* 0x003fe200078e00ff */
        /* <DEDUP_REMOVED lines=10> */
.L_x_1263:
[----:B------:R-:W-:Y:S05]  /*0960*/  BSYNC.RECONVERGENT B1 ;  /* 0x0000000000017941 */ /* 0x000fea0003800200 */
.L_x_1262:
[----:B------:R2:W-:Y:S02]  /*0970*/  STG.E desc[UR18][R8.64], R13 ;  /* 0x0000000d08007986 */ /* 0x0005e4000c101912 */
.L_x_1261:
[----:B------:R-:W-:Y:S05]  /*0980*/  BSYNC.RECONVERGENT B0 ;  /* 0x0000000000007941 */ /* 0x000fea0003800200 */
.L_x_1260:
[----:B------:R-:W-:-:S13]  /*0990*/  ISETP.NE.AND P0, PT, R0, 0x4, PT ;  /* 0x000000040000780c */ /* 0x000fda0003f05270 */
[----:B------:R-:W-:Y:S05]  /*09a0*/  @!P0 BRA `(.L_x_1247) ;  /* 0x0000000400508947 */ /* 0x000fea0003800000 */
[----:B------:R-:W-:-:S07]  /*09b0*/  IMAD.MOV.U32 R4, RZ, RZ, 0x4 ;  /* 0x00000004ff047424 */ /* 0x000fce00078e00ff */
.L_x_1280:
[C---:B0-----:R-:W-:Y:S01]  /*09c0*/  IMAD R7, R4.reuse, 0x80, R5 ;  /* 0x0000008004077824 */ /* 0x041fe200078e0205 */
[----:B------:R-:W-:Y:S01]  /*09d0*/  BSSY.RECONVERGENT B0, `(.L_x_1264) ;  /* 0x0000014000007945 */ /* 0x000fe20003800200 */
[----:B------:R-:W-:-:S03]  /*09e0*/  VIADD R4, R4, 0x4 ;  /* 0x0000000404047836 */ /* 0x000fc60000000000 */
[----:B------:R-:W-:Y:S02]  /*09f0*/  ISETP.GE.AND P1, PT, R7, UR10, PT ;  /* 0x0000000a07007c0c */ /* 0x000fe4000bf26270 */
[----:B------:R-:W-:-:S11]  /*0a00*/  ISETP.NE.AND P0, PT, R4, R0, PT ;  /* 0x000000000400720c */ /* 0x000fd60003f05270 */
[----:B------:R-:W-:Y:S05]  /*0a10*/  @P1 BRA `(.L_x_1265) ;  /* 0x00000000003c1947 */ /* 0x000fea0003800000 */
[----:B------:R-:W-:-:S06]  /*0a20*/  IMAD.WIDE R10, R7, 0x4, R2 ;  /* 0x00000004070a7825 */ /* 0x000fcc00078e0202 */
[----:B------:R-:W3:Y:S01]  /*0a30*/  LDG.E R10, desc[UR18][R10.64] ;  /* 0x000000120a0a7981 */ /* 0x000ee2000c1e1900 */
[----:B012---:R-:W-:Y:S01]  /*0a40*/  IMAD.MOV.U32 R8, RZ, RZ, 0x4 ;  /* 0x00000004ff087424 */ /* 0x007fe200078e00ff */
[----:B------:R-:W-:Y:S01]  /*0a50*/  BSSY.RECONVERGENT B1, `(.L_x_1266) ;  /* 0x000000a000017945 */ /* 0x000fe20003800200 */
[----:B------:R-:W-:Y:S02]  /*0a60*/  IMAD.MOV.U32 R13, RZ, RZ, RZ ;  /* 0x000000ffff0d7224 */ /* 0x000fe400078e00ff */
[----:B------:R-:W-:Y:S01]  /*0a70*/  IMAD.WIDE R8, R7, R8, UR16 ;  /* 0x0000001007087e25 */ /* 0x000fe2000f8e0208 */
[----:B---3--:R-:W-:-:S13]  /*0a80*/  FSETP.GT.AND P1, PT, R10, RZ, PT ;  /* 0x000000ff0a00720b */ /* 0x008fda0003f24000 */
[----:B------:R-:W-:Y:S05]  /*0a90*/  @!P1 BRA `(.L_x_1267) ;  /* 0x0000000000149947 */ /* 0x000fea0003800000 */
[----:B------:R-:W-:Y:S02]  /*0aa0*/  SHF.R.S32.HI R6, RZ, 0x1f, R7 ;  /* 0x0000001fff067819 */ /* 0x000fe40000011407 */
[----:B------:R-:W-:-:S04]  /*0ab0*/  LEA R10, P1, R7, UR21, 0x2 ;  /* 0x00000015070a7c11 */ /* 0x000fc8000f8210ff */
[----:B------:R-:W-:-:S05]  /*0ac0*/  LEA.HI.X R11, R7, UR13, R6, 0x2, P1 ;  /* 0x0000000d070b7c11 */ /* 0x000fca00088f1406 */
[----:B------:R-:W2:Y:S02]  /*0ad0*/  LDG.E R10, desc[UR18][R10.64] ;  /* 0x000000120a0a7981 */ /* 0x000ea4000c1e1900 */
[----:B--2---:R-:W-:-:S07]  /*0ae0*/  FSET.BF.GT.AND R13, R10, RZ, PT ;  /* 0x000000ff0a0d720a */ /* 0x004fce0003804000 */
.L_x_1267:
[----:B------:R-:W-:Y:S05]  /*0af0*/  BSYNC.RECONVERGENT B1 ;  /* 0x0000000000017941 */ /* 0x000fea0003800200 */
.L_x_1266:
[----:B------:R3:W-:Y:S02]  /*0b00*/  STG.E desc[UR18][R8.64], R13 ;  /* 0x0000000d08007986 */ /* 0x0007e4000c101912 */
.L_x_1265:
[----:B------:R-:W-:Y:S05]  /*0b10*/  BSYNC.RECONVERGENT B0 ;  /* 0x0000000000007941 */ /* 0x000fea0003800200 */
.L_x_1264:
[----:B------:R-:W-:Y:S01]  /*0b20*/  VIADD R15, R7, 0x80 ;  /* 0x00000080070f7836 */ /* 0x000fe20000000000 */
[----:B------:R-:W-:Y:S04]  /*0b30*/  BSSY.RECONVERGENT B0, `(.L_x_1268) ;  /* 0x0000012000007945 */ /* 0x000fe80003800200 */
[----:B------:R-:W-:-:S13]  /*0b40*/  ISETP.GE.AND P1, PT, R15, UR10, PT ;  /* 0x0000000a0f007c0c */ /* 0x000fda000bf26270 */
[----:B------:R-:W-:Y:S05]  /*0b50*/  @P1 BRA `(.L_x_1269) ;  /* 0x00000000003c1947 */ /* 0x000fea0003800000 */
[----:B------:R-:W-:-:S06]  /*0b60*/  IMAD.WIDE R10, R15, 0x4, R2 ;  /* 0x000000040f0a7825 */ /* 0x000fcc00078e0202 */
[----:B------:R-:W4:Y:S01]  /*0b70*/  LDG.E R10, desc[UR18][R10.64] ;  /* 0x000000120a0a7981 */ /* 0x000f22000c1e1900 */
[----:B0123--:R-:W-:Y:S01]  /*0b80*/  IMAD.MOV.U32 R8, RZ, RZ, 0x4 ;  /* 0x00000004ff087424 */ /* 0x00ffe200078e00ff */
[----:B------:R-:W-:Y:S01]  /*0b90*/  BSSY.RECONVERGENT B1, `(.L_x_1270) ;  /* 0x000000a000017945 */ /* 0x000fe20003800200 */
[----:B------:R-:W-:Y:S02]  /*0ba0*/  IMAD.MOV.U32 R13, RZ, RZ, RZ ;  /* 0x000000ffff0d7224 */ /* 0x000fe400078e00ff */
[----:B------:R-:W-:Y:S01]  /*0bb0*/  IMAD.WIDE R8, R15, R8, UR16 ;  /* 0x000000100f087e25 */ /* 0x000fe2000f8e0208 */
[----:B----4-:R-:W-:-:S13]  /*0bc0*/  FSETP.GT.AND P1, PT, R10, RZ, PT ;  /* 0x000000ff0a00720b */ /* 0x010fda0003f24000 */
[----:B------:R-:W-:Y:S05]  /*0bd0*/  @!P1 BRA `(.L_x_1271) ;  /* 0x0000000000149947 */ /* 0x000fea0003800000 */
[----:B------:R-:W-:Y:S02]  /*0be0*/  SHF.R.S32.HI R6, RZ, 0x1f, R15 ;  /* 0x0000001fff067819 */ /* 0x000fe4000001140f */
[----:B------:R-:W-:-:S04]  /*0bf0*/  LEA R10, P1, R15, UR21, 0x2 ;  /* 0x000000150f0a7c11 */ /* 0x000fc8000f8210ff */
[----:B------:R-:W-:-:S05]  /*0c00*/  LEA.HI.X R11, R15, UR13, R6, 0x2, P1 ;  /* 0x0000000d0f0b7c11 */ /* 0x000fca00088f1406 */
[----:B------:R-:W2:Y:S02]  /*0c10*/  LDG.E R10, desc[UR18][R10.64] ;  /* 0x000000120a0a7981 */ /* 0x000ea4000c1e1900 */
[----:B--2---:R-:W-:-:S07]  /*0c20*/  FSET.BF.GT.AND R13, R10, RZ, PT ;  /* 0x000000ff0a0d720a */ /* 0x004fce0003804000 */
.L_x_1271:
[----:B------:R-:W-:Y:S05]  /*0c30*/  BSYNC.RECONVERGENT B1 ;  /* 0x0000000000017941 */ /* 0x000fea0003800200 */
.L_x_1270:
[----:B------:R4:W-:Y:S02]  /*0c40*/  STG.E desc[UR18][R8.64], R13 ;  /* 0x0000000d08007986 */ /* 0x0009e4000c101912 */
.L_x_1269:
[----:B------:R-:W-:Y:S05]  /*0c50*/  BSYNC.RECONVERGENT B0 ;  /* 0x0000000000007941 */ /* 0x000fea0003800200 */
.L_x_1268:
[----:B------:R-:W-:Y:S01]  /*0c60*/  VIADD R15, R7, 0x100 ;  /* 0x00000100070f7836 */ /* 0x000fe20000000000 */
[----:B------:R-:W-:Y:S04]  /*0c70*/  BSSY.RECONVERGENT B0, `(.L_x_1272) ;  /* 0x0000012000007945 */ /* 0x000fe80003800200 */
[----:B------:R-:W-:-:S13]  /*0c80*/  ISETP.GE.AND P1, PT, R15, UR10, PT ;  /* 0x0000000a0f007c0c */ /* 0x000fda000bf26270 */
[----:B------:R-:W-:Y:S05]  /*0c90*/  @P1 BRA `(.L_x_1273) ;  /* 0x00000000003c1947 */ /* 0x000fea0003800000 */
[----:B------:R-:W-:-:S06]  /*0ca0*/  IMAD.WIDE R10, R15, 0x4, R2 ;  /* 0x000000040f0a7825 */ /* 0x000fcc00078e0202 */
[----:B------:R-:W5:Y:S01]  /*0cb0*/  LDG.E R10, desc[UR18][R10.64] ;  /* 0x000000120a0a7981 */ /* 0x000f62000c1e1900 */
[----:B01234-:R-:W-:Y:S01]  /*0cc0*/  MOV R8, 0x4 ;  /* 0x0000000400087802 */ /* 0x01ffe20000000f00 */
[----:B------:R-:W-:Y:S01]  /*0cd0*/  BSSY.RECONVERGENT B1, `(.L_x_1274) ;  /* 0x000000a000017945 */ /* 0x000fe20003800200 */
[----:B------:R-:W-:-:S03]  /*0ce0*/  IMAD.MOV.U32 R13, RZ, RZ, RZ ;  /* 0x000000ffff0d7224 */ /* 0x000fc600078e00ff */
[----:B------:R-:W-:Y:S01]  /*0cf0*/  IMAD.WIDE R8, R15, R8, UR16 ;  /* 0x000000100f087e25 */ /* 0x000fe2000f8e0208 */
[----:B-----5:R-:W-:-:S13]  /*0d00*/  FSETP.GT.AND P1, PT, R10, RZ, PT ;  /* 0x000000ff0a00720b */ /* 0x020fda0003f24000 */
[----:B------:R-:W-:Y:S05]  /*0d10*/  @!P1 BRA `(.L_x_1275) ;  /* 0x0000000000149947 */ /* 0x000fea0003800000 */
[----:B------:R-:W-:Y:S02]  /*0d20*/  SHF.R.S32.HI R6, RZ, 0x1f, R15 ;  /* 0x0000001fff067819 */ /* 0x000fe4000001140f */
[----:B------:R-:W-:-:S04]  /*0d30*/  LEA R10, P1, R15, UR21, 0x2 ;  /* 0x000000150f0a7c11 */ /* 0x000fc8000f8210ff */
[----:B------:R-:W-:-:S05]  /*0d40*/  LEA.HI.X R11, R15, UR13, R6, 0x2, P1 ;  /* 0x0000000d0f0b7c11 */ /* 0x000fca00088f1406 */
[----:B------:R-:W2:Y:S02]  /*0d50*/  LDG.E R10, desc[UR18][R10.64] ;  /* 0x000000120a0a7981 */ /* 0x000ea4000c1e1900 */
[----:B--2---:R-:W-:-:S07]  /*0d60*/  FSET.BF.GT.AND R13, R10, RZ, PT ;  /* 0x000000ff0a0d720a */ /* 0x004fce0003804000 */
.L_x_1275:
[----:B------:R-:W-:Y:S05]  /*0d70*/  BSYNC.RECONVERGENT B1 ;  /* 0x0000000000017941 */ /* 0x000fea0003800200 */
.L_x_1274:
[----:B------:R0:W-:Y:S02]  /*0d80*/  STG.E desc[UR18][R8.64], R13 ;  /* 0x0000000d08007986 */ /* 0x0001e4000c101912 */
.L_x_1273:
[----:B------:R-:W-:Y:S05]  /*0d90*/  BSYNC.RECONVERGENT B0 ;  /* 0x0000000000007941 */ /* 0x000fea0003800200 */
.L_x_1272:
[----:B01234-:R-:W-:Y:S01]  /*0da0*/  VIADD R13, R7, 0x180 ;  /* 0x00000180070d7836 */ /* 0x01ffe20000000000 */
[----:B------:R-:W-:Y:S04]  /*0db0*/  BSSY.RECONVERGENT B0, `(.L_x_1276) ;  /* 0x0000012000007945 */ /* 0x000fe80003800200 */
[----:B------:R-:W-:-:S13]  /*0dc0*/  ISETP.GE.AND P1, PT, R13, UR10, PT ;  /* 0x0000000a0d007c0c */ /* 0x000fda000bf26270 */
        /* <DEDUP_REMOVED lines=14> */
.L_x_1279:
[----:B------:R-:W-:Y:S05]  /*0eb0*/  BSYNC.RECONVERGENT B1 ;  /* 0x0000000000017941 */ /* 0x000fea0003800200 */
.L_x_1278:
[----:B------:R0:W-:Y:S02]  /*0ec0*/  STG.E desc[UR18][R6.64], R11 ;  /* 0x0000000b06007986 */ /* 0x0001e4000c101912 */
.L_x_1277:
[----:B------:R-:W-:Y:S05]  /*0ed0*/  BSYNC.RECONVERGENT B0 ;  /* 0x0000000000007941 */ /* 0x000fea0003800200 */
.L_x_1276:
[----:B------:R-:W-:Y:S05]  /*0ee0*/  @P0 BRA `(.L_x_1280) ;  /* 0xfffffff800b40947 */ /* 0x000fea000383ffff */
.L_x_1247:
[----:B------:R-:W-:-:S13]  /*0ef0*/  ISETP.NE.AND P0, PT, RZ, UR6, PT ;  /* 0x00000006ff007c0c */ /* 0x000fda000bf05270 */
[----:B------:R-:W-:Y:S05]  /*0f00*/  @!P0 EXIT ;  /* 0x000000000000894d */ /* 0x000fea0003800000 */
[----:B------:R-:W3:Y:S01]  /*0f10*/  LDCU.64 UR4, c[0x0][0x398] ;  /* 0x00007300ff0477ac */ /* 0x000ee20008000a00 */
[----:B0-----:R-:W-:Y:S01]  /*0f20*/  IMAD R7, R0, 0x80, R5 ;  /* 0x0000008000077824 */ /* 0x001fe200078e0205 */
[----:B------:R-:W-:Y:S02]  /*0f30*/  UIADD3 UR7, UPT, UPT, -UR6, URZ, URZ ;  /* 0x000000ff06077290 */ /* 0x000fe4000fffe1ff */
[----:B---3--:R-:W-:-:S04]  /*0f40*/  UIADD3 UR4, UP0, UPT, UR12, UR4, URZ ;  /* 0x000000040c047290 */ /* 0x008fc8000ff1e0ff */
[----:B------:R-:W-:-:S12]  /*0f50*/  UIADD3.X UR5, UPT, UPT, UR11, UR5, URZ, UP0, !UPT ;  /* 0x000000050b057290 */ /* 0x000fd800087fe4ff */
.L_x_1285:
[----:B------:R-:W-:Y:S01]  /*0f60*/  ISETP.GE.AND P0, PT, R7, UR10, PT ;  /* 0x0000000a07007c0c */ /* 0x000fe2000bf06270 */
[----:B------:R-:W-:Y:S01]  /*0f70*/  UIADD3 UR7, UPT, UPT, UR7, 0x1, URZ ;  /* 0x0000000107077890 */ /* 0x000fe2000fffe0ff */
[----:B------:R-:W-:Y:S03]  /*0f80*/  BSSY.RECONVERGENT B0, `(.L_x_1281) ;  /* 0x0000014000007945 */ /* 0x000fe60003800200 */
[----:B------:R-:W-:-:S08]  /*0f90*/  UISETP.NE.AND UP0, UPT, UR7, URZ, UPT ;  /* 0x000000ff0700728c */ /* 0x000fd0000bf05270 */
[----:B0-----:R-:W-:Y:S05]  /*0fa0*/  @P0 BRA `(.L_x_1282) ;  /* 0x0000000000440947 */ /* 0x001fea0003800000 */
[----:B------:R-:W-:Y:S02]  /*0fb0*/  IMAD.U32 R2, RZ, RZ, UR4 ;  /* 0x00000004ff027e24 */ /* 0x000fe4000f8e00ff */
[----:B------:R-:W-:Y:S02]  /*0fc0*/  IMAD.U32 R3, RZ, RZ, UR5 ;  /* 0x00000005ff037e24 */ /* 0x000fe4000f8e00ff */
[----:B------:R-:W-:-:S06]  /*0fd0*/  IMAD.WIDE R2, R7, 0x4, R2 ;  /* 0x0000000407027825 */ /* 0x000fcc00078e0202 */
[----:B------:R-:W3:Y:S01]  /*0fe0*/  LDG.E R2, desc[UR18][R2.64] ;  /* 0x0000001202027981 */ /* 0x000ee2000c1e1900 */
[----:B------:R-:W-:Y:S01]  /*0ff0*/  IMAD.MOV.U32 R4, RZ, RZ, 0x4 ;  /* 0x00000004ff047424 */ /* 0x000fe200078e00ff */
[----:B------:R-:W-:Y:S01]  /*1000*/  BSSY.RECONVERGENT B1, `(.L_x_1283) ;  /* 0x000000a000017945 */ /* 0x000fe20003800200 */
[----:B-12---:R-:W-:Y:S02]  /*1010*/  IMAD.MOV.U32 R9, RZ, RZ, RZ ;  /* 0x000000ffff097224 */ /* 0x006fe400078e00ff */
[----:B------:R-:W-:Y:S01]  /*1020*/  IMAD.WIDE R4, R7, R4, UR16 ;  /* 0x0000001007047e25 */ /* 0x000fe2000f8e0204 */
[----:B---3--:R-:W-:-:S13]  /*1030*/  FSETP.GT.AND P0, PT, R2, RZ, PT ;  /* 0x000000ff0200720b */ /* 0x008fda0003f04000 */
[----:B------:R-:W-:Y:S05]  /*1040*/  @!P0 BRA `(.L_x_1284) ;  /* 0x0000000000148947 */ /* 0x000fea0003800000 */
[----:B------:R-:W-:Y:S02]  /*1050*/  IMAD.U32 R2, RZ, RZ, UR21 ;  /* 0x00000015ff027e24 */ /* 0x000fe4000f8e00ff */
[----:B------:R-:W-:Y:S02]  /*1060*/  IMAD.U32 R3, RZ, RZ, UR13 ;  /* 0x0000000dff037e24 */ /* 0x000fe4000f8e00ff */
[----:B------:R-:W-:-:S06]  /*1070*/  IMAD.WIDE R2, R7, 0x4, R2 ;  /* 0x0000000407027825 */ /* 0x000fcc00078e0202 */
[----:B------:R-:W2:Y:S02]  /*1080*/  LDG.E R2, desc[UR18][R2.64] ;  /* 0x0000001202027981 */ /* 0x000ea4000c1e1900 */
[----:B--2---:R-:W-:-:S07]  /*1090*/  FSET.BF.GT.AND R9, R2, RZ, PT ;  /* 0x000000ff0209720a */ /* 0x004fce0003804000 */
.L_x_1284:
[----:B------:R-:W-:Y:S05]  /*10a0*/  BSYNC.RECONVERGENT B1 ;  /* 0x0000000000017941 */ /* 0x000fea0003800200 */
.L_x_1283:
[----:B------:R0:W-:Y:S02]  /*10b0*/  STG.E desc[UR18][R4.64], R9 ;  /* 0x0000000904007986 */ /* 0x0001e4000c101912 */
.L_x_1282:
[----:B------:R-:W-:Y:S05]  /*10c0*/  BSYNC.RECONVERGENT B0 ;  /* 0x0000000000007941 */ /* 0x000fea0003800200 */
.L_x_1281:
[----:B------:R-:W-:Y:S01]  /*10d0*/  VIADD R7, R7, 0x80 ;  /* 0x0000008007077836 */ /* 0x000fe20000000000 */
[----:B------:R-:W-:Y:S06]  /*10e0*/  BRA.U UP0, `(.L_x_1285) ;  /* 0xfffffffd009c7547 */ /* 0x000fec000b83ffff */
[----:B------:R-:W-:Y:S05]  /*10f0*/  EXIT ;  /* 0x000000000000794d */ /* 0x000fea0003800000 */
.L_x_1246:
[----:B------:R-:W-:-:S06]  /*1100*/  UISETP.GE.AND UP0, UPT, UR20, 0x1, UPT ;  /* 0x000000011400788c */ /* 0x000fcc000bf06270 */
[----:B------:R-:W-:-:S13]  /*1110*/  PLOP3.LUT P0, PT, PT, PT, UP0, 0x80, 0x8 ;  /* 0x000000000008781c */ /* 0x000fda0003f0f008 */
[----:B------:R-:W-:Y:S05]  /*1120*/  @!P0 EXIT ;  /* 0x000000000000894d */ /* 0x000fea0003800000 */
[----:B------:R-:W-:Y:S01]  /*1130*/  UISETP.GE.U32.AND UP0, UPT, UR20, 0x8, UPT ;  /* 0x000000081400788c */ /* 0x000fe2000bf06070 */
[----:B------:R-:W-:Y:S01]  /*1140*/  IMAD.MOV.U32 R0, RZ, RZ, RZ ;  /* 0x000000ffff007224 */ /* 0x000fe200078e00ff */
[----:B------:R-:W-:-:S07]  /*1150*/  ULOP3.LUT UR10, UR20, 0x7, URZ, 0xc0, !UPT ;  /* 0x00000007140a7892 */ /* 0x000fce000f8ec0ff */
[----:B------:R-:W-:Y:S05]  /*1160*/  BRA.U !UP0, `(.L_x_1286) ;  /* 0x0000000908607547 */ /* 0x000fea000b800000 */
[----:B------:R-:W0:Y:S02]  /*1170*/  LDC.64 R6, c[0x0][0x398] ;  /* 0x0000e600ff067b82 */ /* 0x000e240000000a00 */
[----:B0-----:R-:W-:-:S03]  /*1180*/  IMAD.WIDE.U32 R6, R5, 0x4, R6 ;  /* 0x0000000405067825 */ /* 0x001fc600078e0006 */
[----:B------:R-:W-:-:S04]  /*1190*/  IADD3 R10, P0, PT, R6, UR12, RZ ;  /* 0x0000000c060a7c10 */ /* 0x000fc8000ff1e0ff */
[----:B------:R-:W-:-:S05]  /*11a0*/  IADD3.X R11, PT, PT, R7, UR11, RZ, P0, !PT ;  /* 0x0000000b070b7c10 */ /* 0x000fca00087fe4ff */
[----:B------:R-:W2:Y:S02]  /*11b0*/  LDG.E R10, desc[UR18][R10.64] ;  /* 0x000000120a0a7981 */ /* 0x000ea4000c1e1900 */
[----:B--2---:R-:W-:-:S13]  /*11c0*/  FSETP.GT.AND P0, PT, R10, RZ, PT ;  /* 0x000000ff0a00720b */ /* 0x004fda0003f04000 */
[----:B------:R-:W0:Y:S02]  /*11d0*/  @P0 LDC.64 R8, c[0x0][0x3a8] ;  /* 0x0000ea00ff080b82 */ /* 0x000e240000000a00 */
[----:B0-----:R-:W-:-:S03]  /*11e0*/  @P0 IMAD.WIDE.U32 R8, R5, 0x4, R8 ;  /* 0x0000000405080825 */ /* 0x001fc600078e0008 */
[----:B------:R-:W-:-:S04]  /*11f0*/  @P0 IADD3 R12, P1, PT, R8, UR12, RZ ;  /* 0x0000000c080c0c10 */ /* 0x000fc8000ff3e0ff */
[----:B------:R-:W-:Y:S02]  /*1200*/  @P0 IADD3.X R13, PT, PT, R9, UR11, RZ, P1, !PT ;  /* 0x0000000b090d0c10 */ /* 0x000fe40008ffe4ff */
[----:B------:R-:W0:Y:S03]  /*1210*/  LDC.64 R8, c[0x0][0x390] ;  /* 0x0000e400ff087b82 */ /* 0x000e260000000a00 */
[----:B------:R-:W2:Y:S01]  /*1220*/  @P0 LDG.E R12, desc[UR18][R12.64] ;  /* 0x000000120c0c0981 */ /* 0x000ea2000c1e1900 */
[----:B------:R-:W-:Y:S01]  /*1230*/  UIADD3 UR8, UP0, UPT, UR12, 0x600, URZ ;  /* 0x000006000c087890 */ /* 0x000fe2000ff1e0ff */
[----:B------:R-:W-:Y:S02]  /*1240*/  VIADD R23, R5, 0x80 ;  /* 0x0000008005177836 */ /* 0x000fe40000000000 */
[----:B------:R-:W-:Y:S01]  /*1250*/  IMAD.MOV.U32 R19, RZ, RZ, RZ ;  /* 0x000000ffff137224 */ /* 0x000fe200078e00ff */
[----:B------:R-:W-:-:S02]  /*1260*/  UIADD3 UR9, UP1, UPT, UR8, UR6, URZ ;  /* 0x0000000608097290 */ /* 0x000fc4000ff3e0ff */
[----:B------:R-:W-:-:S04]  /*1270*/  UIADD3.X UR6, UPT, UPT, URZ, UR11, URZ, UP0, !UPT ;  /* 0x0000000bff067290 */ /* 0x000fc800087fe4ff */
[----:B------:R-:W-:Y:S01]  /*1280*/  UIADD3.X UR7, UPT, UPT, UR6, UR7, URZ, UP1, !UPT ;  /* 0x0000000706077290 */ /* 0x000fe20008ffe4ff */
[----:B------:R-:W-:-:S05]  /*1290*/  IMAD.U32 R10, RZ, RZ, UR9 ;  /* 0x00000009ff0a7e24 */ /* 0x000fca000f8e00ff */
[----:B------:R-:W-:Y:S01]  /*12a0*/  MOV R11, UR7 ;  /* 0x00000007000b7c02 */ /* 0x000fe20008000f00 */
[----:B0-----:R-:W-:-:S04]  /*12b0*/  IMAD.WIDE.U32 R8, R5, 0x4, R8 ;  /* 0x0000000405087825 */ /* 0x001fc800078e0008 */
[----:B------:R-:W-:Y:S01]  /*12c0*/  IMAD.WIDE R16, R23, 0x4, R10 ;  /* 0x0000000417107825 */ /* 0x000fe200078e020a */
[----:B------:R-:W-:-:S04]  /*12d0*/  IADD3 R14, P1, PT, R8, UR12, RZ ;  /* 0x0000000c080e7c10 */ /* 0x000fc8000ff3e0ff */
[----:B------:R-:W-:Y:S02]  /*12e0*/  IADD3.X R15, PT, PT, R9, UR11, RZ, P1, !PT ;  /* 0x0000000b090f7c10 */ /* 0x000fe40008ffe4ff */
[----:B--2---:R-:W-:-:S05]  /*12f0*/  @P0 FSET.BF.GT.AND R19, R12, RZ, PT ;  /* 0x000000ff0c13020a */ /* 0x004fca0003804000 */
[----:B------:R0:W-:Y:S04]  /*1300*/  STG.E desc[UR18][R14.64], R19 ;  /* 0x000000130e007986 */ /* 0x0001e8000c101912 */
[----:B------:R-:W2:Y:S01]  /*1310*/  LDG.E R0, desc[UR18][R16.64+-0x600] ;  /* 0xfffa001210007981 */ /* 0x000ea2000c1e1900 */
[----:B------:R-:W-:-:S04]  /*1320*/  UIADD3 UR7, UP0, UPT, UR8, UR14, URZ ;  /* 0x0000000e08077290 */ /* 0x000fc8000ff1e0ff */
[----:B------:R-:W-:Y:S02]  /*1330*/  UIADD3.X UR9, UPT, UPT, UR6, UR15, URZ, UP0, !UPT ;  /* 0x0000000f06097290 */ /* 0x000fe400087fe4ff */
[----:B------:R-:W-:-:S04]  /*1340*/  IMAD.U32 R12, RZ, RZ, UR7 ;  /* 0x00000007ff0c7e24 */ /* 0x000fc8000f8e00ff */
[----:B------:R-:W-:Y:S02]  /*1350*/  IMAD.U32 R13, RZ, RZ, UR9 ;  /* 0x00000009ff0d7e24 */ /* 0x000fe4000f8e00ff */
[----:B------:R-:W-:Y:S01]  /*1360*/  IMAD.WIDE R20, R23, 0x4, R12 ;  /* 0x0000000417147825 */ /* 0x000fe200078e020c */
[----:B--2---:R-:W-:-:S13]  /*1370*/  FSETP.GT.AND P0, PT, R0, RZ, PT ;  /* 0x000000ff0000720b */ /* 0x004fda0003f04000 */
[----:B------:R-:W2:Y:S01]  /*1380*/  @P0 LDG.E R0, desc[UR18][R20.64+-0x600] ;  /* 0xfffa001214000981 */ /* 0x000ea2000c1e1900 */
[----:B------:R-:W-:Y:S01]  /*1390*/  UIADD3 UR4, UP0, UPT, UR8, UR4, URZ ;  /* 0x0000000408047290 */ /* 0x000fe2000ff1e0ff */
[----:B------:R-:W-:-:S03]  /*13a0*/  IMAD.MOV.U32 R25, RZ, RZ, RZ ;  /* 0x000000ffff197224 */ /* 0x000fc600078e00ff */
[----:B------:R-:W-:Y:S02]  /*13b0*/  UIADD3.X UR5, UPT, UPT, UR6, UR5, URZ, UP0, !UPT ;  /* 0x0000000506057290 */ /* 0x000fe400087fe4ff */
[----:B0-----:R-:W-:-:S04]  /*13c0*/  IMAD.U32 R14, RZ, RZ, UR4 ;  /* 0x00000004ff0e7e24 */ /* 0x001fc8000f8e00ff */
[----:B------:R-:W-:Y:S02]  /*13d0*/  IMAD.U32 R15, RZ, RZ, UR5 ;  /* 0x00000005ff0f7e24 */ /* 0x000fe4000f8e00ff */
[----:B------:R-:W-:Y:S01]  /*13e0*/  IMAD.WIDE R18, R23, 0x4, R14 ;  /* 0x0000000417127825 */ /* 0x000fe200078e020e */
[----:B--2---:R-:W-:-:S05]  /*13f0*/  @P0 FSET.BF.GT.AND R25, R0, RZ, PT ;  /* 0x000000ff0019020a */ /* 0x004fca0003804000 */
[----:B------:R0:W-:Y:S04]  /*1400*/  STG.E desc[UR18][R18.64+-0x600], R25 ;  /* 0xfffa001912007986 */ /* 0x0001e8000c101912 */
[----:B------:R-:W2:Y:S02]  /*1410*/  LDG.E R16, desc[UR18][R16.64+-0x400] ;  /* 0xfffc001210107981 */ /* 0x000ea4000c1e1900 */
[----:B--2---:R-:W-:-:S13]  /*1420*/  FSETP.GT.AND P0, PT, R16, RZ, PT ;  /* 0x000000ff1000720b */ /* 0x004fda0003f04000 */
[----:B------:R-:W2:Y:S01]  /*1430*/  @P0 LDG.E R0, desc[UR18][R20.64+-0x400] ;  /* 0xfffc001214000981 */ /* 0x000ea2000c1e1900 */
[----:B------:R-:W-:Y:S02]  /*1440*/  IMAD.MOV.U32 R27, RZ, RZ, RZ ;  /* 0x000000ffff1b7224 */ /* 0x000fe400078e00ff */
[----:B------:R-:W-:Y:S01]  /*1450*/  IMAD.WIDE R22, R23, 0x4, R10 ;  /* 0x0000000417167825 */ /* 0x000fe200078e020a */
[----:B--2---:R-:W-:-:S05]  /*1460*/  @P0 FSET.BF.GT.AND R27, R0, RZ, PT ;  /* 0x000000ff001b020a */ /* 0x004fca0003804000 */
[----:B------:R1:W-:Y:S04]  /*1470*/  STG.E desc[UR18][R18.64+-0x400], R27 ;  /* 0xfffc001b12007986 */ /* 0x0003e8000c101912 */
[----:B------:R-:W2:Y:S02]  /*1480*/  LDG.E R0, desc[UR18][R22.64+-0x200] ;  /* 0xfffe001216007981 */ /* 0x000ea4000c1e1900 */
[----:B--2---:R-:W-:-:S13]  /*1490*/  FSETP.GT.AND P0, PT, R0, RZ, PT ;  /* 0x000000ff0000720b */ /* 0x004fda0003f04000 */
[----:B------:R-:W2:Y:S01]  /*14a0*/  @P0 LDG.E R0, desc[UR18][R20.64+-0x200] ;  /* 0xfffe001214000981 */ /* 0x000ea2000c1e1900 */
[----:B------:R-:W-:Y:S01]  /*14b0*/  IMAD.MOV.U32 R17, RZ, RZ, RZ ;  /* 0x000000ffff117224 */ /* 0x000fe200078e00ff */
[----:B--2---:R-:W-:-:S05]  /*14c0*/  @P0 FSET.BF.GT.AND R17, R0, RZ, PT ;  /* 0x000000ff0011020a */ /* 0x004fca0003804000 */
[----:B------:R2:W-:Y:S04]  /*14d0*/  STG.E desc[UR18][R18.64+-0x200], R17 ;  /* 0xfffe001112007986 */ /* 0x0005e8000c101912 */
[----:B------:R-:W3:Y:S02]  /*14e0*/  LDG.E R0, desc[UR18][R22.64] ;  /* 0x0000001216007981 */ /* 0x000ee4000c1e1900 */
[----:B---3--:R-:W-:-:S13]  /*14f0*/  FSETP.GT.AND P0, PT, R0, RZ, PT ;  /* 0x000000ff0000720b */ /* 0x008fda0003f04000 */
[----:B------:R-:W3:Y:S01]  /*1500*/  @P0 LDG.E R0, desc[UR18][R20.64] ;  /* 0x0000001214000981 */ /* 0x000ee2000c1e1900 */
[----:B0-----:R-:W-:Y:S01]  /*1510*/  IMAD.MOV.U32 R25, RZ, RZ, RZ ;  /* 0x000000ffff197224 */ /* 0x001fe200078e00ff */
[----:B---3--:R-:W-:-:S05]  /*1520*/  @P0 FSET.BF.GT.AND R25, R0, RZ, PT ;  /* 0x000000ff0019020a */ /* 0x008fca0003804000 */
[----:B------:R0:W-:Y:S04]  /*1530*/  STG.E desc[UR18][R18.64], R25 ;  /* 0x0000001912007986 */ /* 0x0001e8000c101912 */
[----:B------:R-:W3:Y:S02]  /*1540*/  LDG.E R0, desc[UR18][R22.64+0x200] ;  /* 0x0002001216007981 */ /* 0x000ee4000c1e1900 */
[----:B---3--:R-:W-:-:S13]  /*1550*/  FSETP.GT.AND P0, PT, R0, RZ, PT ;  /* 0x000000ff0000720b */ /* 0x008fda0003f04000 */
[----:B------:R-:W3:Y:S01]  /*1560*/  @P0 LDG.E R0, desc[UR18][R20.64+0x200] ;  /* 0x0002001214000981 */ /* 0x000ee2000c1e1900 */
[----:B-1----:R-:W-:Y:S01]  /*1570*/  IMAD.MOV.U32 R27, RZ, RZ, RZ ;  /* 0x000000ffff1b7224 */ /* 0x002fe200078e00ff */
[----:B---3--:R-:W-:-:S05]  /*1580*/  @P0 FSET.BF.GT.AND R27, R0, RZ, PT ;  /* 0x000000ff001b020a */ /* 0x008fca0003804000 */
[----:B------:R1:W-:Y:S04]  /*1590*/  STG.E desc[UR18][R18.64+0x200], R27 ;  /* 0x0002001b12007986 */ /* 0x0003e8000c101912 */
[----:B------:R-:W3:Y:S02]  /*15a0*/  LDG.E R0, desc[UR18][R22.64+0x400] ;  /* 0x0004001216007981 */ /* 0x000ee4000c1e1900 */
[----:B---3--:R-:W-:-:S13]  /*15b0*/  FSETP.GT.AND P0, PT, R0, RZ, PT ;  /* 0x000000ff0000720b */ /* 0x008fda0003f04000 */
[----:B------:R-:W3:Y:S01]  /*15c0*/  @P0 LDG.E R0, desc[UR18][R20.64+0x400] ;  /* 0x0004001214000981 */ /* 0x000ee2000c1e1900 */
[----:B--2---:R-:W-:Y:S01]  /*15d0*/  IMAD.MOV.U32 R17, RZ, RZ, RZ ;  /* 0x000000ffff117224 */ /* 0x004fe200078e00ff */
[----:B---3--:R-:W-:-:S05]  /*15e0*/  @P0 FSET.BF.GT.AND R17, R0, RZ, PT ;  /* 0x000000ff0011020a */ /* 0x008fca0003804000 */
[----:B------:R1:W-:Y:S04]  /*15f0*/  STG.E desc[UR18][R18.64+0x400], R17 ;  /* 0x0004001112007986 */ /* 0x0003e8000c101912 */
[----:B------:R-:W2:Y:S02]  /*1600*/  LDG.E R0, desc[UR18][R22.64+0x600] ;  /* 0x0006001216007981 */ /* 0x000ea4000c1e1900 */
[----:B--2---:R-:W-:-:S13]  /*1610*/  FSETP.GT.AND P0, PT, R0, RZ, PT ;  /* 0x000000ff0000720b */ /* 0x004fda0003f04000 */
[----:B------:R-:W2:Y:S01]  /*1620*/  @P0 LDG.E R0, desc[UR18][R20.64+0x600] ;  /* 0x0006001214000981 */ /* 0x000ea2000c1e1900 */
[----:B0-----:R-:W-:Y:S01]  /*1630*/  IMAD.MOV.U32 R25, RZ, RZ, RZ ;  /* 0x000000ffff197224 */ /* 0x001fe200078e00ff */
[----:B------:R-:W-:Y:S02]  /*1640*/  ULOP3.LUT UR7, UR20, 0x7ffffff8, URZ, 0xc0, !UPT ;  /* 0x7ffffff814077892 */ /* 0x000fe4000f8ec0ff */
[----:B------:R-:W-:Y:S02]  /*1650*/  UIADD3 UR5, UP0, UPT, UR12, 0x1000, URZ ;  /* 0x000010000c057890 */ /* 0x000fe4000ff1e0ff */
[----:B------:R-:W-:Y:S02]  /*1660*/  UIADD3 UR4, UPT, UPT, -UR7, 0x8, URZ ;  /* 0x0000000807047890 */ /* 0x000fe4000fffe1ff */
[----:B------:R-:W-:Y:S02]  /*1670*/  UIADD3.X UR6, UPT, UPT, URZ, UR11, URZ, UP0, !UPT ;  /* 0x0000000bff067290 */ /* 0x000fe400087fe4ff */
[----:B------:R-:W-:Y:S01]  /*1680*/  UISETP.NE.AND UP0, UPT, UR4, URZ, UPT ;  /* 0x000000ff0400728c */ /* 0x000fe2000bf05270 */
[----:B--2---:R-:W-:Y:S01]  /*1690*/  @P0 FSET.BF.GT.AND R25, R0, RZ, PT ;  /* 0x000000ff0019020a */ /* 0x004fe20003804000 */
[----:B------:R-:W-:-:S04]  /*16a0*/  IMAD.U32 R0, RZ, RZ, UR7 ;  /* 0x00000007ff007e24 */ /* 0x000fc8000f8e00ff */
[----:B------:R1:W-:Y:S03]  /*16b0*/  STG.E desc[UR18][R18.64+0x600], R25 ;  /* 0x0006001912007986 */ /* 0x0003e6000c101912 */
[----:B------:R-:W-:Y:S05]  /*16c0*/  BRA.U !UP0, `(.L_x_1286) ;  /* 0x0000000508087547 */ /* 0x000fea000b800000 */
[----:B-1----:R-:W-:-:S07]  /*16d0*/  VIADD R17, R5, 0x480 ;  /* 0x0000048005117836 */ /* 0x002fce0000000000 */
.L_x_1287:
[----:B0-----:R-:W-:-:S04]  /*16e0*/  IADD3 R18, P0, PT, R6, UR5, RZ ;  /* 0x0000000506127c10 */ /* 0x001fc8000ff1e0ff */
[----:B------:R-:W-:-:S05]  /*16f0*/  IADD3.X R19, PT, PT, R7, UR6, RZ, P0, !PT ;  /* 0x0000000607137c10 */ /* 0x000fca00087fe4ff */
[----:B------:R-:W2:Y:S02]  /*1700*/  LDG.E R18, desc[UR18][R18.64] ;  /* 0x0000001212127981 */ /* 0x000ea4000c1e1900 */
[----:B--2---:R-:W-:-:S13]  /*1710*/  FSETP.GT.AND P0, PT, R18, RZ, PT ;  /* 0x000000ff1200720b */ /* 0x004fda0003f04000 */
[----:B------:R-:W0:Y:S02]  /*1720*/  @P0 LDC.64 R20, c[0x0][0x3a8] ;  /* 0x0000ea00ff140b82 */ /* 0x000e240000000a00 */
[----:B0-----:R-:W-:-:S03]  /*1730*/  @P0 IMAD.WIDE.U32 R20, R5, 0x4, R20 ;  /* 0x0000000405140825 */ /* 0x001fc600078e0014 */
[----:B------:R-:W-:-:S04]  /*1740*/  @P0 IADD3 R24, P1, PT, R20, UR5, RZ ;  /* 0x0000000514180c10 */ /* 0x000fc8000ff3e0ff */
[----:B------:R-:W-:-:S05]  /*1750*/  @P0 IADD3.X R25, PT, PT, R21, UR6, RZ, P1, !PT ;  /* 0x0000000615190c10 */ /* 0x000fca0008ffe4ff */
[----:B------:R-:W2:Y:S01]  /*1760*/  @P0 LDG.E R24, desc[UR18][R24.64] ;  /* 0x0000001218180981 */ /* 0x000ea2000c1e1900 */
[----:B------:R-:W-:Y:S01]  /*1770*/  IADD3 R26, P1, PT, R8, UR5, RZ ;  /* 0x00000005081a7c10 */ /* 0x000fe2000ff3e0ff */
[----:B------:R-:W-:Y:S02]  /*1780*/  IMAD.MOV.U32 R29, RZ, RZ, RZ ;  /* 0x000000ffff1d7224 */ /* 0x000fe400078e00ff */
[----:B------:R-:W-:Y:S01]  /*1790*/  IMAD.WIDE R22, R17, 0x4, R10 ;  /* 0x0000000411167825 */ /* 0x000fe200078e020a */
[----:B------:R-:W-:Y:S02]  /*17a0*/  IADD3.X R27, PT, PT, R9, UR6, RZ, P1, !PT ;  /* 0x00000006091b7c10 */ /* 0x000fe40008ffe4ff */
[----:B--2---:R-:W-:-:S05]  /*17b0*/  @P0 FSET.BF.GT.AND R29, R24, RZ, PT ;  /* 0x000000ff181d020a */ /* 0x004fca0003804000 */
[----:B------:R0:W-:Y:S04]  /*17c0*/  STG.E desc[UR18][R26.64], R29 ;  /* 0x0000001d1a007986 */ /* 0x0001e8000c101912 */
[----:B------:R-:W2:Y:S01]  /*17d0*/  LDG.E R4, desc[UR18][R22.64+-0x600] ;  /* 0xfffa001216047981 */ /* 0x000ea2000c1e1900 */
[----:B------:R-:W-:Y:S01]  /*17e0*/  IMAD.WIDE R20, R17, 0x4, R12 ;  /* 0x0000000411147825 */ /* 0x000fe200078e020c */
[----:B--2---:R-:W-:-:S13]  /*17f0*/  FSETP.GT.AND P0, PT, R4, RZ, PT ;  /* 0x000000ff0400720b */ /* 0x004fda0003f04000 */
[----:B------:R-:W2:Y:S01]  /*1800*/  @P0 LDG.E R4, desc[UR18][R20.64+-0x600] ;  /* 0xfffa001214040981 */ /* 0x000ea2000c1e1900 */
[----:B------:R-:W-:Y:S02]  /*1810*/  HFMA2 R25, -RZ, RZ, 0, 0 ;  /* 0x00000000ff197431 */ /* 0x000fe400000001ff */
[----:B------:R-:W-:Y:S01]  /*1820*/  IMAD.WIDE R18, R17, 0x4, R14 ;  /* 0x0000000411127825 */ /* 0x000fe200078e020e */
[----:B--2---:R-:W-:-:S05]  /*1830*/  @P0 FSET.BF.GT.AND R25, R4, RZ, PT ;  /* 0x000000ff0419020a */ /* 0x004fca0003804000 */
[----:B------:R1:W-:Y:S04]  /*1840*/  STG.E desc[UR18][R18.64+-0x600], R25 ;  /* 0xfffa001912007986 */ /* 0x0003e8000c101912 */
[----:B------:R-:W2:Y:S02]  /*1850*/  LDG.E R4, desc[UR18][R22.64+-0x400] ;  /* 0xfffc001216047981 */ /* 0x000ea4000c1e1900 */
[----:B--2---:R-:W-:-:S13]  /*1860*/  FSETP.GT.AND P0, PT, R4, RZ, PT ;  /* 0x000000ff0400720b */ /* 0x004fda0003f04000 */
[----:B------:R-:W2:Y:S01]  /*1870*/  @P0 LDG.E R4, desc[UR18][R20.64+-0x400] ;  /* 0xfffc001214040981 */ /* 0x000ea2000c1e1900 */
[----:B0-----:R-:W-:Y:S01]  /*1880*/  IMAD.MOV.U32 R27, RZ, RZ, RZ ;  /* 0x000000ffff1b7224 */ /* 0x001fe200078e00ff */
        /* <DEDUP_REMOVED lines=29> */
[----:B-1----:R-:W-:Y:S01]  /*1a60*/  IMAD.MOV.U32 R25, RZ, RZ, RZ ;  /* 0x000000ffff197224 */ /* 0x002fe200078e00ff */
[----:B------:R-:W-:Y:S01]  /*1a70*/  UIADD3 UR5, UP0, UPT, UR5, 0x1000, URZ ;  /* 0x0000100005057890 */ /* 0x000fe2000ff1e0ff */
[----:B------:R-:W-:Y:S01]  /*1a80*/  VIADD R17, R17, 0x400 ;  /* 0x0000040011117836 */ /* 0x000fe20000000000 */
[----:B------:R-:W-:Y:S02]  /*1a90*/  UIADD3 UR4, UPT, UPT, UR4, 0x8, URZ ;  /* 0x0000000804047890 */ /* 0x000fe4000fffe0ff */
[----:B------:R-:W-:Y:S02]  /*1aa0*/  UIADD3.X UR6, UPT, UPT, URZ, UR6, URZ, UP0, !UPT ;  /* 0x00000006ff067290 */ /* 0x000fe400087fe4ff */
[----:B------:R-:W-:Y:S01]  /*1ab0*/  UISETP.NE.AND UP0, UPT, UR4, URZ, UPT ;  /* 0x000000ff0400728c */ /* 0x000fe2000bf05270 */
[----:B--2---:R-:W-:-:S05]  /*1ac0*/  @P0 FSET.BF.GT.AND R25, R4, RZ, PT ;  /* 0x000000ff0419020a */ /* 0x004fca0003804000 */
[----:B------:R0:W-:Y:S03]  /*1ad0*/  STG.E desc[UR18][R18.64+0x600], R25 ;  /* 0x0006001912007986 */ /* 0x0001e6000c101912 */
[----:B------:R-:W-:Y:S05]  /*1ae0*/  BRA.U UP0, `(.L_x_1287) ;  /* 0xfffffff900fc7547 */ /* 0x000fea000b83ffff */
.L_x_1286:
[----:B------:R-:W-:-:S13]  /*1af0*/  ISETP.NE.AND P0, PT, RZ, UR10, PT ;  /* 0x0000000aff007c0c */ /* 0x000fda000bf05270 */
[----:B------:R-:W-:Y:S05]  /*1b00*/  @!P0 EXIT ;  /* 0x000000000000894d */ /* 0x000fea0003800000 */
[----:B------:R-:W2:Y:S01]  /*1b10*/  LDC R4, c[0x0][0x388] ;  /* 0x0000e200ff047b82 */ /* 0x000ea20000000800 */
[----:B------:R-:W-:Y:S01]  /*1b20*/  UISETP.GE.U32.AND UP0, UPT, UR10, 0x4, UPT ;  /* 0x000000040a00788c */ /* 0x000fe2000bf06070 */
[----:B--2---:R-:W-:-:S08]  /*1b30*/  LOP3.LUT R14, R4, 0x3, RZ, 0xc0, !PT ;  /* 0x00000003040e7812 */ /* 0x004fd000078ec0ff */
[----:B------:R-:W-:Y:S05]  /*1b40*/  BRA.U !UP0, `(.L_x_1288) ;  /* 0x00000001088c7547 */ /* 0x000fea000b800000 */
[----:B------:R-:W-:-:S04]  /*1b50*/  IMAD R11, R0, 0x80, R5 ;  /* 0x00000080000b7824 */ /* 0x000fc800078e0205 */
[----:B------:R-:W-:-:S05]  /*1b60*/  IMAD.WIDE R6, R11, 0x4, R2 ;  /* 0x000000040b067825 */ /* 0x000fca00078e0202 */
[----:B------:R-:W2:Y:S01]  /*1b70*/  LDG.E R8, desc[UR18][R6.64] ;  /* 0x0000001206087981 */ /* 0x000ea2000c1e1900 */
[----:B------:R-:W-:Y:S01]  /*1b80*/  IMAD.U32 R9, RZ, RZ, UR13 ;  /* 0x0000000dff097e24 */ /* 0x000fe2000f8e00ff */
[----:B--2---:R-:W-:Y:S01]  /*1b90*/  FSETP.GT.AND P0, PT, R8, RZ, PT ;  /* 0x000000ff0800720b */ /* 0x004fe20003f04000 */
[----:B------:R-:W-:-:S04]  /*1ba0*/  IMAD.U32 R8, RZ, RZ, UR21 ;  /* 0x00000015ff087e24 */ /* 0x000fc8000f8e00ff */
[----:B------:R-:W-:-:S08]  /*1bb0*/  IMAD.WIDE R8, R11, 0x4, R8 ;  /* 0x000000040b087825 */ /* 0x000fd000078e0208 */
[----:B------:R-:W2:Y:S01]  /*1bc0*/  @P0 LDG.E R12, desc[UR18][R8.64] ;  /* 0x00000012080c0981 */ /* 0x000ea2000c1e1900 */
[----:B------:R-:W-:Y:S02]  /*1bd0*/  IMAD.MOV.U32 R10, RZ, RZ, 0x4 ;  /* 0x00000004ff0a7424 */ /* 0x000fe400078e00ff */
[----:B------:R-:W-:Y:S02]  /*1be0*/  IMAD.MOV.U32 R13, RZ, RZ, RZ ;  /* 0x000000ffff0d7224 */ /* 0x000fe400078e00ff */
[----:B------:R-:W-:Y:S01]  /*1bf0*/  IMAD.WIDE R10, R11, R10, UR16 ;  /* 0x000000100b0a7e25 */ /* 0x000fe2000f8e020a */
[----:B--2---:R-:W-:-:S05]  /*1c00*/  @P0 FSET.BF.GT.AND R13, R12, RZ, PT ;  /* 0x000000ff0c0d020a */ /* 0x004fca0003804000 */
[----:B------:R2:W-:Y:S04]  /*1c10*/  STG.E desc[UR18][R10.64], R13 ;  /* 0x0000000d0a007986 */ /* 0x0005e8000c101912 */
[----:B------:R-:W3:Y:S02]  /*1c20*/  LDG.E R12, desc[UR18][R6.64+0x200] ;  /* 0x00020012060c7981 */ /* 0x000ee4000c1e1900 */
[----:B---3--:R-:W-:-:S13]  /*1c30*/  FSETP.GT.AND P0, PT, R12, RZ, PT ;  /* 0x000000ff0c00720b */ /* 0x008fda0003f04000 */
[----:B------:R-:W3:Y:S01]  /*1c40*/  @P0 LDG.E R12, desc[UR18][R8.64+0x200] ;  /* 0x00020012080c0981 */ /* 0x000ee2000c1e1900 */
[----:B------:R-:W-:Y:S01]  /*1c50*/  IMAD.MOV.U32 R15, RZ, RZ, RZ ;  /* 0x000000ffff0f7224 */ /* 0x000fe200078e00ff */
[----:B---3--:R-:W-:-:S05]  /*1c60*/  @P0 FSET.BF.GT.AND R15, R12, RZ, PT ;  /* 0x000000ff0c0f020a */ /* 0x008fca0003804000 */
[----:B------:R3:W-:Y:S04]  /*1c70*/  STG.E desc[UR18][R10.64+0x200], R15 ;  /* 0x0002000f0a007986 */ /* 0x0007e8000c101912 */
[----:B------:R-:W4:Y:S02]  /*1c80*/  LDG.E R12, desc[UR18][R6.64+0x400] ;  /* 0x00040012060c7981 */ /* 0x000f24000c1e1900 */
[----:B----4-:R-:W-:-:S13]  /*1c90*/  FSETP.GT.AND P0, PT, R12, RZ, PT ;  /* 0x000000ff0c00720b */ /* 0x010fda0003f04000 */
[----:B------:R-:W4:Y:S01]  /*1ca0*/  @P0 LDG.E R12, desc[UR18][R8.64+0x400] ;  /* 0x00040012080c0981 */ /* 0x000f22000c1e1900 */
[----:B-1----:R-:W-:Y:S01]  /*1cb0*/  IMAD.MOV.U32 R17, RZ, RZ, RZ ;  /* 0x000000ffff117224 */ /* 0x002fe200078e00ff */
[----:B----4-:R-:W-:-:S05]  /*1cc0*/  @P0 FSET.BF.GT.AND R17, R12, RZ, PT ;  /* 0x000000ff0c11020a */ /* 0x010fca0003804000 */
[----:B------:R3:W-:Y:S04]  /*1cd0*/  STG.E desc[UR18][R10.64+0x400], R17 ;  /* 0x000400110a007986 */ /* 0x0007e8000c101912 */
[----:B------:R-:W4:Y:S01]  /*1ce0*/  LDG.E R12, desc[UR18][R6.64+0x600] ;  /* 0x00060012060c7981 */ /* 0x000f22000c1e1900 */
[----:B------:R-:W-:Y:S01]  /*1cf0*/  BSSY.RECONVERGENT B0, `(.L_x_1289) ;  /* 0x0000006000007945 */ /* 0x000fe20003800200 */
[----:B--2---:R-:W-:Y:S02]  /*1d00*/  MOV R13, RZ ;  /* 0x000000ff000d7202 */ /* 0x004fe40000000f00 */
[----:B----4-:R-:W-:-:S13]  /*1d10*/  FSETP.GT.AND P0, PT, R12, RZ, PT ;  /* 0x000000ff0c00720b */ /* 0x010fda0003f04000 */
[----:B---3--:R-:W-:Y:S05]  /*1d20*/  @!P0 BRA `(.L_x_1290) ;  /* 0x0000000000088947 */ /* 0x008fea0003800000 */
[----:B------:R-:W2:Y:S02]  /*1d30*/  LDG.E R8, desc[UR18][R8.64+0x600] ;  /* 0x0006001208087981 */ /* 0x000ea4000c1e1900 */
[----:B--2---:R-:W-:-:S07]  /*1d40*/  FSET.BF.GT.AND R13, R8, RZ, PT ;  /* 0x000000ff080d720a */ /* 0x004fce0003804000 */
.L_x_1290:
[----:B------:R-:W-:Y:S05]  /*1d50*/  BSYNC.RECONVERGENT B0 ;  /* 0x0000000000007941 */ /* 0x000fea0003800200 */
.L_x_1289:
[----:B------:R2:W-:Y:S01]  /*1d60*/  STG.E desc[UR18][R10.64+0x600], R13 ;  /* 0x0006000d0a007986 */ /* 0x0005e2000c101912 */
[----:B------:R-:W-:-:S07]  /*1d70*/  VIADD R0, R0, 0x4 ;  /* 0x0000000400007836 */ /* 0x000fce0000000000 */
.L_x_1288:
[----:B------:R-:W-:-:S13]  /*1d80*/  ISETP.NE.AND P0, PT, R14, RZ, PT ;  /* 0x000000ff0e00720c */ /* 0x000fda0003f05270 */
[----:B------:R-:W-:Y:S05]  /*1d90*/  @!P0 EXIT ;  /* 0x000000000000894d */ /* 0x000fea0003800000 */
[----:B------:R-:W-:-:S13]  /*1da0*/  ISETP.NE.AND P0, PT, R14, 0x1, PT ;  /* 0x000000010e00780c */ /* 0x000fda0003f05270 */
[----:B------:R-:W-:Y:S05]  /*1db0*/  @!P0 BRA `(.L_x_1291) ;  /* 0x00000000005c8947 */ /* 0x000fea0003800000 */
[----:B--2---:R-:W-:-:S04]  /*1dc0*/  IMAD R11, R0, 0x80, R5 ;  /* 0x00000080000b7824 */ /* 0x004fc800078e0205 */
        /* <DEDUP_REMOVED lines=12> */
[----:B------:R-:W3:Y:S01]  /*1e90*/  LDG.E R6, desc[UR18][R6.64+0x200] ;  /* 0x0002001206067981 */ /* 0x000ee2000c1e1900 */
[----:B------:R-:W-:Y:S01]  /*1ea0*/  BSSY.RECONVERGENT B0, `(.L_x_1292) ;  /* 0x0000006000007945 */ /* 0x000fe20003800200 */
[----:B------:R-:W-:Y:S01]  /*1eb0*/  IMAD.MOV.U32 R15, RZ, RZ, RZ ;  /* 0x000000ffff0f7224 */ /* 0x000fe200078e00ff */
[----:B---3--:R-:W-:-:S13]  /*1ec0*/  FSETP.GT.AND P0, PT, R6, RZ, PT ;  /* 0x000000ff0600720b */ /* 0x008fda0003f04000 */
[----:B--2---:R-:W-:Y:S05]  /*1ed0*/  @!P0 BRA `(.L_x_1293) ;  /* 0x0000000000088947 */ /* 0x004fea0003800000 */
[----:B------:R-:W2:Y:S02]  /*1ee0*/  LDG.E R8, desc[UR18][R8.64+0x200] ;  /* 0x0002001208087981 */ /* 0x000ea4000c1e1900 */
[----:B--2---:R-:W-:-:S07]  /*1ef0*/  FSET.BF.GT.AND R15, R8, RZ, PT ;  /* 0x000000ff080f720a */ /* 0x004fce0003804000 */
.L_x_1293:
[----:B------:R-:W-:Y:S05]  /*1f00*/  BSYNC.RECONVERGENT B0 ;  /* 0x0000000000007941 */ /* 0x000fea0003800200 */
.L_x_1292:
[----:B------:R3:W-:Y:S01]  /*1f10*/  STG.E desc[UR18][R10.64+0x200], R15 ;  /* 0x0002000f0a007986 */ /* 0x0007e2000c101912 */
[----:B------:R-:W-:-:S07]  /*1f20*/  VIADD R0, R0, 0x2 ;  /* 0x0000000200007836 */ /* 0x000fce0000000000 */
.L_x_1291:
[----:B------:R-:W-:-:S04]  /*1f30*/  LOP3.LUT R4, R4, 0x1, RZ, 0xc0, !PT ;  /* 0x0000000104047812 */ /* 0x000fc800078ec0ff */
[----:B------:R-:W-:-:S13]  /*1f40*/  ISETP.NE.U32.AND P0, PT, R4, 0x1, PT ;  /* 0x000000010400780c */ /* 0x000fda0003f05070 */
[----:B------:R-:W-:Y:S05]  /*1f50*/  @P0 EXIT ;  /* 0x000000000000094d */ /* 0x000fea0003800000 */
[----:B--23--:R-:W-:-:S04]  /*1f60*/  IMAD R11, R0, 0x80, R5 ;  /* 0x00000080000b7824 */ /* 0x00cfc800078e0205 */
[----:B------:R-:W-:-:S06]  /*1f70*/  IMAD.WIDE R2, R11, 0x4, R2 ;  /* 0x000000040b027825 */ /* 0x000fcc00078e0202 */
[----:B------:R-:W2:Y:S01]  /*1f80*/  LDG.E R2, desc[UR18][R2.64] ;  /* 0x0000001202027981 */ /* 0x000ea2000c1e1900 */
[----:B------:R-:W-:Y:S01]  /*1f90*/  IMAD.MOV.U32 R4, RZ, RZ, 0x4 ;  /* 0x00000004ff047424 */ /* 0x000fe200078e00ff */
[----:B------:R-:W-:Y:S01]  /*1fa0*/  BSSY.RECONVERGENT B0, `(.L_x_1294) ;  /* 0x000000a000007945 */ /* 0x000fe20003800200 */
[----:B------:R-:W-:Y:S02]  /*1fb0*/  IMAD.U32 R6, RZ, RZ, UR21 ;  /* 0x00000015ff067e24 */ /* 0x000fe4000f8e00ff */
[----:B------:R-:W-:Y:S02]  /*1fc0*/  IMAD.U32 R7, RZ, RZ, UR13 ;  /* 0x0000000dff077e24 */ /* 0x000fe4000f8e00ff */
[----:B------:R-:W-:Y:S02]  /*1fd0*/  IMAD.MOV.U32 R9, RZ, RZ, RZ ;  /* 0x000000ffff097224 */ /* 0x000fe400078e00ff */
[----:B------:R-:W-:Y:S01]  /*1fe0*/  IMAD.WIDE R4, R11, R4, UR16 ;  /* 0x000000100b047e25 */ /* 0x000fe2000f8e0204 */
[----:B--2---:R-:W-:-:S13]  /*1ff0*/  FSETP.GT.AND P0, PT, R2, RZ, PT ;  /* 0x000000ff0200720b */ /* 0x004fda0003f04000 */
[----:B------:R-:W-:Y:S05]  /*2000*/  @!P0 BRA `(.L_x_1295) ;  /* 0x00000000000c8947 */ /* 0x000fea0003800000 */
[----:B------:R-:W-:-:S06]  /*2010*/  IMAD.WIDE R2, R11, 0x4, R6 ;  /* 0x000000040b027825 */ /* 0x000fcc00078e0206 */
[----:B------:R-:W2:Y:S02]  /*2020*/  LDG.E R2, desc[UR18][R2.64] ;  /* 0x0000001202027981 */ /* 0x000ea4000c1e1900 */
[----:B--2---:R-:W-:-:S07]  /*2030*/  FSET.BF.GT.AND R9, R2, RZ, PT ;  /* 0x000000ff0209720a */ /* 0x004fce0003804000 */
.L_x_1295:
[----:B------:R-:W-:Y:S05]  /*2040*/  BSYNC.RECONVERGENT B0 ;  /* 0x0000000000007941 */ /* 0x000fea0003800200 */
.L_x_1294:
[----:B------:R-:W-:Y:S01]  /*2050*/  STG.E desc[UR18][R4.64], R9 ;  /* 0x0000000904007986 */ /* 0x000fe2000c101912 */
[----:B------:R-:W-:Y:S05]  /*2060*/  EXIT ;  /* 0x000000000000794d */ /* 0x000fea0003800000 */
.L_x_1296:
        /* <DEDUP_REMOVED lines=9> */
.L_x_2006:


//--------------------- .text._ZN3cub18CUB_300001_SM_10006detail9transform16transform_kernelINS2_10policy_hubILb1EN4cuda3std3__45tupleIJN6thrust24THRUST_300001_SM_1000_NS6detail15normal_iteratorINSA_10device_ptrIfEEEESF_EEEE10policy1000Ei14countIfNoZerosSF_JPfSK_EEEvT0_iT1_T2_DpNS2_10kernel_argIT3_EE --------------------------
	.section	.text._ZN3cub18CUB_300001_SM_10006detail9transform16transform_kernelINS2_10policy_hubILb1EN4cuda3std3__45tupleIJN6thrust24THRUST_300001_SM_1000_NS6detail15normal_iteratorINSA_10device_ptrIfEEEESF_EEEE10policy1000Ei14countIfNoZerosSF_JPfSK_EEEvT0_iT1_T2_DpNS2_10kernel_argIT3_EE,"ax",@progbits
	.align	128
        .global         _ZN3cub18CUB_300001_SM_10006detail9transform16transform_kernelINS2_10policy_hubILb1EN4cuda3std3__45tupleIJN6thrust24THRUST_300001_SM_1000_NS6detail15normal_iteratorINSA_10device_ptrIfEEEESF_EEEE10policy1000Ei14countIfNoZerosSF_JPfSK_EEEvT0_iT1_T2_DpNS2_10kernel_argIT3_EE
        .type           _ZN3cub18CUB_300001_SM_10006detail9transform16transform_kernelINS2_10policy_hubILb1EN4cuda3std3__45tupleIJN6thrust24THRUST_300001_SM_1000_NS6detail15normal_iteratorINSA_10device_ptrIfEEEESF_EEEE10policy1000Ei14countIfNoZerosSF_JPfSK_EEEvT0_iT1_T2_DpNS2_10kernel_argIT3_EE,@function
        .size           _ZN3cub18CUB_300001_SM_10006detail9transform16transform_kernelINS2_10policy_hubILb1EN4cuda3std3__45tupleIJN6thrust24THRUST_300001_SM_1000_NS6detail15normal_iteratorINSA_10device_ptrIfEEEESF_EEEE10policy1000Ei14countIfNoZerosSF_JPfSK_EEEvT0_iT1_T2_DpNS2_10kernel_argIT3_EE,(.L_x_2007 - _ZN3cub18CUB_300001_SM_10006detail9transform16transform_kernelINS2_10policy_hubILb1EN4cuda3std3__45tupleIJN6thrust24THRUST_300001_SM_1000_NS6detail15normal_iteratorINSA_10device_ptrIfEEEESF_EEEE10policy1000Ei14countIfNoZerosSF_JPfSK_EEEvT0_iT1_T2_DpNS2_10kernel_argIT3_EE)
        .other          _ZN3cub18CUB_300001_SM_10006detail9transform16transform_kernelINS2_10policy_hubILb1EN4cuda3std3__45tupleIJN6thrust24THRUST_300001_SM_1000_NS6detail15normal_iteratorINSA_10device_ptrIfEEEESF_EEEE10policy1000Ei14countIfNoZerosSF_JPfSK_EEEvT0_iT1_T2_DpNS2_10kernel_argIT3_EE,@"STO_CUDA_ENTRY STV_DEFAULT"
_ZN3cub18CUB_300001_SM_10006detail9transform16transform_kernelINS2_10policy_hubILb1EN4cuda3std3__45tupleIJN6thrust24THRUST_300001_SM_1000_NS6detail15normal_iteratorINSA_10device_ptrIfEEEESF_EEEE10policy1000Ei14countIfNoZerosSF_JPfSK_EEEvT0_iT1_T2_DpNS2_10kernel_argIT3_EE:
.text._ZN3cub18CUB_300001_SM_10006detail9transform16transform_kernelINS2_10policy_hubILb1EN4cuda3std3__45tupleIJN6thrust24THRUST_300001_SM_1000_NS6detail15normal_iteratorINSA_10device_ptrIfEEEESF_EEEE10policy1000Ei14countIfNoZerosSF_JPfSK_EEEvT0_iT1_T2_DpNS2_10kernel_argIT3_EE:
[----:B------:R-:W-:Y:S08]  /*0000*/  LDC R1, c[0x0][0x37c] ;  /* 0x0000df00ff017b82 */ /* 0x000ff00000000800 */
[----:B------:R-:W0:Y:S01]  /*0010*/  S2UR UR10, SR_CTAID.X ;  /* 0x00000000000a79c3 */ /* 0x000e220000002500 */
[----:B------:R-:W1:Y:S01]  /*0020*/  LDCU.64 UR8, c[0x0][0x380] ;  /* 0x00007000ff0877ac */ /* 0x000e620008000a00 */
[----:B------:R-:W2:Y:S01]  /*0030*/  S2R R0, SR_TID.X ;  /* 0x0000000000007919 */ /* 0x000ea20000002100 */
[----:B------:R-:W-:Y:S01]  /*0040*/  BSSY.RECONVERGENT B0, `(.L_x_1297) ;  /* 0x0000021000007945 */ /* 0x000fe20003800200 */
[----:B-1----:R-:W-:-:S04]  /*0050*/  USHF.L.U32 UR5, UR9, 0x7, URZ ;  /* 0x0000000709057899 */ /* 0x002fc800080006ff */
[----:B0-----:R-:W-:-:S04]  /*0060*/  UIMAD UR10, UR5, UR10, URZ ;  /* 0x0000000a050a72a4 */ /* 0x001fc8000f8e02ff */
[----:B------:R-:W-:-:S04]  /*0070*/  UIADD3 UR4, UPT, UPT, -UR10, UR8, URZ ;  /* 0x000000080a047290 */ /* 0x000fc8000fffe1ff */
[----:B------:R-:W-:Y:S01]  /*0080*/  UISETP.LT.AND UP0, UPT, UR5, UR4, UPT ;  /* 0x000000040500728c */ /* 0x000fe2000bf01270 */
[----:B--2---:R-:W-:-:S03]  /*0090*/  IMAD.SHL.U32 R4, R0, 0x80, RZ ;  /* 0x0000008000047824 */ /* 0x004fc600078e00ff */
[----:B------:R-:W-:-:S04]  /*00a0*/  USEL UR12, UR5, UR4, UP0 ;  /* 0x00000004050c7287 */ /* 0x000fc80008000000 */
[----:B------:R-:W-:-:S06]  /*00b0*/  USHF.L.U32 UR6, UR12, 0x2, URZ ;  /* 0x000000020c067899 */ /* 0x000fcc00080006ff */
[----:B------:R-:W-:-:S13]  /*00c0*/  ISETP.GE.AND P0, PT, R4, UR6, PT ;  /* 0x0000000604007c0c */ /* 0x000fda000bf06270 */
[----:B------:R-:W-:Y:S05]  /*00d0*/  @P0 BRA `(.L_x_1298) ;  /* 0x00000000005c0947 */ /* 0x000fea0003800000 */
[----:B------:R-:W0:Y:S01]  /*00e0*/  LDC.64 R2, c[0x0][0x398] ;  /* 0x0000e600ff027b82 */ /* 0x000e220000000a00 */
[----:B------:R-:W-:Y:S01]  /*00f0*/  IMAD.U32 R5, RZ, RZ, UR10 ;  /* 0x0000000aff057e24 */ /* 0x000fe2000f8e00ff */
[----:B------:R-:W-:Y:S01]  /*0100*/  BSSY.RECONVERGENT B1, `(.L_x_1299) ;  /* 0x000000a000017945 */ /* 0x000fe20003800200 */
[----:B0-----:R-:W-:-:S04]  /*0110*/  IMAD.WIDE.U32 R2, R0, 0x80, R2 ;  /* 0x0000008000027825 */ /* 0x001fc800078e0002 */
[----:B------:R-:W-:-:S04]  /*0120*/  IMAD.WIDE R2, R5, 0x4, R2 ;  /* 0x0000000405027825 */ /* 0x000fc800078e0202 */
[----:B------:R-:W-:-:S07]  /*0130*/  IMAD.MOV.U32 R5, RZ, RZ, R4 ;  /* 0x000000ffff057224 */ /* 0x000fce00078e0004 */
.L_x_1300:
[----:B------:R-:W-:Y:S01]  /*0140*/  VIADD R5, R5, 0x4000 ;  /* 0x0000400005057836 */ /* 0x000fe20000000000 */
[----:B------:R0:W-:Y:S04]  /*0150*/  CCTL.E.PF2 [R2] ;  /* 0x000000000200798f */ /* 0x0001e80000800100 */
[----:B------:R-:W-:Y:S02]  /*0160*/  ISETP.GE.AND P0, PT, R5, UR6, PT ;  /* 0x0000000605007c0c */ /* 0x000fe4000bf06270 */
[----:B0-----:R-:W-:-:S04]  /*0170*/  IADD3 R2, P1, PT, R2, 0x4000, RZ ;  /* 0x0000400002027810 */ /* 0x001fc80007f3e0ff */
[----:B------:R-:W-:-:S07]  /*0180*/  IADD3.X R3, PT, PT, RZ, R3, RZ, P1, !PT ;  /* 0x00000003ff037210 */ /* 0x000fce0000ffe4ff */
[----:B------:R-:W-:Y:S05]  /*0190*/  @!P0 BRA `(.L_x_1300) ;  /* 0xfffffffc00e88947 */ /* 0x000fea000383ffff */
[----:B------:R-:W-:Y:S05]  /*01a0*/  BSYNC.RECONVERGENT B1 ;  /* 0x0000000000017941 */ /* 0x000fea0003800200 */
.L_x_1299:
[----:B------:R-:W0:Y:S01]  /*01b0*/  LDC.64 R2, c[0x0][0x3a8] ;  /* 0x0000ea00ff027b82 */ /* 0x000e220000000a00 */
[----:B------:R-:W-:Y:S02]  /*01c0*/  IMAD.U32 R5, RZ, RZ, UR10 ;  /* 0x0000000aff057e24 */ /* 0x000fe4000f8e00ff */
[----:B0-----:R-:W-:-:S04]  /*01d0*/  IMAD.WIDE.U32 R2, R0, 0x80, R2 ;  /* 0x0000008000027825 */ /* 0x001fc800078e0002 */
[----:B------:R-:W-:-:S07]  /*01e0*/  IMAD.WIDE R2, R5, 0x4, R2 ;  /* 0x0000000405027825 */ /* 0x000fce00078e0202 */
.L_x_1301:
[----:B------:R-:W-:Y:S01]  /*01f0*/  VIADD R4, R4, 0x4000 ;  /* 0x0000400004047836 */ /* 0x000fe20000000000 */
[----:B------:R0:W-:Y:S04]  /*0200*/  CCTL.E.PF2 [R2] ;  /* 0x000000000200798f */ /* 0x0001e80000800100 */
[----:B------:R-:W-:Y:S02]  /*0210*/  ISETP.GE.AND P0, PT, R4, UR6, PT ;  /* 0x0000000604007c0c */ /* 0x000fe4000bf06270 */
[----:B0-----:R-:W-:-:S05]  /*0220*/  IADD3 R2, P1, PT, R2, 0x4000, RZ ;  /* 0x0000400002027810 */ /* 0x001fca0007f3e0ff */
[----:B------:R-:W-:-:S06]  /*0230*/  IMAD.X R3, RZ, RZ, R3, P1 ;  /* 0x000000ffff037224 */ /* 0x000fcc00008e0603 */
[----:B------:R-:W-:Y:S05]  /*0240*/  @!P0 BRA `(.L_x_1301) ;  /* 0xfffffffc00e88947 */ /* 0x000fea000383ffff */
.L_x_1298:
[----:B------:R-:W-:Y:S05]  /*0250*/  BSYNC.RECONVERGENT B0 ;  /* 0x0000000000007941 */ /* 0x000fea0003800200 */
.L_x_1297:
[----:B------:R-:W0:Y:S01]  /*0260*/  LDCU.128 UR24, c[0x0][0x390] ;  /* 0x00007200ff1877ac */ /* 0x000e220008000c00 */
[----:B------:R-:W1:Y:S01]  /*0270*/  LDCU.64 UR6, c[0x0][0x3a8] ;  /* 0x00007500ff0677ac */ /* 0x000e620008000a00 */
[----:B------:R-:W-:Y:S01]  /*0280*/  UISETP.GT.AND UP0, UPT, UR5, UR4, UPT ;  /* 0x000000040500728c */ /* 0x000fe2000bf04270 */
[----:B------:R-:W2:Y:S01]  /*0290*/  LDCU.64 UR16, c[0x0][0x358] ;  /* 0x00006b00ff1077ac */ /* 0x000ea20008000a00 */
[----:B0-----:R-:W-:Y:S02]  /*02a0*/  UIMAD.WIDE UR18, UR10, 0x4, UR26 ;  /* 0x000000040a1278a5 */ /* 0x001fe4000f8e021a */
[----:B------:R-:W-:Y:S02]  /*02b0*/  UIMAD.WIDE UR22, UR10, 0x4, UR24 ;  /* 0x000000040a1678a5 */ /* 0x000fe4000f8e0218 */
[----:B-1----:R-:W-:-:S03]  /*02c0*/  UIMAD.WIDE UR20, UR10, 0x4, UR6 ;  /* 0x000000040a1478a5 */ /* 0x002fc6000f8e0206 */
[----:B--2---:R-:W-:Y:S09]  /*02d0*/  BRA.U UP0, `(.L_x_1302) ;  /* 0x0000000d00fc7547 */ /* 0x004ff2000b800000 */
[----:B------:R-:W-:-:S06]  /*02e0*/  UISETP.GE.AND UP0, UPT, UR9, 0x1, UPT ;  /* 0x000000010900788c */ /* 0x000fcc000bf06270 */
[----:B------:R-:W-:-:S13]  /*02f0*/  PLOP3.LUT P0, PT, PT, PT, UP0, 0x80, 0x8 ;  /* 0x000000000008781c */ /* 0x000fda0003f0f008 */
[----:B------:R-:W-:Y:S05]  /*0300*/  @!P0 EXIT ;  /* 0x000000000000894d */ /* 0x000fea0003800000 */
[----:B------:R-:W-:Y:S01]  /*0310*/  UISETP.GE.U32.AND UP0, UPT, UR9, 0x8, UPT ;  /* 0x000000080900788c */ /* 0x000fe2000bf06070 */
[----:B------:R-:W-:-:S08]  /*0320*/  IMAD.MOV.U32 R13, RZ, RZ, RZ ;  /* 0x000000ffff0d7224 */ /* 0x000fd000078e00ff */
[----:B------:R-:W-:Y:S05]  /*0330*/  BRA.U !UP0, `(.L_x_1303) ;  /* 0x00000009087c7547 */ /* 0x000fea000b800000 */
[----:B------:R-:W-:Y:S02]  /*0340*/  HFMA2 R3, -RZ, RZ, 0, 2.384185791015625e-07 ;  /* 0x00000004ff037431 */ /* 0x000fe400000001ff */
[----:B------:R-:W-:Y:S01]  /*0350*/  IMAD.U32 R5, RZ, RZ, UR10 ;  /* 0x0000000aff057e24 */ /* 0x000fe2000f8e00ff */
[----:B------:R-:W0:Y:S02]  /*0360*/  LDCU.128 UR12, c[0x0][0x390] ;  /* 0x00007200ff0c77ac */ /* 0x000e240008000c00 */
[----:B------:R-:W-:-:S04]  /*0370*/  IMAD.WIDE.U32 R2, R0, R3, UR26 ;  /* 0x0000001a00027e25 */ /* 0x000fc8000f8e0003 */
[----:B------:R-:W-:-:S06]  /*0380*/  IMAD.WIDE R4, R5, 0x4, R2 ;  /* 0x0000000405047825 */ /* 0x000fcc00078e0202 */
[----:B------:R-:W2:Y:S01]  /*0390*/  LDG.E R4, desc[UR16][R4.64] ;  /* 0x0000001004047981 */ /* 0x000ea2000c1e1900 */
[----:B------:R-:W-:Y:S02]  /*03a0*/  IMAD.MOV.U32 R7, RZ, RZ, 0x4 ;  /* 0x00000004ff077424 */ /* 0x000fe400078e00ff */
[----:B------:R-:W-:Y:S01]  /*03b0*/  IMAD.U32 R9, RZ, RZ, UR10 ;  /* 0x0000000aff097e24 */ /* 0x000fe2000f8e00ff */
[----:B--2---:R-:W-:-:S13]  /*03c0*/  FSETP.GT.AND P0, PT, R4, RZ, PT ;  /* 0x000000ff0400720b */ /* 0x004fda0003f04000 */
[----:B------:R-:W-:-:S04]  /*03d0*/  @P0 IMAD.WIDE.U32 R6, R0, R7, UR6 ;  /* 0x0000000600060e25 */ /* 0x000fc8000f8e0007 */
[----:B------:R-:W-:-:S06]  /*03e0*/  @P0 IMAD.WIDE R8, R9, 0x4, R6 ;  /* 0x0000000409080825 */ /* 0x000fcc00078e0206 */
[----:B------:R-:W2:Y:S01]  /*03f0*/  @P0 LDG.E R8, desc[UR16][R8.64] ;  /* 0x0000001008080981 */ /* 0x000ea2000c1e1900 */
[----:B------:R-:W-:Y:S01]  /*0400*/  UMOV UR4, 0x600 ;  /* 0x0000060000047882 */ /* 0x000fe20000000000 */
[----:B------:R-:W-:Y:S01]  /*0410*/  UMOV UR5, 0x0 ;  /* 0x0000000000057882 */ /* 0x000fe20000000000 */
[----:B------:R-:W-:Y:S01]  /*0420*/  MOV R5, UR25 ;  /* 0x0000001900057c02 */ /* 0x000fe20008000f00 */
[----:B------:R-:W-:Y:S01]  /*0430*/  UIMAD.WIDE UR4, UR10, 0x4, UR4 ;  /* 0x000000040a0478a5 */ /* 0x000fe2000f8e0204 */
[----:B------:R-:W-:Y:S01]  /*0440*/  IMAD.U32 R4, RZ, RZ, UR24 ;  /* 0x00000018ff047e24 */ /* 0x000fe2000f8e00ff */
[C---:B------:R-:W-:Y:S01]  /*0450*/  IADD3 R17, PT, PT, R0.reuse, 0x80, RZ ;  /* 0x0000008000117810 */ /* 0x040fe20007ffe0ff */
[----:B------:R-:W-:Y:S01]  /*0460*/  IMAD.U32 R11, RZ, RZ, UR10 ;  /* 0x0000000aff0b7e24 */ /* 0x000fe2000f8e00ff */
[----:B0-----:R-:W-:Y:S01]  /*0470*/  UIADD3 UR6, UP0, UPT, UR4, UR14, URZ ;  /* 0x0000000e04067290 */ /* 0x001fe2000ff1e0ff */
[----:B------:R-:W-:-:S03]  /*0480*/  IMAD.WIDE.U32 R4, R0, 0x4, R4 ;  /* 0x0000000400047825 */ /* 0x000fc600078e0004 */
[----:B------:R-:W-:Y:S01]  /*0490*/  UIADD3.X UR7, UPT, UPT, UR5, UR15, URZ, UP0, !UPT ;  /* 0x0000000f05077290 */ /* 0x000fe200087fe4ff */
[----:B------:R-:W-:Y:S02]  /*04a0*/  IMAD.MOV.U32 R19, RZ, RZ, RZ ;  /* 0x000000ffff137224 */ /* 0x000fe400078e00ff */
[----:B------:R-:W-:Y:S02]  /*04b0*/  IMAD.U32 R6, RZ, RZ, UR6 ;  /* 0x00000006ff067e24 */ /* 0x000fe4000f8e00ff */
[----:B------:R-:W-:-:S04]  /*04c0*/  IMAD.WIDE R10, R11, 0x4, R4 ;  /* 0x000000040b0a7825 */ /* 0x000fc800078e0204 */
[----:B------:R-:W-:Y:S02]  /*04d0*/  IMAD.U32 R7, RZ, RZ, UR7 ;  /* 0x00000007ff077e24 */ /* 0x000fe4000f8e00ff */
[----:B------:R-:W0:Y:S01]  /*04e0*/  LDCU.64 UR6, c[0x0][0x3a8] ;  /* 0x00007500ff0677ac */ /* 0x000e220008000a00 */
[----:B------:R-:W-:Y:S01]  /*04f0*/  IMAD.WIDE R12, R17, 0x4, R6 ;  /* 0x00000004110c7825 */ /* 0x000fe200078e0206 */
[----:B--2---:R-:W-:-:S05]  /*0500*/  @P0 FSET.BF.GT.AND R19, R8, RZ, PT ;  /* 0x000000ff0813020a */ /* 0x004fca0003804000 */
[----:B------:R1:W-:Y:S04]  /*0510*/  STG.E desc[UR16][R10.64], R19 ;  /* 0x000000130a007986 */ /* 0x0003e8000c101910 */
[----:B------:R-:W2:Y:S01]  /*0520*/  LDG.E R8, desc[UR16][R12.64+-0x600] ;  /* 0xfffa00100c087981 */ /* 0x000ea2000c1e1900 */
[----:B0-----:R-:W-:-:S04]  /*0530*/  UIADD3 UR6, UP0, UPT, UR4, UR6, URZ ;  /* 0x0000000604067290 */ /* 0x001fc8000ff1e0ff */
[----:B------:R-:W-:-:S06]  /*0540*/  UIADD3.X UR7, UPT, UPT, UR5, UR7, URZ, UP0, !UPT ;  /* 0x0000000705077290 */ /* 0x000fcc00087fe4ff */
[----:B------:R-:W-:Y:S01]  /*0550*/  IMAD.U32 R9, RZ, RZ, UR7 ;  /* 0x00000007ff097e24 */ /* 0x000fe2000f8e00ff */
[----:B--2---:R-:W-:Y:S01]  /*0560*/  FSETP.GT.AND P0, PT, R8, RZ, PT ;  /* 0x000000ff0800720b */ /* 0x004fe20003f04000 */
[----:B------:R-:W-:-:S04]  /*0570*/  IMAD.U32 R8, RZ, RZ, UR6 ;  /* 0x00000006ff087e24 */ /* 0x000fc8000f8e00ff */
[----:B------:R-:W-:-:S08]  /*0580*/  IMAD.WIDE R14, R17, 0x4, R8 ;  /* 0x00000004110e7825 */ /* 0x000fd000078e0208 */
[----:B------:R-:W2:Y:S01]  /*0590*/  @P0 LDG.E R18, desc[UR16][R14.64+-0x600] ;  /* 0xfffa00100e120981 */ /* 0x000ea2000c1e1900 */
[----:B------:R-:W-:Y:S01]  /*05a0*/  UIADD3 UR4, UP0, UPT, UR4, UR12, URZ ;  /* 0x0000000c04047290 */ /* 0x000fe2000ff1e0ff */
[----:B------:R-:W-:-:S03]  /*05b0*/  HFMA2 R21, -RZ, RZ, 0, 0 ;  /* 0x00000000ff157431 */ /* 0x000fc600000001ff */
[----:B------:R-:W-:Y:S02]  /*05c0*/  UIADD3.X UR5, UPT, UPT, UR5, UR13, URZ, UP0, !UPT ;  /* 0x0000000d05057290 */ /* 0x000fe400087fe4ff */
[----:B-1----:R-:W-:-:S04]  /*05d0*/  IMAD.U32 R10, RZ, RZ, UR4 ;  /* 0x00000004ff0a7e24 */ /* 0x002fc8000f8e00ff */
[----:B------:R-:W-:Y:S02]  /*05e0*/  IMAD.U32 R11, RZ, RZ, UR5 ;  /* 0x00000005ff0b7e24 */ /* 0x000fe4000f8e00ff */
[----:B------:R-:W-:Y:S01]  /*05f0*/  IMAD.WIDE R16, R17, 0x4, R10 ;  /* 0x0000000411107825 */ /* 0x000fe200078e020a */
[----:B--2---:R-:W-:-:S05]  /*0600*/  @P0 FSET.BF.GT.AND R21, R18, RZ, PT ;  /* 0x000000ff1215020a */ /* 0x004fca0003804000 */
[----:B------:R0:W-:Y:S04]  /*0610*/  STG.E desc[UR16][R16.64+-0x600], R21 ;  /* 0xfffa001510007986 */ /* 0x0001e8000c101910 */
[----:B------:R-:W2:Y:S02]  /*0620*/  LDG.E R12, desc[UR16][R12.64+-0x400] ;  /* 0xfffc00100c0c7981 */ /* 0x000ea4000c1e1900 */
[----:B--2---:R-:W-:-:S13]  /*0630*/  FSETP.GT.AND P0, PT, R12, RZ, PT ;  /* 0x000000ff0c00720b */ /* 0x004fda0003f04000 */
[----:B------:R-:W2:Y:S01]  /*0640*/  @P0 LDG.E R18, desc[UR16][R14.64+-0x400] ;  /* 0xfffc00100e120981 */ /* 0x000ea2000c1e1900 */
[----:B------:R-:W-:Y:S02]  /*0650*/  VIADD R19, R0, 0x80 ;  /* 0x0000008000137836 */ /* 0x000fe40000000000 */
[----:B------:R-:W-:Y:S01]  /*0660*/  IMAD.MOV.U32 R23, RZ, RZ, RZ ;  /* 0x000000ffff177224 */ /* 0x000fe200078e00ff */
[----:B--2---:R-:W-:Y:S01]  /*0670*/  @P0 FSET.BF.GT.AND R23, R18, RZ, PT ;  /* 0x000000ff1217020a */ /* 0x004fe20003804000 */
[----:B------:R-:W-:-:S04]  /*0680*/  IMAD.WIDE R18, R19, 0x4, R6 ;  /* 0x0000000413127825 */ /* 0x000fc800078e0206 */
        /* <DEDUP_REMOVED lines=16> */
[----:B-1----:R-:W-:Y:S02]  /*0790*/  MOV R23, RZ ;  /* 0x000000ff00177202 */ /* 0x002fe40000000f00 */
[----:B---3--:R-:W-:-:S05]  /*07a0*/  @P0 FSET.BF.GT.AND R23, R12, RZ, PT ;  /* 0x000000ff0c17020a */ /* 0x008fca0003804000 */
[----:B------:R-:W-:Y:S04]  /*07b0*/  STG.E desc[UR16][R16.64+0x200], R23 ;  /* 0x0002001710007986 */ /* 0x000fe8000c101910 */
        /* <DEDUP_REMOVED lines=10> */
[----:B------:R-:W-:Y:S01]  /*0860*/  ULOP3.LUT UR7, UR9, 0x7ffffff8, URZ, 0xc0, !UPT ;  /* 0x7ffffff809077892 */ /* 0x000fe2000f8ec0ff */
[----:B------:R-:W-:Y:S01]  /*0870*/  UMOV UR4, 0x1000 ;  /* 0x0000100000047882 */ /* 0x000fe20000000000 */
[----:B------:R-:W-:Y:S02]  /*0880*/  UMOV UR5, 0x0 ;  /* 0x0000000000057882 */ /* 0x000fe40000000000 */
[----:B------:R-:W-:Y:S02]  /*0890*/  UIADD3 UR6, UPT, UPT, -UR7, 0x8, URZ ;  /* 0x0000000807067890 */ /* 0x000fe4000fffe1ff */
[----:B-1----:R-:W-:Y:S01]  /*08a0*/  IMAD.U32 R13, RZ, RZ, UR7 ;  /* 0x00000007ff0d7e24 */ /* 0x002fe2000f8e00ff */
[----:B------:R-:W-:Y:S02]  /*08b0*/  UIMAD.WIDE UR4, UR10, 0x4, UR4 ;  /* 0x000000040a0478a5 */ /* 0x000fe4000f8e0204 */
[----:B------:R-:W-:Y:S01]  /*08c0*/  UISETP.NE.AND UP0, UPT, UR6, URZ, UPT ;  /* 0x000000ff0600728c */ /* 0x000fe2000bf05270 */
[----:B--2---:R-:W-:-:S05]  /*08d0*/  @P0 FSET.BF.GT.AND R21, R12, RZ, PT ;  /* 0x000000ff0c15020a */ /* 0x004fca0003804000 */
[----:B------:R0:W-:Y:S03]  /*08e0*/  STG.E desc[UR16][R16.64+0x600], R21 ;  /* 0x0006001510007986 */ /* 0x0001e6000c101910 */
[----:B------:R-:W-:Y:S05]  /*08f0*/  BRA.U !UP0, `(.L_x_1303) ;  /* 0x00000005080c7547 */ /* 0x000fea000b800000 */
[----:B------:R-:W-:-:S07]  /*0900*/  VIADD R15, R0, 0x480 ;  /* 0x00000480000f7836 */ /* 0x000fce0000000000 */
.L_x_1304:
[----:B0--3--:R-:W-:-:S04]  /*0910*/  IADD3 R16, P0, PT, R2, UR4, RZ ;  /* 0x0000000402107c10 */ /* 0x009fc8000ff1e0ff */
        /* <DEDUP_REMOVED lines=8> */
[----:B------:R-:W-:Y:S01]  /*09a0*/  HFMA2 R27, -RZ, RZ, 0, 0 ;  /* 0x00000000ff1b7431 */ /* 0x000fe200000001ff */
[----:B------:R-:W-:Y:S01]  /*09b0*/  IADD3 R24, P1, PT, R4, UR4, RZ ;  /* 0x0000000404187c10 */ /* 0x000fe2000ff3e0ff */
[----:B------:R-:W-:-:S03]  /*09c0*/  IMAD.WIDE R22, R15, 0x4, R6 ;  /* 0x000000040f167825 */ /* 0x000fc600078e0206 */
[----:B------:R-:W-:Y:S02]  /*09d0*/  IADD3.X R25, PT, PT, R5, UR5, RZ, P1, !PT ;  /* 0x0000000505197c10 */ /* 0x000fe40008ffe4ff */
[----:B--2---:R-:W-:-:S05]  /*09e0*/  @P0 FSET.BF.GT.AND R27, R20, RZ, PT ;  /* 0x000000ff141b020a */ /* 0x004fca0003804000 */
[----:B------:R0:W-:Y:S04]  /*09f0*/  STG.E desc[UR16][R24.64], R27 ;  /* 0x0000001b18007986 */ /* 0x0001e8000c101910 */
[----:B------:R-:W2:Y:S01]  /*0a00*/  LDG.E R12, desc[UR16][R22.64+-0x600] ;  /* 0xfffa0010160c7981 */ /* 0x000ea2000c1e1900 */
[----:B------:R-:W-:Y:S01]  /*0a10*/  IMAD.WIDE R18, R15, 0x4, R8 ;  /* 0x000000040f127825 */ /* 0x000fe200078e0208 */
[----:B--2---:R-:W-:-:S13]  /*0a20*/  FSETP.GT.AND P0, PT, R12, RZ, PT ;  /* 0x000000ff0c00720b */ /* 0x004fda0003f04000 */
[----:B------:R-:W2:Y:S01]  /*0a30*/  @P0 LDG.E R12, desc[UR16][R18.64+-0x600] ;  /* 0xfffa0010120c0981 */ /* 0x000ea2000c1e1900 */
[----:B------:R-:W-:Y:S02]  /*0a40*/  IMAD.MOV.U32 R29, RZ, RZ, RZ ;  /* 0x000000ffff1d7224 */ /* 0x000fe400078e00ff */
[----:B------:R-:W-:Y:S01]  /*0a50*/  IMAD.WIDE R16, R15, 0x4, R10 ;  /* 0x000000040f107825 */ /* 0x000fe200078e020a */
[----:B--2---:R-:W-:-:S05]  /*0a60*/  @P0 FSET.BF.GT.AND R29, R12, RZ, PT ;  /* 0x000000ff0c1d020a */ /* 0x004fca0003804000 */
[----:B------:R-:W-:Y:S04]  /*0a70*/  STG.E desc[UR16][R16.64+-0x600], R29 ;  /* 0xfffa001d10007986 */ /* 0x000fe8000c101910 */
[----:B------:R-:W2:Y:S02]  /*0a80*/  LDG.E R12, desc[UR16][R22.64+-0x400] ;  /* 0xfffc0010160c7981 */ /* 0x000ea4000c1e1900 */
[----:B--2---:R-:W-:-:S13]  /*0a90*/  FSETP.GT.AND P0, PT, R12, RZ, PT ;  /* 0x000000ff0c00720b */ /* 0x004fda0003f04000 */
[----:B------:R-:W2:Y:S01]  /*0aa0*/  @P0 LDG.E R12, desc[UR16][R18.64+-0x400] ;  /* 0xfffc0010120c0981 */ /* 0x000ea2000c1e1900 */
[----:B0-----:R-:W-:Y:S02]  /*0ab0*/  IMAD.MOV.U32 R25, RZ, RZ, RZ ;  /* 0x000000ffff197224 */ /* 0x001fe400078e00ff */
        /* <DEDUP_REMOVED lines=18> */
[----:B0-----:R-:W-:Y:S02]  /*0be0*/  MOV R25, RZ ;  /* 0x000000ff00197202 */ /* 0x001fe40000000f00 */
        /* <DEDUP_REMOVED lines=8> */
[----:B------:R-:W4:Y:S02]  /*0c70*/  LDG.E R12, desc[UR16][R20.64+0x600] ;  /* 0x00060010140c7981 */ /* 0x000f24000c1e1900 */
[----:B----4-:R-:W-:-:S13]  /*0c80*/  FSETP.GT.AND P0, PT, R12, RZ, PT ;  /* 0x000000ff0c00720b */ /* 0x010fda0003f04000 */
[----:B------:R-:W4:Y:S01]  /*0c90*/  @P0 LDG.E R12, desc[UR16][R18.64+0x600] ;  /* 0x00060010120c0981 */ /* 0x000f22000c1e1900 */
[----:B--2---:R-:W-:Y:S01]  /*0ca0*/  IMAD.MOV.U32 R23, RZ, RZ, RZ ;  /* 0x000000ffff177224 */ /* 0x004fe200078e00ff */
[----:B------:R-:W-:Y:S01]  /*0cb0*/  UIADD3 UR4, UP0, UPT, UR4, 0x1000, URZ ;  /* 0x0000100004047890 */ /* 0x000fe2000ff1e0ff */
[----:B------:R-:W-:Y:S01]  /*0cc0*/  VIADD R15, R15, 0x400 ;  /* 0x000004000f0f7836 */ /* 0x000fe20000000000 */
[----:B------:R-:W-:Y:S02]  /*0cd0*/  UIADD3 UR6, UPT, UPT, UR6, 0x8, URZ ;  /* 0x0000000806067890 */ /* 0x000fe4000fffe0ff */
[----:B------:R-:W-:Y:S02]  /*0ce0*/  UIADD3.X UR5, UPT, UPT, URZ, UR5, URZ, UP0, !UPT ;  /* 0x00000005ff057290 */ /* 0x000fe400087fe4ff */
[----:B------:R-:W-:Y:S01]  /*0cf0*/  UISETP.NE.AND UP0, UPT, UR6, URZ, UPT ;  /* 0x000000ff0600728c */ /* 0x000fe2000bf05270 */
[----:B----4-:R-:W-:-:S05]  /*0d00*/  @P0 FSET.BF.GT.AND R23, R12, RZ, PT ;  /* 0x000000ff0c17020a */ /* 0x010fca0003804000 */
[----:B------:R3:W-:Y:S03]  /*0d10*/  STG.E desc[UR16][R16.64+0x600], R23 ;  /* 0x0006001710007986 */ /* 0x0007e6000c101910 */
[----:B------:R-:W-:Y:S05]  /*0d20*/  BRA.U UP0, `(.L_x_1304) ;  /* 0xfffffff900f87547 */ /* 0x000fea000b83ffff */
.L_x_1303:
[----:B------:R-:W1:Y:S02]  /*0d30*/  LDCU UR4, c[0x0][0x384] ;  /* 0x00007080ff0477ac */ /* 0x000e640008000800 */
[----:B-1----:R-:W-:-:S06]  /*0d40*/  ULOP3.LUT UR4, UR4, 0x7, URZ, 0xc0, !UPT ;  /* 0x0000000704047892 */ /* 0x002fcc000f8ec0ff */
[----:B------:R-:W-:-:S13]  /*0d50*/  ISETP.NE.AND P0, PT, RZ, UR4, PT ;  /* 0x00000004ff007c0c */ /* 0x000fda000bf05270 */
[----:B------:R-:W-:Y:S05]  /*0d60*/  @!P0 EXIT ;  /* 0x000000000000894d */ /* 0x000fea0003800000 */
[----:B------:R-:W1:Y:S01]  /*0d70*/  LDC R6, c[0x0][0x384] ;  /* 0x0000e100ff067b82 */ /* 0x000e620000000800 */
[----:B------:R-:W-:Y:S01]  /*0d80*/  UISETP.GE.U32.AND UP0, UPT, UR4, 0x4, UPT ;  /* 0x000000040400788c */ /* 0x000fe2000bf06070 */
[----:B-1----:R-:W-:-:S08]  /*0d90*/  LOP3.LUT R12, R6, 0x3, RZ, 0xc0, !PT ;  /* 0x00000003060c7812 */ /* 0x002fd000078ec0ff */
[----:B------:R-:W-:Y:S05]  /*0da0*/  BRA.U !UP0, `(.L_x_1305) ;  /* 0x00000001088c7547 */ /* 0x000fea000b800000 */
[----:B------:R-:W-:Y:S02]  /*0db0*/  HFMA2 R9, -RZ, RZ, 0, 2.384185791015625e-07 ;  /* 0x00000004ff097431 */ /* 0x000fe400000001ff */
[----:B------:R-:W-:-:S04]  /*0dc0*/  IMAD R4, R13, 0x80, R0 ;  /* 0x000000800d047824 */ /* 0x000fc800078e0200 */
[----:B------:R-:W-:-:S05]  /*0dd0*/  IMAD.WIDE R8, R4, R9, UR18 ;  /* 0x0000001204087e25 */ /* 0x000fca000f8e0209 */
[----:B------:R-:W2:Y:S01]  /*0de0*/  LDG.E R2, desc[UR16][R8.64] ;  /* 0x0000001008027981 */ /* 0x000ea2000c1e1900 */
[----:B------:R-:W-:Y:S01]  /*0df0*/  IMAD.MOV.U32 R3, RZ, RZ, 0x4 ;  /* 0x00000004ff037424 */ /* 0x000fe200078e00ff */
[----:B--2---:R-:W-:-:S03]  /*0e00*/  FSETP.GT.AND P0, PT, R2, RZ, PT ;  /* 0x000000ff0200720b */ /* 0x004fc60003f04000 */
[----:B------:R-:W-:-:S10]  /*0e10*/  IMAD.WIDE R2, R4, R3, UR20 ;  /* 0x0000001404027e25 */ /* 0x000fd4000f8e0203 */
[----:B------:R-:W2:Y:S01]  /*0e20*/  @P0 LDG.E R10, desc[UR16][R2.64] ;  /* 0x00000010020a0981 */ /* 0x000ea2000c1e1900 */
[----:B------:R-:W-:Y:S02]  /*0e30*/  IMAD.MOV.U32 R5, RZ, RZ, 0x4 ;  /* 0x00000004ff057424 */ /* 0x000fe400078e00ff */
[----:B------:R-:W-:Y:S02]  /*0e40*/  IMAD.MOV.U32 R7, RZ, RZ, RZ ;  /* 0x000000ffff077224 */ /* 0x000fe400078e00ff */
[----:B------:R-:W-:Y:S01]  /*0e50*/  IMAD.WIDE R4, R4, R5, UR22 ;  /* 0x0000001604047e25 */ /* 0x000fe2000f8e0205 */
        /* <DEDUP_REMOVED lines=8> */
[----:B------:R-:W4:Y:S02]  /*0ee0*/  LDG.E R10, desc[UR16][R8.64+0x400] ;  /* 0x00040010080a7981 */ /* 0x000f24000c1e1900 */
[----:B----4-:R-:W-:-:S13]  /*0ef0*/  FSETP.GT.AND P0, PT, R10, RZ, PT ;  /* 0x000000ff0a00720b */ /* 0x010fda0003f04000 */
[----:B------:R-:W4:Y:S01]  /*0f00*/  @P0 LDG.E R10, desc[UR16][R2.64+0x400] ;  /* 0x00040010020a0981 */ /* 0x000f22000c1e1900 */
[----:B------:R-:W-:Y:S02]  /*0f10*/  MOV R15, RZ ;  /* 0x000000ff000f7202 */ /* 0x000fe40000000f00 */
[----:B----4-:R-:W-:-:S05]  /*0f20*/  @P0 FSET.BF.GT.AND R15, R10, RZ, PT ;  /* 0x000000ff0a0f020a */ /* 0x010fca0003804000 */
[----:B------:R2:W-:Y:S04]  /*0f30*/  STG.E desc[UR16][R4.64+0x400], R15 ;  /* 0x0004000f04007986 */ /* 0x0005e8000c101910 */
[----:B-1----:R-:W4:Y:S01]  /*0f40*/  LDG.E R7, desc[UR16][R8.64+0x600] ;  /* 0x0006001008077981 */ /* 0x002f22000c1e1900 */
[----:B------:R-:W-:Y:S01]  /*0f50*/  BSSY.RECONVERGENT B0, `(.L_x_1306) ;  /* 0x0000006000007945 */ /* 0x000fe20003800200 */
[----:B----4-:R-:W-:Y:S01]  /*0f60*/  FSETP.GT.AND P0, PT, R7, RZ, PT ;  /* 0x000000ff0700720b */ /* 0x010fe20003f04000 */
[----:B------:R-:W-:-:S12]  /*0f70*/  IMAD.MOV.U32 R7, RZ, RZ, RZ ;  /* 0x000000ffff077224 */ /* 0x000fd800078e00ff */
[----:B--2---:R-:W-:Y:S05]  /*0f80*/  @!P0 BRA `(.L_x_1307) ;  /* 0x0000000000088947 */ /* 0x004fea0003800000 */
[----:B------:R-:W2:Y:S02]  /*0f90*/  LDG.E R2, desc[UR16][R2.64+0x600] ;  /* 0x0006001002027981 */ /* 0x000ea4000c1e1900 */
[----:B--2---:R-:W-:-:S07]  /*0fa0*/  FSET.BF.GT.AND R7, R2, RZ, PT ;  /* 0x000000ff0207720a */ /* 0x004fce0003804000 */
.L_x_1307:
[----:B------:R-:W-:Y:S05]  /*0fb0*/  BSYNC.RECONVERGENT B0 ;  /* 0x0000000000007941 */ /* 0x000fea0003800200 */
.L_x_1306:
[----:B------:R1:W-:Y:S01]  /*0fc0*/  STG.E desc[UR16][R4.64+0x600], R7 ;  /* 0x0006000704007986 */ /* 0x0003e2000c101910 */
[----:B------:R-:W-:-:S07]  /*0fd0*/  VIADD R13, R13, 0x4 ;  /* 0x000000040d0d7836 */ /* 0x000fce0000000000 */
.L_x_1305:
[----:B------:R-:W-:-:S13]  /*0fe0*/  ISETP.NE.AND P0, PT, R12, RZ, PT ;  /* 0x000000ff0c00720c */ /* 0x000fda0003f05270 */
[----:B------:R-:W-:Y:S05]  /*0ff0*/  @!P0 EXIT ;  /* 0x000000000000894d */ /* 0x000fea0003800000 */
[----:B------:R-:W-:-:S13]  /*1000*/  ISETP.NE.AND P0, PT, R12, 0x1, PT ;  /* 0x000000010c00780c */ /* 0x000fda0003f05270 */
[----:B------:R-:W-:Y:S05]  /*1010*/  @!P0 BRA `(.L_x_1308) ;  /* 0x00000000005c8947 */ /* 0x000fea0003800000 */
[----:B------:R-:W-:Y:S02]  /*1020*/  IMAD R8, R13, 0x80, R0 ;  /* 0x000000800d087824 */ /* 0x000fe400078e0200 */
[----:B------:R-:W-:-:S04]  /*1030*/  IMAD.MOV.U32 R3, RZ, RZ, 0x4 ;  /* 0x00000004ff037424 */ /* 0x000fc800078e00ff */
[----:B------:R-:W-:-:S05]  /*1040*/  IMAD.WIDE R2, R8, R3, UR18 ;  /* 0x0000001208027e25 */ /* 0x000fca000f8e0203 */
[----:B-1----:R-:W2:Y:S01]  /*1050*/  LDG.E R4, desc[UR16][R2.64] ;  /* 0x0000001002047981 */ /* 0x002ea2000c1e1900 */
[----:B------:R-:W-:Y:S01]  /*1060*/  HFMA2 R5, -RZ, RZ, 0, 2.384185791015625e-07 ;  /* 0x00000004ff057431 */ /* 0x000fe200000001ff */
[----:B--2---:R-:W-:-:S04]  /*1070*/  FSETP.GT.AND P0, PT, R4, RZ, PT ;  /* 0x000000ff0400720b */ /* 0x004fc80003f04000 */
[----:B------:R-:W-:-:S09]  /*1080*/  IMAD.WIDE R4, R8, R5, UR20 ;  /* 0x0000001408047e25 */ /* 0x000fd2000f8e0205 */
[----:B------:R-:W2:Y:S01]  /*1090*/  @P0 LDG.E R10, desc[UR16][R4.64] ;  /* 0x00000010040a0981 */ /* 0x000ea2000c1e1900 */
[----:B------:R-:W-:Y:S02]  /*10a0*/  IMAD.MOV.U32 R9, RZ, RZ, 0x4 ;  /* 0x00000004ff097424 */ /* 0x000fe400078e00ff */
[----:B------:R-:W-:Y:S02]  /*10b0*/  IMAD.MOV.U32 R7, RZ, RZ, RZ ;  /* 0x000000ffff077224 */ /* 0x000fe400078e00ff */
[----:B------:R-:W-:Y:S01]  /*10c0*/  IMAD.WIDE R8, R8, R9, UR22 ;  /* 0x0000001608087e25 */ /* 0x000fe2000f8e0209 */
[----:B--2---:R-:W-:-:S05]  /*10d0*/  @P0 FSET.BF.GT.AND R7, R10, RZ, PT ;  /* 0x000000ff0a07020a */ /* 0x004fca0003804000 */
[----:B------:R1:W-:Y:S04]  /*10e0*/  STG.E desc[UR16][R8.64], R7 ;  /* 0x0000000708007986 */ /* 0x0003e8000c101910 */
[----:B------:R-:W2:Y:S01]  /*10f0*/  LDG.E R10, desc[UR16][R2.64+0x200] ;  /* 0x00020010020a7981 */ /* 0x000ea2000c1e1900 */
[----:B------:R-:W-:Y:S01]  /*1100*/  BSSY.RECONVERGENT B0, `(.L_x_1309) ;  /* 0x0000006000007945 */ /* 0x000fe20003800200 */
[----:B------:R-:W-:Y:S01]  /*1110*/  IMAD.MOV.U32 R11, RZ, RZ, RZ ;  /* 0x000000ffff0b7224 */ /* 0x000fe200078e00ff */
[----:B--2---:R-:W-:-:S13]  /*1120*/  FSETP.GT.AND P0, PT, R10, RZ, PT ;  /* 0x000000ff0a00720b */ /* 0x004fda0003f04000 */
[----:B-1----:R-:W-:Y:S05]  /*1130*/  @!P0 BRA `(.L_x_1310) ;  /* 0x0000000000088947 */ /* 0x002fea0003800000 */
[----:B------:R-:W2:Y:S02]  /*1140*/  LDG.E R4, desc[UR16][R4.64+0x200] ;  /* 0x0002001004047981 */ /* 0x000ea4000c1e1900 */
[----:B--2---:R-:W-:-:S07]  /*1150*/  FSET.BF.GT.AND R11, R4, RZ, PT ;  /* 0x000000ff040b720a */ /* 0x004fce0003804000 */
.L_x_1310:
[----:B------:R-:W-:Y:S05]  /*1160*/  BSYNC.RECONVERGENT B0 ;  /* 0x0000000000007941 */ /* 0x000fea0003800200 */
.L_x_1309:
[----:B------:R2:W-:Y:S01]  /*1170*/  STG.E desc[UR16][R8.64+0x200], R11 ;  /* 0x0002000b08007986 */ /* 0x0005e2000c101910 */
[----:B------:R-:W-:-:S07]  /*1180*/  IADD3 R13, PT, PT, R13, 0x2, RZ ;  /* 0x000000020d0d7810 */ /* 0x000fce0007ffe0ff */
.L_x_1308:
[----:B------:R-:W-:-:S04]  /*1190*/  LOP3.LUT R6, R6, 0x1, RZ, 0xc0, !PT ;  /* 0x0000000106067812 */ /* 0x000fc800078ec0ff */
[----:B------:R-:W-:-:S13]  /*11a0*/  ISETP.NE.U32.AND P0, PT, R6, 0x1, PT ;  /* 0x000000010600780c */ /* 0x000fda0003f05070 */
[----:B------:R-:W-:Y:S05]  /*11b0*/  @P0 EXIT ;  /* 0x000000000000094d */ /* 0x000fea0003800000 */
[----:B------:R-:W-:Y:S02]  /*11c0*/  IMAD R0, R13, 0x80, R0 ;  /* 0x000000800d007824 */ /* 0x000fe400078e0200 */
[----:B------:R-:W-:-:S04]  /*11d0*/  IMAD.MOV.U32 R3, RZ, RZ, 0x4 ;  /* 0x00000004ff037424 */ /* 0x000fc800078e00ff */
[----:B------:R-:W-:-:S06]  /*11e0*/  IMAD.WIDE R2, R0, R3, UR18 ;  /* 0x0000001200027e25 */ /* 0x000fcc000f8e0203 */
[----:B------:R-:W4:Y:S01]  /*11f0*/  LDG.E R2, desc[UR16][R2.64] ;  /* 0x0000001002027981 */ /* 0x000f22000c1e1900 */
[----:B-1----:R-:W-:Y:S01]  /*1200*/  IMAD.MOV.U32 R5, RZ, RZ, 0x4 ;  /* 0x00000004ff057424 */ /* 0x002fe200078e00ff */
[----:B------:R-:W-:Y:S01]  /*1210*/  BSSY.RECONVERGENT B0, `(.L_x_1311) ;  /* 0x0000009000007945 */ /* 0x000fe20003800200 */
[----:B------:R-:W-:Y:S02]  /*1220*/  MOV R7, RZ ;  /* 0x000000ff00077202 */ /* 0x000fe40000000f00 */
[----:B------:R-:W-:Y:S01]  /*1230*/  IMAD.WIDE R4, R0, R5, UR22 ;  /* 0x0000001600047e25 */ /* 0x000fe2000f8e0205 */
[----:B----4-:R-:W-:-:S13]  /*1240*/  FSETP.GT.AND P0, PT, R2, RZ, PT ;  /* 0x000000ff0200720b */ /* 0x010fda0003f04000 */
[----:B------:R-:W-:Y:S05]  /*1250*/  @!P0 BRA `(.L_x_1312) ;  /* 0x0000000000108947 */ /* 0x000fea0003800000 */
[----:B------:R-:W-:-:S04]  /*1260*/  IMAD.MOV.U32 R3, RZ, RZ, 0x4 ;  /* 0x00000004ff037424 */ /* 0x000fc800078e00ff */
[----:B------:R-:W-:-:S06]  /*1270*/  IMAD.WIDE R2, R0, R3, UR20 ;  /* 0x0000001400027e25 */ /* 0x000fcc000f8e0203 */
[----:B------:R-:W4:Y:S02]  /*1280*/  LDG.E R2, desc[UR16][R2.64] ;  /* 0x0000001002027981 */ /* 0x000f24000c1e1900 */
[----:B----4-:R-:W-:-:S07]  /*1290*/  FSET.BF.GT.AND R7, R2, RZ, PT ;  /* 0x000000ff0207720a */ /* 0x010fce0003804000 */
.L_x_1312:
[----:B------:R-:W-:Y:S05]  /*12a0*/  BSYNC.RECONVERGENT B0 ;  /* 0x0000000000007941 */ /* 0x000fea0003800200 */
.L_x_1311:
[----:B------:R-:W-:Y:S01]  /*12b0*/  STG.E desc[UR16][R4.64], R7 ;  /* 0x0000000704007986 */ /* 0x000fe2000c101910 */
[----:B------:R-:W-:Y:S05]  /*12c0*/  EXIT ;  /* 0x000000000000794d */ /* 0x000fea0003800000 */
.L_x_1302:
[----:B------:R-:W-:-:S06]  /*12d0*/  UISETP.GE.AND UP0, UPT, UR9, 0x1, UPT ;  /* 0x000000010900788c */ /* 0x000fcc000bf06270 */
[----:B------:R-:W-:-:S13]  /*12e0*/  PLOP3.LUT P0, PT, PT, PT, UP0, 0x80, 0x8 ;  /* 0x000000000008781c */ /* 0x000fda0003f0f008 */
[----:B------:R-:W-:Y:S05]  /*12f0*/  @!P0 EXIT ;  /* 0x000000000000894d */ /* 0x000fea0003800000 */
[----:B------:R-:W-:Y:S01]  /*1300*/  UISETP.GE.U32.AND UP0, UPT, UR9, 0x4, UPT ;  /* 0x000000040900788c */ /* 0x000fe2000bf06070 */
[----:B------:R-:W-:Y:S01]  /*1310*/  IMAD.MOV.U32 R2, RZ, RZ, RZ ;  /* 0x000000ffff027224 */ /* 0x000fe200078e00ff */
[----:B------:R-:W-:-:S07]  /*1320*/  ULOP3.LUT UR13, UR9, 0x3, URZ, 0xc0, !UPT ;  /* 0x00000003090d7892 */ /* 0x000fce000f8ec0ff */
[----:B------:R-:W-:Y:S05]  /*1330*/  BRA.U !UP0, `(.L_x_1313) ;  /* 0x0000000508687547 */ /* 0x000fea000b800000 */
[----:B------:R-:W-:Y:S01]  /*1340*/  ULOP3.LUT UR4, UR9, 0x7ffffffc, URZ, 0xc0, !UPT ;  /* 0x7ffffffc09047892 */ /* 0x000fe2000f8ec0ff */
[----:B------:R-:W-:-:S05]  /*1350*/  IMAD.MOV.U32 R3, RZ, RZ, RZ ;  /* 0x000000ffff037224 */ /* 0x000fca00078e00ff */
[----:B------:R-:W-:-:S07]  /*1360*/  MOV R2, UR4 ;  /* 0x0000000400027c02 */ /* 0x000fce0008000f00 */
.L_x_1330:
[C---:B------:R-:W-:Y:S01]  /*1370*/  IMAD R4, R3.reuse, 0x80, R0 ;  /* 0x0000008003047824 */ /* 0x040fe200078e0200 */
[----:B------:R-:W-:Y:S01]  /*1380*/  BSSY.RECONVERGENT B0, `(.L_x_1314) ;  /* 0x0000015000007945 */ /* 0x000fe20003800200 */
[----:B------:R-:W-:-:S03]  /*1390*/  VIADD R3, R3, 0x4 ;  /* 0x0000000403037836 */ /* 0x000fc60000000000 */
[----:B------:R-:W-:Y:S02]  /*13a0*/  ISETP.GE.AND P1, PT, R4, UR12, PT ;  /* 0x0000000c04007c0c */ /* 0x000fe4000bf26270 */
[----:B------:R-:W-:-:S11]  /*13b0*/  ISETP.NE.AND P0, PT, R3, R2, PT ;  /* 0x000000020300720c */ /* 0x000fd60003f05270 */
[----:B0-----:R-:W-:Y:S05]  /*13c0*/  @P1 BRA `(.L_x_1315) ;  /* 0x0000000000401947 */ /* 0x001fea0003800000 */
[----:B------:R-:W-:-:S04]  /*13d0*/  IMAD.MOV.U32 R7, RZ, RZ, 0x4 ;  /* 0x00000004ff077424 */ /* 0x000fc800078e00ff */
[----:B------:R-:W-:-:S06]  /*13e0*/  IMAD.WIDE R6, R4, R7, UR18 ;  /* 0x0000001204067e25 */ /* 0x000fcc000f8e0207 */
[----:B------:R-:W2:Y:S01]  /*13f0*/  LDG.E R6, desc[UR16][R6.64] ;  /* 0x0000001006067981 */ /* 0x000ea2000c1e1900 */
[----:B------:R-:W-:Y:S01]  /*1400*/  HFMA2 R9, -RZ, RZ, 0, 2.384185791015625e-07 ;  /* 0x00000004ff097431 */ /* 0x000fe200000001ff */
[----:B------:R-:W-:Y:S01]  /*1410*/  BSSY.RECONVERGENT B1, `(.L_x_1316) ;  /* 0x000000a000017945 */ /* 0x000fe20003800200 */
[----:B------:R-:W-:-:S03]  /*1420*/  IMAD.MOV.U32 R5, RZ, RZ, RZ ;  /* 0x000000ffff057224 */ /* 0x000fc600078e00ff */
        /* <DEDUP_REMOVED lines=8> */
.L_x_1317:
[----:B------:R-:W-:Y:S05]  /*14b0*/  BSYNC.RECONVERGENT B1 ;  /* 0x0000000000017941 */ /* 0x000fea0003800200 */
.L_x_1316:
[----:B------:R0:W-:Y:S02]  /*14c0*/  STG.E desc[UR16][R8.64], R5 ;  /* 0x0000000508007986 */ /* 0x0001e4000c101910 */
.L_x_1315:
[----:B------:R-:W-:Y:S05]  /*14d0*/  BSYNC.RECONVERGENT B0 ;  /* 0x0000000000007941 */ /* 0x000fea0003800200 */
.L_x_1314:
[----:B------:R-:W-:Y:S01]  /*14e0*/  VIADD R10, R4, 0x80 ;  /* 0x00000080040a7836 */ /* 0x000fe20000000000 */
[----:B------:R-:W-:Y:S04]  /*14f0*/  BSSY.RECONVERGENT B0, `(.L_x_1318) ;  /* 0x0000013000007945 */ /* 0x000fe80003800200 */
[----:B------:R-:W-:-:S13]  /*1500*/  ISETP.GE.AND P1, PT, R10, UR12, PT ;  /* 0x0000000c0a007c0c */ /* 0x000fda000bf26270 */
[----:B------:R-:W-:Y:S05]  /*1510*/  @P1 BRA `(.L_x_1319) ;  /* 0x0000000000401947 */ /* 0x000fea0003800000 */
[----:B------:R-:W-:-:S04]  /*1520*/  IMAD.MOV.U32 R7, RZ, RZ, 0x4 ;  /* 0x00000004ff077424 */ /* 0x000fc800078e00ff */
[----:B------:R-:W-:-:S06]  /*1530*/  IMAD.WIDE R6, R10, R7, UR18 ;  /* 0x000000120a067e25 */ /* 0x000fcc000f8e0207 */
[----:B------:R-:W2:Y:S01]  /*1540*/  LDG.E R6, desc[UR16][R6.64] ;  /* 0x0000001006067981 */ /* 0x000ea2000c1e1900 */
[----:B0-----:R-:W-:Y:S01]  /*1550*/  MOV R9, 0x4 ;  /* 0x0000000400097802 */ /* 0x001fe20000000f00 */
        /* <DEDUP_REMOVED lines=10> */
.L_x_1321:
[----:B------:R-:W-:Y:S05]  /*1600*/  BSYNC.RECONVERGENT B1 ;  /* 0x0000000000017941 */ /* 0x000fea0003800200 */
.L_x_1320:
[----:B------:R1:W-:Y:S02]  /*1610*/  STG.E desc[UR16][R8.64], R5 ;  /* 0x0000000508007986 */ /* 0x0003e4000c101910 */
.L_x_1319:
[----:B------:R-:W-:Y:S05]  /*1620*/  BSYNC.RECONVERGENT B0 ;  /* 0x0000000000007941 */ /* 0x000fea0003800200 */
.L_x_1318:
[----:B------:R-:W-:Y:S01]  /*1630*/  VIADD R10, R4, 0x100 ;  /* 0x00000100040a7836 */ /* 0x000fe20000000000 */
[----:B------:R-:W-:Y:S04]  /*1640*/  BSSY.RECONVERGENT B0, `(.L_x_1322) ;  /* 0x0000013000007945 */ /* 0x000fe80003800200 */
[----:B------:R-:W-:-:S13]  /*1650*/  ISETP.GE.AND P1, PT, R10, UR12, PT ;  /* 0x0000000c0a007c0c */ /* 0x000fda000bf26270 */
[----:B------:R-:W-:Y:S05]  /*1660*/  @P1 BRA `(.L_x_1323) ;  /* 0x0000000000401947 */ /* 0x000fea0003800000 */
[----:B------:R-:W-:-:S04]  /*1670*/  IMAD.MOV.U32 R7, RZ, RZ, 0x4 ;  /* 0x00000004ff077424 */ /* 0x000fc800078e00ff */
[----:B------:R-:W-:-:S06]  /*1680*/  IMAD.WIDE R6, R10, R7, UR18 ;  /* 0x000000120a067e25 */ /* 0x000fcc000f8e0207 */
[----:B------:R-:W2:Y:S01]  /*1690*/  LDG.E R6, desc[UR16][R6.64] ;  /* 0x0000001006067981 */ /* 0x000ea2000c1e1900 */
[----:B01----:R-:W-:Y:S01]  /*16a0*/  HFMA2 R9, -RZ, RZ, 0, 2.384185791015625e-07 ;  /* 0x00000004ff097431 */ /* 0x003fe200000001ff */
        /* <DEDUP_REMOVED lines=10> */
.L_x_1325:
[----:B------:R-:W-:Y:S05]  /*1750*/  BSYNC.RECONVERGENT B1 ;  /* 0x0000000000017941 */ /* 0x000fea0003800200 */
.L_x_1324:
[----:B------:R2:W-:Y:S02]  /*1760*/  STG.E desc[UR16][R8.64], R5 ;  /* 0x0000000508007986 */ /* 0x0005e4000c101910 */
.L_x_1323:
[----:B------:R-:W-:Y:S05]  /*1770*/  BSYNC.RECONVERGENT B0 ;  /* 0x0000000000007941 */ /* 0x000fea0003800200 */
.L_x_1322:
[----:B012---:R-:W-:Y:S01]  /*1780*/  VIADD R8, R4, 0x180 ;  /* 0x0000018004087836 */ /* 0x007fe20000000000 */
[----:B------:R-:W-:Y:S04]  /*1790*/  BSSY.RECONVERGENT B0, `(.L_x_1326) ;  /* 0x0000013000007945 */ /* 0x000fe80003800200 */
[----:B------:R-:W-:-:S13]  /*17a0*/  ISETP.GE.AND P1, PT, R8, UR12, PT ;  /* 0x0000000c08007c0c */ /* 0x000fda000bf26270 */
[----:B------:R-:W-:Y:S05]  /*17b0*/  @P1 BRA `(.L_x_1327) ;  /* 0x0000000000401947 */ /* 0x000fea0003800000 */
[----:B------:R-:W-:-:S04]  /*17c0*/  IMAD.MOV.U32 R5, RZ, RZ, 0x4 ;  /* 0x00000004ff057424 */ /* 0x000fc800078e00ff */
[----:B------:R-:W-:-:S06]  /*17d0*/  IMAD.WIDE R4, R8, R5, UR18 ;  /* 0x0000001208047e25 */ /* 0x000fcc000f8e0205 */
[----:B------:R-:W2:Y:S01]  /*17e0*/  LDG.E R4, desc[UR16][R4.64] ;  /* 0x0000001004047981 */ /* 0x000ea2000c1e1900 */
[----:B------:R-:W-:Y:S01]  /*17f0*/  MOV R7, 0x4 ;  /* 0x0000000400077802 */ /* 0x000fe20000000f00 */
        /* <DEDUP_REMOVED lines=10> */
.L_x_1329:
[----:B------:R-:W-:Y:S05]  /*18a0*/  BSYNC.RECONVERGENT B1 ;  /* 0x0000000000017941 */ /* 0x000fea0003800200 */
.L_x_1328:
[----:B------:R0:W-:Y:S02]  /*18b0*/  STG.E desc[UR16][R6.64], R9 ;  /* 0x0000000906007986 */ /* 0x0001e4000c101910 */
.L_x_1327:
[----:B------:R-:W-:Y:S05]  /*18c0*/  BSYNC.RECONVERGENT B0 ;  /* 0x0000000000007941 */ /* 0x000fea0003800200 */
.L_x_1326:
[----:B------:R-:W-:Y:S05]  /*18d0*/  @P0 BRA `(.L_x_1330) ;  /* 0xfffffff800a40947 */ /* 0x000fea000383ffff */
.L_x_1313:
[----:B------:R-:W-:-:S13]  /*18e0*/  ISETP.NE.AND P0, PT, RZ, UR13, PT ;  /* 0x0000000dff007c0c */ /* 0x000fda000bf05270 */
[----:B------:R-:W-:Y:S05]  /*18f0*/  @!P0 EXIT ;  /* 0x000000000000894d */ /* 0x000fea0003800000 */
[----:B------:R-:W1:Y:S01]  /*1900*/  LDCU.128 UR4, c[0x0][0x390] ;  /* 0x00007200ff0477ac */ /* 0x000e620008000c00 */
[----:B0-----:R-:W-:Y:S01]  /*1910*/  IMAD R7, R2, 0x80, R0 ;  /* 0x0000008002077824 */ /* 0x001fe200078e0200 */
[----:B------:R-:W0:Y:S01]  /*1920*/  LDCU.64 UR8, c[0x0][0x3a8] ;  /* 0x00007500ff0877ac */ /* 0x000e220008000a00 */
[----:B------:R-:W-:Y:S02]  /*1930*/  UIADD3 UR11, UPT, UPT, -UR13, URZ, URZ ;  /* 0x000000ff0d0b7290 */ /* 0x000fe4000fffe1ff */
[----:B-1----:R-:W-:Y:S02]  /*1940*/  UIMAD.WIDE UR4, UR10, 0x4, UR4 ;  /* 0x000000040a0478a5 */ /* 0x002fe4000f8e0204 */
[----:B------:R-:W-:Y:S02]  /*1950*/  UIMAD.WIDE UR6, UR10, 0x4, UR6 ;  /* 0x000000040a0678a5 */ /* 0x000fe4000f8e0206 */
[----:B0-----:R-:W-:-:S12]  /*1960*/  UIMAD.WIDE UR8, UR10, 0x4, UR8 ;  /* 0x000000040a0878a5 */ /* 0x001fd8000f8e0208 */
.L_x_1335:
[----:B------:R-:W-:Y:S01]  /*1970*/  ISETP.GE.AND P0, PT, R7, UR12, PT ;  /* 0x0000000c07007c0c */ /* 0x000fe2000bf06270 */
[----:B------:R-:W-:-:S12]  /*1980*/  BSSY.RECONVERGENT B0, `(.L_x_1331) ;  /* 0x0000014000007945 */ /* 0x000fd80003800200 */
[----:B0-----:R-:W-:Y:S05]  /*1990*/  @P0 BRA `(.L_x_1332) ;  /* 0x0000000000480947 */ /* 0x001fea0003800000 */
[----:B------:R-:W-:Y:S01]  /*19a0*/  MOV R3, UR7 ;  /* 0x0000000700037c02 */ /* 0x000fe20008000f00 */
[----:B------:R-:W-:-:S04]  /*19b0*/  IMAD.U32 R2, RZ, RZ, UR6 ;  /* 0x00000006ff027e24 */ /* 0x000fc8000f8e00ff */
[----:B------:R-:W-:-:S06]  /*19c0*/  IMAD.WIDE R2, R7, 0x4, R2 ;  /* 0x0000000407027825 */ /* 0x000fcc00078e0202 */
[----:B------:R-:W2:Y:S01]  /*19d0*/  LDG.E R2, desc[UR16][R2.64] ;  /* 0x0000001002027981 */ /* 0x000ea2000c1e1900 */
[----:B------:R-:W-:Y:S01]  /*19e0*/  IMAD.U32 R4, RZ, RZ, UR4 ;  /* 0x00000004ff047e24 */ /* 0x000fe2000f8e00ff */
[----:B------:R-:W-:Y:S01]  /*19f0*/  BSSY.RECONVERGENT B1, `(.L_x_1333) ;  /* 0x000000b000017945 */ /* 0x000fe20003800200 */
[----:B------:R-:W-:Y:S02]  /*1a00*/  IMAD.U32 R5, RZ, RZ, UR5 ;  /* 0x00000005ff057e24 */ /* 0x000fe4000f8e00ff */
[----:B------:R-:W-:Y:S02]  /*1a10*/  IMAD.MOV.U32 R9, RZ, RZ, RZ ;  /* 0x000000ffff097224 */ /* 0x000fe400078e00ff */
[----:B------:R-:W-:Y:S01]  /*1a20*/  IMAD.WIDE R4, R7, 0x4, R4 ;  /* 0x0000000407047825 */ /* 0x000fe200078e0204 */
[----:B--2---:R-:W-:-:S13]  /*1a30*/  FSETP.GT.AND P0, PT, R2, RZ, PT ;  /* 0x000000ff0200720b */ /* 0x004fda0003f04000 */
[----:B------:R-:W-:Y:S05]  /*1a40*/  @!P0 BRA `(.L_x_1334) ;  /* 0x0000000000148947 */ /* 0x000fea0003800000 */
[----:B------:R-:W-:Y:S01]  /*1a50*/  MOV R2, UR8 ;  /* 0x0000000800027c02 */ /* 0x000fe20008000f00 */
[----:B------:R-:W-:-:S04]  /*1a60*/  IMAD.U32 R3, RZ, RZ, UR9 ;  /* 0x00000009ff037e24 */ /* 0x000fc8000f8e00ff */
[----:B------:R-:W-:-:S06]  /*1a70*/  IMAD.WIDE R2, R7, 0x4, R2 ;  /* 0x0000000407027825 */ /* 0x000fcc00078e0202 */
[----:B------:R-:W2:Y:S02]  /*1a80*/  LDG.E R2, desc[UR16][R2.64] ;  /* 0x0000001002027981 */ /* 0x000ea4000c1e1900 */
[----:B--2---:R-:W-:-:S07]  /*1a90*/  FSET.BF.GT.AND R9, R2, RZ, PT ;  /* 0x000000ff0209720a */ /* 0x004fce0003804000 */
.L_x_1334:
[----:B------:R-:W-:Y:S05]  /*1aa0*/  BSYNC.RECONVERGENT B1 ;  /* 0x0000000000017941 */ /* 0x000fea0003800200 */
.L_x_1333:
[----:B------:R0:W-:Y:S02]  /*1ab0*/  STG.E desc[UR16][R4.64], R9 ;  /* 0x0000000904007986 */ /* 0x0001e4000c101910 */
.L_x_1332:
[----:B------:R-:W-:Y:S05]  /*1ac0*/  BSYNC.RECONVERGENT B0 ;  /* 0x0000000000007941 */ /* 0x000fea0003800200 */
.L_x_1331:
[----:B------:R-:W-:-:S06]  /*1ad0*/  UIADD3 UR10, UPT, UPT, UR11, 0x1, URZ ;  /* 0x000000010b0a7890 */ /* 0x000fcc000fffe0ff */
[----:B------:R-:W-:-:S13]  /*1ae0*/  ISETP.NE.AND P0, PT, RZ, UR10, PT ;  /* 0x0000000aff007c0c */ /* 0x000fda000bf05270 */
[----:B------:R-:W-:Y:S05]  /*1af0*/  @!P0 EXIT ;  /* 0x000000000000894d */ /* 0x000fea0003800000 */
[----:B------:R-:W-:Y:S01]  /*1b00*/  VIADD R7, R7, 0x80 ;  /* 0x0000008007077836 */ /* 0x000fe20000000000 */
[----:B------:R-:W-:Y:S01]  /*1b10*/  UMOV UR11, UR10 ;  /* 0x0000000a000b7c82 */ /* 0x000fe20008000000 */
[----:B------:R-:W-:Y:S05]  /*1b20*/  BRA `(.L_x_1335) ;  /* 0xfffffffc00907947 */ /* 0x000fea000383ffff */
.L_x_1336:
        /* <DEDUP_REMOVED lines=13> */
.L_x_2007:


//--------------------- .text._ZN3cub18CUB_300001_SM_10006detail9transform16transform_kernelINS2_10policy_hubILb1EN4cuda3std3__45tupleIJN6thrust24THRUST_300001_SM_1000_NS6detail15normal_iteratorINSA_10device_ptrIfEEEESF_EEEE10policy1000El15PowerDifferenceSF_JPfSK_EEEvT0_iT1_T2_DpNS2_10kernel_argIT3_EE --------------------------
	.section	.text._ZN3cub18CUB_300001_SM_10006detail9transform16transform_kernelINS2_10policy_hubILb1EN4cuda3std3__45tupleIJN6thrust24THRUST_300001_SM_1000_NS6detail15normal_iteratorINSA_10device_ptrIfEEEESF_EEEE10policy1000El15PowerDifferenceSF_JPfSK_EEEvT0_iT1_T2_DpNS2_10kernel_argIT3_EE,"ax",@progbits
	.align	128
        .global         _ZN3cub18CUB_300001_SM_10006detail9transform16transform_kernelINS2_10policy_hubILb1EN4cuda3std3__45tupleIJN6thrust24THRUST_300001_SM_1000_NS6detail15normal_iteratorINSA_10device_ptrIfEEEESF_EEEE10policy1000El15PowerDifferenceSF_JPfSK_EEEvT0_iT1_T2_DpNS2_10kernel_argIT3_EE
        .type           _ZN3cub18CUB_300001_SM_10006detail9transform16transform_kernelINS2_10policy_hubILb1EN4cuda3std3__45tupleIJN6thrust24THRUST_300001_SM_1000_NS6detail15normal_iteratorINSA_10device_ptrIfEEEESF_EEEE10policy1000El15PowerDifferenceSF_JPfSK_EEEvT0_iT1_T2_DpNS2_10kernel_argIT3_EE,@function
        .size           _ZN3cub18CUB_300001_SM_10006detail9transform16transform_kernelINS2_10policy_hubILb1EN4cuda3std3__45tupleIJN6thrust24THRUST_300001_SM_1000_NS6detail15normal_iteratorINSA_10device_ptrIfEEEESF_EEEE10policy1000El15PowerDifferenceSF_JPfSK_EEEvT0_iT1_T2_DpNS2_10kernel_argIT3_EE,(.L_x_1982 - _ZN3cub18CUB_300001_SM_10006detail9transform16transform_kernelINS2_10policy_hubILb1EN4cuda3std3__45tupleIJN6thrust24THRUST_300001_SM_1000_NS6detail15normal_iteratorINSA_10device_ptrIfEEEESF_EEEE10policy1000El15PowerDifferenceSF_JPfSK_EEEvT0_iT1_T2_DpNS2_10kernel_argIT3_EE)
        .other          _ZN3cub18CUB_300001_SM_10006detail9transform16transform_kernelINS2_10policy_hubILb1EN4cuda3std3__45tupleIJN6thrust24THRUST_300001_SM_1000_NS6detail15normal_iteratorINSA_10device_ptrIfEEEESF_EEEE10policy1000El15PowerDifferenceSF_JPfSK_EEEvT0_iT1_T2_DpNS2_10kernel_argIT3_EE,@"STO_CUDA_ENTRY STV_DEFAULT"
_ZN3cub18CUB_300001_SM_10006detail9transform16transform_kernelINS2_10policy_hubILb1EN4cuda3std3__45tupleIJN6thrust24THRUST_300001_SM_1000_NS6detail15normal_iteratorINSA_10device_ptrIfEEEESF_EEEE10policy1000El15PowerDifferenceSF_JPfSK_EEEvT0_iT1_T2_DpNS2_10kernel_argIT3_EE:
.text._ZN3cub18CUB_300001_SM_10006detail9transform16transform_kernelINS2_10policy_hubILb1EN4cuda3std3__45tupleIJN6thrust24THRUST_300001_SM_1000_NS6detail15normal_iteratorINSA_10device_ptrIfEEEESF_EEEE10policy1000El15PowerDifferenceSF_JPfSK_EEEvT0_iT1_T2_DpNS2_10kernel_argIT3_EE:
        /* <DEDUP_REMOVED lines=32> */
.L_x_1340:
[----:B------:R-:W-:Y:S01]  /*0200*/  VIADD R3, R3, 0x4000 ;  /* 0x0000400003037836 */ /* 0x000fe20000000000 */
[----:B------:R0:W-:Y:S04]  /*0210*/  CCTL.E.PF2 [R4] ;  /* 0x000000000400798f */ /* 0x0001e80000800100 */
[----:B------:R-:W-:Y:S02]  /*0220*/  ISETP.GE.AND P0, PT, R3, UR4, PT ;  /* 0x0000000403007c0c */ /* 0x000fe4000bf06270 */
[----:B0-----:R-:W-:-:S05]  /*0230*/  IADD3 R4, P1, PT, R4, 0x4000, RZ ;  /* 0x0000400004047810 */ /* 0x001fca0007f3e0ff */
[----:B------:R-:W-:-:S06]  /*0240*/  IMAD.X R5, RZ, RZ, R5, P1 ;  /* 0x000000ffff057224 */ /* 0x000fcc00008e0605 */
[----:B------:R-:W-:Y:S05]  /*0250*/  @!P0 BRA `(.L_x_1340) ;  /* 0xfffffffc00e88947 */ /* 0x000fea000383ffff */
[----:B------:R-:W-:Y:S05]  /*0260*/  BSYNC.RECONVERGENT B1 ;  /* 0x0000000000017941 */ /* 0x000fea0003800200 */
.L_x_1339:
[----:B------:R-:W0:Y:S02]  /*0270*/  LDCU.64 UR10, c[0x0][0x3a8] ;  /* 0x00007500ff0a77ac */ /* 0x000e240008000a00 */
[----:B0-----:R-:W-:-:S04]  /*0280*/  IADD3 R4, P0, PT, R6, UR10, RZ ;  /* 0x0000000a06047c10 */ /* 0x001fc8000ff1e0ff */
[----:B------:R-:W-:-:S03]  /*0290*/  IADD3.X R5, PT, PT, R7, UR11, RZ, P0, !PT ;  /* 0x0000000b07057c10 */ /* 0x000fc600087fe4ff */
[----:B------:R-:W-:-:S07]  /*02a0*/  IMAD.WIDE.U32 R4, R2, 0x80, R4 ;  /* 0x0000008002047825 */ /* 0x000fce00078e0004 */
.L_x_1341:
[----:B------:R-:W-:Y:S01]  /*02b0*/  VIADD R0, R0, 0x4000 ;  /* 0x0000400000007836 */ /* 0x000fe20000000000 */
[----:B------:R0:W-:Y:S04]  /*02c0*/  CCTL.E.PF2 [R4] ;  /* 0x000000000400798f */ /* 0x0001e80000800100 */
[----:B------:R-:W-:Y:S02]  /*02d0*/  ISETP.GE.AND P0, PT, R0, UR4, PT ;  /* 0x0000000400007c0c */ /* 0x000fe4000bf06270 */
[----:B0-----:R-:W-:-:S05]  /*02e0*/  IADD3 R4, P1, PT, R4, 0x4000, RZ ;  /* 0x0000400004047810 */ /* 0x001fca0007f3e0ff */
[----:B------:R-:W-:-:S06]  /*02f0*/  IMAD.X R5, RZ, RZ, R5, P1 ;  /* 0x000000ffff057224 */ /* 0x000fcc00008e0605 */
[----:B------:R-:W-:Y:S05]  /*0300*/  @!P0 BRA `(.L_x_1341) ;  /* 0xfffffffc00e88947 */ /* 0x000fea000383ffff */
.L_x_1338:
[----:B------:R-:W-:Y:S05]  /*0310*/  BSYNC.RECONVERGENT B0 ;  /* 0x0000000000007941 */ /* 0x000fea0003800200 */
.L_x_1337:
[----:B------:R-:W0:Y:S01]  /*0320*/  LDCU.128 UR12, c[0x0][0x390] ;  /* 0x00007200ff0c77ac */ /* 0x000e220008000c00 */
[----:B------:R-:W1:Y:S01]  /*0330*/  LDCU.64 UR10, c[0x0][0x3a8] ;  /* 0x00007500ff0a77ac */ /* 0x000e620008000a00 */
[----:B------:R-:W-:Y:S02]  /*0340*/  USHF.L.U32 UR7, UR6, 0x2, URZ ;  /* 0x0000000206077899 */ /* 0x000fe400080006ff */
[----:B------:R-:W-:Y:S01]  /*0350*/  USHF.L.U64.HI UR9, UR6, 0x2, UR9 ;  /* 0x0000000206097899 */ /* 0x000fe20008010209 */
[----:B------:R-:W2:Y:S01]  /*0360*/  LDCU.64 UR16, c[0x0][0x358] ;  /* 0x00006b00ff1077ac */ /* 0x000ea20008000a00 */
[----:B0-----:R-:W-:Y:S02]  /*0370*/  UIADD3 UR6, UP0, UPT, UR7, UR12, URZ ;  /* 0x0000000c07067290 */ /* 0x001fe4000ff1e0ff */
[----:B------:R-:W-:Y:S02]  /*0380*/  UIADD3 UR14, UP1, UPT, UR7, UR14, URZ ;  /* 0x0000000e070e7290 */ /* 0x000fe4000ff3e0ff */
[----:B-1----:R-:W-:-:S02]  /*0390*/  UIADD3 UR10, UP2, UPT, UR7, UR10, URZ ;  /* 0x0000000a070a7290 */ /* 0x002fc4000ff5e0ff */
[----:B------:R-:W-:Y:S02]  /*03a0*/  UIADD3.X UR7, UPT, UPT, UR9, UR13, URZ, UP0, !UPT ;  /* 0x0000000d09077290 */ /* 0x000fe400087fe4ff */
[----:B------:R-:W-:Y:S01]  /*03b0*/  UISETP.NE.AND UP0, UPT, UR18, UR8, UPT ;  /* 0x000000081200728c */ /* 0x000fe2000bf05270 */
[----:B------:R-:W-:Y:S01]  /*03c0*/  IMAD.U32 R10, RZ, RZ, UR14 ;  /* 0x0000000eff0a7e24 */ /* 0x000fe2000f8e00ff */
[----:B------:R-:W-:Y:S02]  /*03d0*/  UIADD3.X UR15, UPT, UPT, UR9, UR15, URZ, UP1, !UPT ;  /* 0x0000000f090f7290 */ /* 0x000fe40008ffe4ff */
[----:B------:R-:W-:-:S04]  /*03e0*/  UIADD3.X UR11, UPT, UPT, UR9, UR11, URZ, UP2, !UPT ;  /* 0x0000000b090b7290 */ /* 0x000fc800097fe4ff */
[----:B------:R-:W-:Y:S01]  /*03f0*/  IMAD.U32 R11, RZ, RZ, UR15 ;  /* 0x0000000fff0b7e24 */ /* 0x000fe2000f8e00ff */
[----:B--2---:R-:W-:Y:S07]  /*0400*/  BRA.U !UP0, `(.L_x_1342) ;  /* 0x0000000908847547 */ /* 0x004fee000b800000 */
[----:B------:R-:W-:-:S06]  /*0410*/  UISETP.GE.AND UP0, UPT, UR5, 0x1, UPT ;  /* 0x000000010500788c */ /* 0x000fcc000bf06270 */
[----:B------:R-:W-:-:S13]  /*0420*/  PLOP3.LUT P0, PT, PT, PT, UP0, 0x80, 0x8 ;  /* 0x000000000008781c */ /* 0x000fda0003f0f008 */
[----:B------:R-:W-:Y:S05]  /*0430*/  @!P0 EXIT ;  /* 0x000000000000894d */ /* 0x000fea0003800000 */
[----:B------:R-:W-:Y:S01]  /*0440*/  UISETP.NE.AND UP0, UPT, UR5, 0x1, UPT ;  /* 0x000000010500788c */ /* 0x000fe2000bf05270 */
[----:B------:R-:W-:-:S08]  /*0450*/  UMOV UR4, URZ ;  /* 0x000000ff00047c82 */ /* 0x000fd00008000000 */
[----:B------:R-:W-:Y:S05]  /*0460*/  BRA.U !UP0, `(.L_x_1343) ;  /* 0x00000005089c7547 */ /* 0x000fea000b800000 */
[----:B------:R-:W-:Y:S01]  /*0470*/  ULOP3.LUT UR4, UR5, 0x7ffffffe, URZ, 0xc0, !UPT ;  /* 0x7ffffffe05047892 */ /* 0x000fe2000f8ec0ff */
[----:B------:R-:W-:-:S03]  /*0480*/  IMAD.MOV.U32 R9, RZ, RZ, R2 ;  /* 0x000000ffff097224 */ /* 0x000fc600078e0002 */
[----:B------:R-:W-:-:S12]  /*0490*/  UIADD3 UR4, UPT, UPT, -UR4, URZ, URZ ;  /* 0x000000ff04047290 */ /* 0x000fd8000fffe1ff */
.L_x_1359:
[C---:B------:R-:W-:Y:S01]  /*04a0*/  ISETP.GE.AND P0, PT, R9.reuse, UR8, PT ;  /* 0x0000000809007c0c */ /* 0x040fe2000bf06270 */
[----:B------:R-:W-:Y:S01]  /*04b0*/  UIADD3 UR4, UPT, UPT, UR4, 0x2, URZ ;  /* 0x0000000204047890 */ /* 0x000fe2000fffe0ff */
[----:B------:R-:W-:Y:S01]  /*04c0*/  BSSY.RECONVERGENT B0, `(.L_x_1344) ;  /* 0x000002e000007945 */ /* 0x000fe20003800200 */
[----:B-1----:R-:W-:Y:S02]  /*04d0*/  VIADD R5, R9, 0x80 ;  /* 0x0000008009057836 */ /* 0x002fe40000000000 */
[----:B------:R-:W-:-:S08]  /*04e0*/  UISETP.NE.AND UP0, UPT, UR4, URZ, UPT ;  /* 0x000000ff0400728c */ /* 0x000fd0000bf05270 */
[----:B0-----:R-:W-:Y:S05]  /*04f0*/  @P0 BRA `(.L_x_1345) ;  /* 0x0000000000a80947 */ /* 0x001fea0003800000 */
[----:B------:R-:W-:-:S05]  /*0500*/  IMAD.WIDE R6, R9, 0x4, R10 ;  /* 0x0000000409067825 */ /* 0x000fca00078e020a */
[----:B------:R-:W2:Y:S01]  /*0510*/  LDG.E R4, desc[UR16][R6.64] ;  /* 0x0000001006047981 */ /* 0x000ea2000c1e1900 */
[----:B------:R-:W-:Y:S01]  /*0520*/  BSSY.RECONVERGENT B1, `(.L_x_1346) ;  /* 0x0000024000017945 */ /* 0x000fe20003800200 */
[----:B------:R-:W-:Y:S01]  /*0530*/  IMAD.MOV.U32 R3, RZ, RZ, RZ ;  /* 0x000000ffff037224 */ /* 0x000fe200078e00ff */
[----:B--2---:R-:W-:-:S13]  /*0540*/  FSETP.NEU.AND P0, PT, R4, RZ, PT ;  /* 0x000000ff0400720b */ /* 0x004fda0003f0d000 */
[----:B------:R-:W-:Y:S05]  /*0550*/  @!P0 BRA `(.L_x_1347) ;  /* 0x0000000000808947 */ /* 0x000fea0003800000 */
[----:B------:R-:W-:Y:S02]  /*0560*/  SHF.R.S32.HI R0, RZ, 0x1f, R9 ;  /* 0x0000001fff007819 */ /* 0x000fe40000011409 */
[----:B------:R-:W-:-:S04]  /*0570*/  LEA R6, P0, R9, UR10, 0x2 ;  /* 0x0000000a09067c11 */ /* 0x000fc8000f8010ff */
[----:B------:R-:W-:-:S06]  /*0580*/  LEA.HI.X R7, R9, UR11, R0, 0x2, P0 ;  /* 0x0000000b09077c11 */ /* 0x000fcc00080f1400 */
[----:B------:R-:W2:Y:S02]  /*0590*/  LDG.E R7, desc[UR16][R6.64] ;  /* 0x0000001006077981 */ /* 0x000ea4000c1e1900 */
[----:B--2---:R-:W-:-:S13]  /*05a0*/  FSETP.NEU.AND P0, PT, R7, RZ, PT ;  /* 0x000000ff0700720b */ /* 0x004fda0003f0d000 */
[----:B------:R-:W-:Y:S05]  /*05b0*/  @!P0 BRA `(.L_x_1347) ;  /* 0x0000000000688947 */ /* 0x000fea0003800000 */
[----:B------:R-:W-:Y:S01]  /*05c0*/  FADD R0, R4, -R7 ;  /* 0x8000000704007221 */ /* 0x000fe20000000000 */
[----:B------:R-:W-:Y:S01]  /*05d0*/  BSSY.RECONVERGENT B2, `(.L_x_1348) ;  /* 0x0000006000027945 */ /* 0x000fe20003800200 */
[----:B------:R-:W-:Y:S02]  /*05e0*/  MOV R4, 0x630 ;  /* 0x0000063000047802 */ /* 0x000fe40000000f00 */
[----:B------:R-:W0:Y:S02]  /*05f0*/  F2F.F64.F32 R6, R0 ;  /* 0x0000000000067310 */ /* 0x000e240000201800 */
[----:B0-----:R-:W-:-:S10]  /*0600*/  DADD R14, -RZ, |R6| ;  /* 0x00000000ff0e7229 */ /* 0x001fd40000000506 */
[----:B------:R-:W-:-:S07]  /*0610*/  IMAD.MOV.U32 R3, RZ, RZ, R15 ;  /* 0x000000ffff037224 */ /* 0x000fce00078e000f */
[----:B------:R-:W-:Y:S05]  /*0620*/  CALL.REL.NOINC `($_ZN3cub18CUB_300001_SM_10006detail9transform16transform_kernelINS2_10policy_hubILb1EN4cuda3std3__45tupleIJN6thrust24THRUST_300001_SM_1000_NS6detail15normal_iteratorINSA_10device_ptrIfEEEESF_EEEE10policy1000El15PowerDifferenceSF_JPfSK_EEEvT0_iT1_T2_DpNS2_10kernel_argIT3_EE$__internal_accurate_pow) ;  /* 0x0000001000447944 */ /* 0x000fea0003c00000 */
[----:B------:R-:W-:Y:S05]  /*0630*/  BSYNC.RECONVERGENT B2 ;  /* 0x0000000000027941 */ /* 0x000fea0003800200 */
.L_x_1348:
[----:B------:R-:W-:Y:S01]  /*0640*/  DADD R14, R6, 2 ;  /* 0x40000000060e7429 */ /* 0x000fe20000000000 */
[----:B------:R-:W-:Y:S01]  /*0650*/  FSETP.NEU.AND P0, PT, R0, RZ, PT ;  /* 0x000000ff0000720b */ /* 0x000fe20003f0d000 */
[----:B------:R-:W-:Y:S03]  /*0660*/  BSSY.RECONVERGENT B2, `(.L_x_1349) ;  /* 0x000000c000027945 */ /* 0x000fe60003800200 */
[----:B------:R-:W-:Y:S02]  /*0670*/  FSEL R12, R12, RZ, P0 ;  /* 0x000000ff0c0c7208 */ /* 0x000fe40000000000 */
[----:B------:R-:W-:-:S03]  /*0680*/  FSEL R13, R3, RZ, P0 ;  /* 0x000000ff030d7208 */ /* 0x000fc60000000000 */
[----:B------:R-:W-:-:S04]  /*0690*/  LOP3.LUT R14, R15, 0x7ff00000, RZ, 0xc0, !PT ;  /* 0x7ff000000f0e7812 */ /* 0x000fc800078ec0ff */
[----:B------:R-:W-:-:S13]  /*06a0*/  ISETP.NE.AND P1, PT, R14, 0x7ff00000, PT ;  /* 0x7ff000000e00780c */ /* 0x000fda0003f25270 */
[----:B------:R-:W-:Y:S05]  /*06b0*/  @P1 BRA `(.L_x_1350) ;  /* 0x0000000000181947 */ /* 0x000fea0003800000 */
[----:B------:R-:W-:-:S13]  /*06c0*/  FSETP.NAN.AND P0, PT, R0, R0, PT ;  /* 0x000000000000720b */ /* 0x000fda0003f08000 */
[----:B------:R-:W-:Y:S01]  /*06d0*/  @P0 DADD R12, R6, 2 ;  /* 0x40000000060c0429 */ /* 0x000fe20000000000 */
[----:B------:R-:W-:Y:S10]  /*06e0*/  @P0 BRA `(.L_x_1350) ;  /* 0x00000000000c0947 */ /* 0x000ff40003800000 */
[----:B------:R-:W-:-:S14]  /*06f0*/  DSETP.NEU.AND P0, PT, |R6|, +INF , PT ;  /* 0x7ff000000600742a */ /* 0x000fdc0003f0d200 */
[----:B------:R-:W-:Y:S02]  /*0700*/  @!P0 IMAD.MOV.U32 R12, RZ, RZ, 0x0 ;  /* 0x00000000ff0c8424 */ /* 0x000fe400078e00ff */
[----:B------:R-:W-:-:S07]  /*0710*/  @!P0 IMAD.MOV.U32 R13, RZ, RZ, 0x7ff00000 ;  /* 0x7ff00000ff0d8424 */ /* 0x000fce00078e00ff */
.L_x_1350:
[----:B------:R-:W-:Y:S05]  /*0720*/  BSYNC.RECONVERGENT B2 ;  /* 0x0000000000027941 */ /* 0x000fea0003800200 */
.L_x_1349:
[----:B------:R-:W0:Y:S01]  /*0730*/  F2F.F32.F64 R12, R12 ;  /* 0x0000000c000c7310 */ /* 0x000e220000301000 */
[----:B------:R-:W-:-:S04]  /*0740*/  FSETP.NEU.AND P0, PT, R0, 1, PT ;  /* 0x3f8000000000780b */ /* 0x000fc80003f0d000 */
[----:B0-----:R-:W-:-:S09]  /*0750*/  FSEL R3, R12, 1, P0 ;  /* 0x3f8000000c037808 */ /* 0x001fd20000000000 */
.L_x_1347:
[----:B------:R-:W-:Y:S05]  /*0760*/  BSYNC.RECONVERGENT B1 ;  /* 0x0000000000017941 */ /* 0x000fea0003800200 */
.L_x_1346:
[----:B------:R-:W-:-:S04]  /*0770*/  IMAD.MOV.U32 R6, RZ, RZ, 0x4 ;  /* 0x00000004ff067424 */ /* 0x000fc800078e00ff */
[----:B------:R-:W-:-:S05]  /*0780*/  IMAD.WIDE R6, R9, R6, UR6 ;  /* 0x0000000609067e25 */ /* 0x000fca000f8e0206 */
[----:B------:R0:W-:Y:S02]  /*0790*/  STG.E desc[UR16][R6.64], R3 ;  /* 0x0000000306007986 */ /* 0x0001e4000c101910 */
.L_x_1345:
[----:B------:R-:W-:Y:S05]  /*07a0*/  BSYNC.RECONVERGENT B0 ;  /* 0x0000000000007941 */ /* 0x000fea0003800200 */
.L_x_1344:
[----:B------:R-:W-:Y:S01]  /*07b0*/  ISETP.GE.AND P0, PT, R5, UR8, PT ;  /* 0x0000000805007c0c */ /* 0x000fe2000bf06270 */
[----:B------:R-:W-:-:S12]  /*07c0*/  BSSY.RECONVERGENT B0, `(.L_x_1351) ;  /* 0x000002e000007945 */ /* 0x000fd80003800200 */
[----:B------:R-:W-:Y:S05]  /*07d0*/  @P0 BRA `(.L_x_1352) ;  /* 0x0000000000b00947 */ /* 0x000fea0003800000 */
[----:B0-----:R-:W-:-:S05]  /*07e0*/  IMAD.WIDE R6, R5, 0x4, R10 ;  /* 0x0000000405067825 */ /* 0x001fca00078e020a */
        /* <DEDUP_REMOVED lines=19> */
.L_x_1355:
        /* <DEDUP_REMOVED lines=9> */
[----:B------:R-:W-:Y:S05]  /*09b0*/  @P0 BRA `(.L_x_1358) ;  /* 0x0000000000140947 */ /* 0x000fea0003800000 */
[----:B------:R-:W-:-:S14]  /*09c0*/  DSETP.NEU.AND P0, PT, |R6|, +INF , PT ;  /* 0x7ff000000600742a */ /* 0x000fdc0003f0d200 */
[----:B------:R-:W-:Y:S05]  /*09d0*/  @P0 BRA `(.L_x_1357) ;  /* 0x0000000000100947 */ /* 0x000fea0003800000 */
[----:B------:R-:W-:Y:S02]  /*09e0*/  IMAD.MOV.U32 R12, RZ, RZ, 0x0 ;  /* 0x00000000ff0c7424 */ /* 0x000fe400078e00ff */
[----:B------:R-:W-:Y:S01]  /*09f0*/  IMAD.MOV.U32 R13, RZ, RZ, 0x7ff00000 ;  /* 0x7ff00000ff0d7424 */ /* 0x000fe200078e00ff */
[----:B------:R-:W-:Y:S06]  /*0a00*/  BRA `(.L_x_1357) ;  /* 0x0000000000047947 */ /* 0x000fec0003800000 */
.L_x_1358:
[----:B------:R-:W-:-:S11]  /*0a10*/  DADD R12, R6, 2 ;  /* 0x40000000060c7429 */ /* 0x000fd60000000000 */
.L_x_1357:
[----:B------:R-:W-:Y:S05]  /*0a20*/  BSYNC.RECONVERGENT B2 ;  /* 0x0000000000027941 */ /* 0x000fea0003800200 */
.L_x_1356:
[----:B------:R-:W0:Y:S01]  /*0a30*/  F2F.F32.F64 R12, R12 ;  /* 0x0000000c000c7310 */ /* 0x000e220000301000 */
[----:B------:R-:W-:-:S04]  /*0a40*/  FSETP.NEU.AND P0, PT, R0, 1, PT ;  /* 0x3f8000000000780b */ /* 0x000fc80003f0d000 */
[----:B0-----:R-:W-:-:S09]  /*0a50*/  FSEL R3, R12, 1, P0 ;  /* 0x3f8000000c037808 */ /* 0x001fd20000000000 */
.L_x_1354:
[----:B------:R-:W-:Y:S05]  /*0a60*/  BSYNC.RECONVERGENT B1 ;  /* 0x0000000000017941 */ /* 0x000fea0003800200 */
.L_x_1353:
[----:B------:R-:W-:-:S04]  /*0a70*/  IMAD.MOV.U32 R4, RZ, RZ, 0x4 ;  /* 0x00000004ff047424 */ /* 0x000fc800078e00ff */
[----:B------:R-:W-:-:S05]  /*0a80*/  IMAD.WIDE R4, R5, R4, UR6 ;  /* 0x0000000605047e25 */ /* 0x000fca000f8e0204 */
[----:B------:R1:W-:Y:S02]  /*0a90*/  STG.E desc[UR16][R4.64], R3 ;  /* 0x0000000304007986 */ /* 0x0003e4000c101910 */
.L_x_1352:
[----:B------:R-:W-:Y:S05]  /*0aa0*/  BSYNC.RECONVERGENT B0 ;  /* 0x0000000000007941 */ /* 0x000fea0003800200 */
.L_x_1351:
[----:B------:R-:W-:Y:S01]  /*0ab0*/  VIADD R9, R9, 0x100 ;  /* 0x0000010009097836 */ /* 0x000fe20000000000 */
[----:B------:R-:W-:Y:S06]  /*0ac0*/  BRA.U UP0, `(.L_x_1359) ;  /* 0xfffffff900747547 */ /* 0x000fec000b83ffff */
[----:B------:R-:W-:-:S12]  /*0ad0*/  ULOP3.LUT UR4, UR18, 0xffffff00, URZ, 0xc0, !UPT ;  /* 0xffffff0012047892 */ /* 0x000fd8000f8ec0ff */
.L_x_1343:
[----:B------:R-:W2:Y:S02]  /*0ae0*/  LDC R0, c[0x0][0x388] ;  /* 0x0000e200ff007b82 */ /* 0x000ea40000000800 */
[----:B--2---:R-:W-:-:S04]  /*0af0*/  LOP3.LUT R0, R0, 0x1, RZ, 0xc0, !PT ;  /* 0x0000000100007812 */ /* 0x004fc800078ec0ff */
[----:B------:R-:W-:-:S13]  /*0b00*/  ISETP.NE.U32.AND P0, PT, R0, 0x1, PT ;  /* 0x000000010000780c */ /* 0x000fda0003f05070 */
[----:B------:R-:W-:Y:S05]  /*0b10*/  @P0 EXIT ;  /* 0x000000000000094d */ /* 0x000fea0003800000 */
[----:B-1----:R-:W-:-:S05]  /*0b20*/  VIADD R5, R2, UR4 ;  /* 0x0000000402057c36 */ /* 0x002fca0008000000 */
[----:B------:R-:W-:-:S13]  /*0b30*/  ISETP.GE.AND P0, PT, R5, UR8, PT ;  /* 0x0000000805007c0c */ /* 0x000fda000bf06270 */
[----:B------:R-:W-:Y:S05]  /*0b40*/  @P0 EXIT ;  /* 0x000000000000094d */ /* 0x000fea0003800000 */
[----:B------:R-:W-:-:S06]  /*0b50*/  IMAD.WIDE R10, R5, 0x4, R10 ;  /* 0x00000004050a7825 */ /* 0x000fcc00078e020a */
[----:B------:R-:W2:Y:S01]  /*0b60*/  LDG.E R10, desc[UR16][R10.64] ;  /* 0x000000100a0a7981 */ /* 0x000ea2000c1e1900 */
[----:B------:R-:W-:Y:S01]  /*0b70*/  BSSY.RECONVERGENT B0, `(.L_x_1360) ;  /* 0x0000026000007945 */ /* 0x000fe20003800200 */
[----:B------:R-:W-:Y:S02]  /*0b80*/  IMAD.U32 R2, RZ, RZ, UR10 ;  /* 0x0000000aff027e24 */ /* 0x000fe4000f8e00ff */
[----:B0-----:R-:W-:Y:S02]  /*0b90*/  IMAD.U32 R3, RZ, RZ, UR11 ;  /* 0x0000000bff037e24 */ /* 0x001fe4000f8e00ff */
[----:B------:R-:W-:Y:S01]  /*0ba0*/  IMAD.MOV.U32 R7, RZ, RZ, RZ ;  /* 0x000000ffff077224 */ /* 0x000fe200078e00ff */
[----:B--2---:R-:W-:-:S13]  /*0bb0*/  FSETP.NEU.AND P0, PT, R10, RZ, PT ;  /* 0x000000ff0a00720b */ /* 0x004fda0003f0d000 */
[----:B------:R-:W-:Y:S05]  /*0bc0*/  @!P0 BRA `(.L_x_1361) ;  /* 0x0000000000808947 */ /* 0x000fea0003800000 */
[----:B------:R-:W-:-:S06]  /*0bd0*/  IMAD.WIDE R2, R5, 0x4, R2 ;  /* 0x0000000405027825 */ /* 0x000fcc00078e0202 */
        /* <DEDUP_REMOVED lines=11> */
.L_x_1362:
        /* <DEDUP_REMOVED lines=15> */
.L_x_1365:
[----:B------:R-:W-:-:S11]  /*0d80*/  DADD R12, R6, 2 ;  /* 0x40000000060c7429 */ /* 0x000fd60000000000 */
.L_x_1364:
[----:B------:R-:W-:Y:S05]  /*0d90*/  BSYNC.RECONVERGENT B1 ;  /* 0x0000000000017941 */ /* 0x000fea0003800200 */
.L_x_1363:
[----:B------:R-:W0:Y:S01]  /*0da0*/  F2F.F32.F64 R12, R12 ;  /* 0x0000000c000c7310 */ /* 0x000e220000301000 */
[----:B------:R-:W-:-:S04]  /*0db0*/  FSETP.NEU.AND P0, PT, R0, 1, PT ;  /* 0x3f8000000000780b */ /* 0x000fc80003f0d000 */
[----:B0-----:R-:W-:-:S09]  /*0dc0*/  FSEL R7, R12, 1, P0 ;  /* 0x3f8000000c077808 */ /* 0x001fd20000000000 */
.L_x_1361:
[----:B------:R-:W-:Y:S05]  /*0dd0*/  BSYNC.RECONVERGENT B0 ;  /* 0x0000000000007941 */ /* 0x000fea0003800200 */
.L_x_1360:
[----:B------:R-:W-:-:S04]  /*0de0*/  IMAD.MOV.U32 R2, RZ, RZ, 0x4 ;  /* 0x00000004ff027424 */ /* 0x000fc800078e00ff */
[----:B------:R-:W-:-:S05]  /*0df0*/  IMAD.WIDE R2, R5, R2, UR6 ;  /* 0x0000000605027e25 */ /* 0x000fca000f8e0202 */
[----:B------:R-:W-:Y:S01]  /*0e00*/  STG.E desc[UR16][R2.64], R7 ;  /* 0x0000000702007986 */ /* 0x000fe2000c101910 */
[----:B------:R-:W-:Y:S05]  /*0e10*/  EXIT ;  /* 0x000000000000794d */ /* 0x000fea0003800000 */
.L_x_1342:
        /* <DEDUP_REMOVED lines=9> */
.L_x_1378:
[----:B------:R-:W-:-:S05]  /*0eb0*/  IMAD.WIDE R8, R0, 0x4, R10 ;  /* 0x0000000400087825 */ /* 0x000fca00078e020a */
[----:B0-----:R-:W2:Y:S01]  /*0ec0*/  LDG.E R5, desc[UR16][R8.64] ;  /* 0x0000001008057981 */ /* 0x001ea2000c1e1900 */
[----:B------:R-:W-:Y:S01]  /*0ed0*/  UIADD3 UR4, UPT, UPT, UR4, 0x2, URZ ;  /* 0x0000000204047890 */ /* 0x000fe2000fffe0ff */
[----:B------:R-:W-:Y:S01]  /*0ee0*/  IMAD.U32 R6, RZ, RZ, UR10 ;  /* 0x0000000aff067e24 */ /* 0x000fe2000f8e00ff */
[----:B------:R-:W-:Y:S01]  /*0ef0*/  BSSY.RECONVERGENT B0, `(.L_x_1367) ;  /* 0x0000024000007945 */ /* 0x000fe20003800200 */
[----:B------:R-:W-:Y:S01]  /*0f00*/  IMAD.U32 R7, RZ, RZ, UR11 ;  /* 0x0000000bff077e24 */ /* 0x000fe2000f8e00ff */
[----:B------:R-:W-:Y:S01]  /*0f10*/  UISETP.NE.AND UP0, UPT, UR4, URZ, UPT ;  /* 0x000000ff0400728c */ /* 0x000fe2000bf05270 */
[----:B------:R-:W-:Y:S02]  /*0f20*/  IMAD.MOV.U32 R3, RZ, RZ, RZ ;  /* 0x000000ffff037224 */ /* 0x000fe400078e00ff */
[----:B------:R-:W-:Y:S01]  /*0f30*/  IMAD.WIDE R6, R0, 0x4, R6 ;  /* 0x0000000400067825 */ /* 0x000fe200078e0206 */
[----:B--2---:R-:W-:-:S13]  /*0f40*/  FSETP.NEU.AND P0, PT, R5, RZ, PT ;  /* 0x000000ff0500720b */ /* 0x004fda0003f0d000 */
[----:B------:R-:W-:Y:S05]  /*0f50*/  @!P0 BRA `(.L_x_1368) ;  /* 0x0000000000748947 */ /* 0x000fea0003800000 */
        /* <DEDUP_REMOVED lines=11> */
.L_x_1369:
        /* <DEDUP_REMOVED lines=14> */
.L_x_1371:
[----:B------:R-:W-:Y:S05]  /*10f0*/  BSYNC.RECONVERGENT B1 ;  /* 0x0000000000017941 */ /* 0x000fea0003800200 */
.L_x_1370:
[----:B------:R-:W0:Y:S01]  /*1100*/  F2F.F32.F64 R12, R12 ;  /* 0x0000000c000c7310 */ /* 0x000e220000301000 */
[----:B------:R-:W-:-:S04]  /*1110*/  FSETP.NEU.AND P0, PT, R5, 1, PT ;  /* 0x3f8000000500780b */ /* 0x000fc80003f0d000 */
[----:B0-----:R-:W-:-:S09]  /*1120*/  FSEL R3, R12, 1, P0 ;  /* 0x3f8000000c037808 */ /* 0x001fd20000000000 */
.L_x_1368:
[----:B------:R-:W-:Y:S05]  /*1130*/  BSYNC.RECONVERGENT B0 ;  /* 0x0000000000007941 */ /* 0x000fea0003800200 */
.L_x_1367:
[----:B------:R-:W-:-:S04]  /*1140*/  IMAD.MOV.U32 R25, RZ, RZ, 0x4 ;  /* 0x00000004ff197424 */ /* 0x000fc800078e00ff */
[----:B------:R-:W-:-:S05]  /*1150*/  IMAD.WIDE R24, R0, R25, UR6 ;  /* 0x0000000600187e25 */ /* 0x000fca000f8e0219 */
[----:B------:R0:W-:Y:S04]  /*1160*/  STG.E desc[UR16][R24.64], R3 ;  /* 0x0000000318007986 */ /* 0x0001e8000c101910 */
[----:B------:R-:W2:Y:S01]  /*1170*/  LDG.E R8, desc[UR16][R8.64+0x200] ;  /* 0x0002001008087981 */ /* 0x000ea2000c1e1900 */
[----:B------:R-:W-:Y:S01]  /*1180*/  BSSY.RECONVERGENT B0, `(.L_x_1372) ;  /* 0x0000023000007945 */ /* 0x000fe20003800200 */
[----:B------:R-:W-:Y:S01]  /*1190*/  IMAD.MOV.U32 R5, RZ, RZ, RZ ;  /* 0x000000ffff057224 */ /* 0x000fe200078e00ff */
[----:B--2---:R-:W-:-:S13]  /*11a0*/  FSETP.NEU.AND P0, PT, R8, RZ, PT ;  /* 0x000000ff0800720b */ /* 0x004fda0003f0d000 */
[----:B0-----:R-:W-:Y:S05]  /*11b0*/  @!P0 BRA `(.L_x_1373) ;  /* 0x00000000007c8947 */ /* 0x001fea0003800000 */
        /* <DEDUP_REMOVED lines=11> */
.L_x_1374:
        /* <DEDUP_REMOVED lines=15> */
.L_x_1377:
[----:B------:R-:W-:-:S11]  /*1360*/  DADD R12, R6, 2 ;  /* 0x40000000060c7429 */ /* 0x000fd60000000000 */
.L_x_1376:
[----:B------:R-:W-:Y:S05]  /*1370*/  BSYNC.RECONVERGENT B1 ;  /* 0x0000000000017941 */ /* 0x000fea0003800200 */
.L_x_1375:
[----:B------:R-:W0:Y:S01]  /*1380*/  F2F.F32.F64 R12, R12 ;  /* 0x0000000c000c7310 */ /* 0x000e220000301000 */
[----:B------:R-:W-:-:S04]  /*1390*/  FSETP.NEU.AND P0, PT, R5, 1, PT ;  /* 0x3f8000000500780b */ /* 0x000fc80003f0d000 */
[----:B0-----:R-:W-:-:S09]  /*13a0*/  FSEL R5, R12, 1, P0 ;  /* 0x3f8000000c057808 */ /* 0x001fd20000000000 */
.L_x_1373:
[----:B------:R-:W-:Y:S05]  /*13b0*/  BSYNC.RECONVERGENT B0 ;  /* 0x0000000000007941 */ /* 0x000fea0003800200 */
.L_x_1372:
[----:B------:R0:W-:Y:S01]  /*13c0*/  STG.E desc[UR16][R24.64+0x200], R5 ;  /* 0x0002000518007986 */ /* 0x0001e2000c101910 */
[----:B------:R-:W-:Y:S01]  /*13d0*/  VIADD R0, R0, 0x100 ;  /* 0x0000010000007836 */ /* 0x000fe20000000000 */
[----:B------:R-:W-:Y:S06]  /*13e0*/  BRA.U UP0, `(.L_x_1378) ;  /* 0xfffffff900b07547 */ /* 0x000fec000b83ffff */
[----:B------:R-:W1:Y:S02]  /*13f0*/  LDCU UR5, c[0x0][0x388] ;  /* 0x00007100ff0577ac */ /* 0x000e640008000800 */
[----:B-1----:R-:W-:-:S04]  /*1400*/  USHF.L.U32 UR4, UR5, 0x7, URZ ;  /* 0x0000000705047899 */ /* 0x002fc800080006ff */
[----:B------:R-:W-:-:S12]  /*1410*/  ULOP3.LUT UR4, UR4, 0xffffff00, URZ, 0xc0, !UPT ;  /* 0xffffff0004047892 */ /* 0x000fd8000f8ec0ff */
.L_x_1366:
[----:B------:R-:W-:-:S04]  /*1420*/  ULOP3.LUT UR8, UR5, 0x1, URZ, 0xc0, !UPT ;  /* 0x0000000105087892 */ /* 0x000fc8000f8ec0ff */
[----:B------:R-:W-:-:S06]  /*1430*/  UISETP.NE.U32.AND UP0, UPT, UR8, 0x1, UPT ;  /* 0x000000010800788c */ /* 0x000fcc000bf05070 */
[----:B------:R-:W-:-:S13]  /*1440*/  PLOP3.LUT P0, PT, PT, PT, UP0, 0x80, 0x8 ;  /* 0x000000000008781c */ /* 0x000fda0003f0f008 */
[----:B------:R-:W-:Y:S05]  /*1450*/  @P0 EXIT ;  /* 0x000000000000094d */ /* 0x000fea0003800000 */
[----:B0-----:R-:W-:-:S04]  /*1460*/  VIADD R5, R2, UR4 ;  /* 0x0000000402057c36 */ /* 0x001fc80008000000 */
[----:B------:R-:W-:-:S06]  /*1470*/  IMAD.WIDE R10, R5, 0x4, R10 ;  /* 0x00000004050a7825 */ /* 0x000fcc00078e020a */
[----:B------:R-:W2:Y:S01]  /*1480*/  LDG.E R10, desc[UR16][R10.64] ;  /* 0x000000100a0a7981 */ /* 0x000ea2000c1e1900 */
[----:B------:R-:W-:Y:S01]  /*1490*/  BSSY.RECONVERGENT B0, `(.L_x_1379) ;  /* 0x0000026000007945 */ /* 0x000fe20003800200 */
[----:B------:R-:W-:Y:S02]  /*14a0*/  IMAD.U32 R2, RZ, RZ, UR10 ;  /* 0x0000000aff027e24 */ /* 0x000fe4000f8e00ff */
[----:B------:R-:W-:Y:S02]  /*14b0*/  IMAD.U32 R3, RZ, RZ, UR11 ;  /* 0x0000000bff037e24 */ /* 0x000fe4000f8e00ff */
        /* <DEDUP_REMOVED lines=15> */
.L_x_1381:
        /* <DEDUP_REMOVED lines=15> */
.L_x_1384:
[----:B------:R-:W-:-:S11]  /*16a0*/  DADD R12, R6, 2 ;  /* 0x40000000060c7429 */ /* 0x000fd60000000000 */
.L_x_1383:
[----:B------:R-:W-:Y:S05]  /*16b0*/  BSYNC.RECONVERGENT B1 ;  /* 0x0000000000017941 */ /* 0x000fea0003800200 */
.L_x_1382:
[----:B------:R-:W0:Y:S01]  /*16c0*/  F2F.F32.F64 R12, R12 ;  /* 0x0000000c000c7310 */ /* 0x000e220000301000 */
[----:B------:R-:W-:-:S04]  /*16d0*/  FSETP.NEU.AND P0, PT, R0, 1, PT ;  /* 0x3f8000000000780b */ /* 0x000fc80003f0d000 */
[----:B0-----:R-:W-:-:S09]  /*16e0*/  FSEL R7, R12, 1, P0 ;  /* 0x3f8000000c077808 */ /* 0x001fd20000000000 */
.L_x_1380:
[----:B------:R-:W-:Y:S05]  /*16f0*/  BSYNC.RECONVERGENT B0 ;  /* 0x0000000000007941 */ /* 0x000fea0003800200 */
.L_x_1379:
[----:B------:R-:W-:-:S04]  /*1700*/  IMAD.MOV.U32 R2, RZ, RZ, 0x4 ;  /* 0x00000004ff027424 */ /* 0x000fc800078e00ff */
[----:B------:R-:W-:-:S05]  /*1710*/  IMAD.WIDE R2, R5, R2, UR6 ;  /* 0x0000000605027e25 */ /* 0x000fca000f8e0202 */
[----:B------:R-:W-:Y:S01]  /*1720*/  STG.E desc[UR16][R2.64], R7 ;  /* 0x0000000702007986 */ /* 0x000fe2000c101910 */
[----:B------:R-:W-:Y:S05]  /*1730*/  EXIT ;  /* 0x000000000000794d */ /* 0x000fea0003800000 */
        .type           $_ZN3cub18CUB_300001_SM_10006detail9transform16transform_kernelINS2_10policy_hubILb1EN4cuda3std3__45tupleIJN6thrust24THRUST_300001_SM_1000_NS6detail15normal_iteratorINSA_10device_ptrIfEEEESF_EEEE10policy1000El15PowerDifferenceSF_JPfSK_EEEvT0_iT1_T2_DpNS2_10kernel_argIT3_EE$__internal_accurate_pow,@function
        .size           $_ZN3cub18CUB_300001_SM_10006detail9transform16transform_kernelINS2_10policy_hubILb1EN4cuda3std3__45tupleIJN6thrust24THRUST_300001_SM_1000_NS6detail15normal_iteratorINSA_10device_ptrIfEEEESF_EEEE10policy1000El15PowerDifferenceSF_JPfSK_EEEvT0_iT1_T2_DpNS2_10kernel_argIT3_EE$__internal_accurate_pow,(.L_x_1982 - $_ZN3cub18CUB_300001_SM_10006detail9transform16transform_kernelINS2_10policy_hubILb1EN4cuda3std3__45tupleIJN6thrust24THRUST_300001_SM_1000_NS6detail15normal_iteratorINSA_10device_ptrIfEEEESF_EEEE10policy1000El15PowerDifferenceSF_JPfSK_EEEvT0_iT1_T2_DpNS2_10kernel_argIT3_EE$__internal_accurate_pow)
$_ZN3cub18CUB_300001_SM_10006detail9transform16transform_kernelINS2_10policy_hubILb1EN4cuda3std3__45tupleIJN6thrust24THRUST_300001_SM_1000_NS6detail15normal_iteratorINSA_10device_ptrIfEEEESF_EEEE10policy1000El15PowerDifferenceSF_JPfSK_EEEvT0_iT1_T2_DpNS2_10kernel_argIT3_EE$__internal_accurate_pow:
[----:B------:R-:W-:Y:S01]  /*1740*/  ISETP.GT.U32.AND P0, PT, R3, 0xfffff, PT ;  /* 0x000fffff0300780c */ /* 0x000fe20003f04070 */
[--C-:B------:R-:W-:Y:S01]  /*1750*/  IMAD.MOV.U32 R15, RZ, RZ, R3.reuse ;  /* 0x000000ffff0f7224 */ /* 0x100fe200078e0003 */
[----:B------:R-:W-:Y:S01]  /*1760*/  UMOV UR12, 0x7d2cafe2 ;  /* 0x7d2cafe2000c7882 */ /* 0x000fe20000000000 */
[----:B------:R-:W-:Y:S01]  /*1770*/  IMAD.MOV.U32 R18, RZ, RZ, 0x41ad3b5a ;  /* 0x41ad3b5aff127424 */ /* 0x000fe200078e00ff */
[----:B------:R-:W-:Y:S01]  /*1780*/  UMOV UR13, 0x3eb0f5ff ;  /* 0x3eb0f5ff000d7882 */ /* 0x000fe20000000000 */
[----:B------:R-:W-:Y:S01]  /*1790*/  IMAD.MOV.U32 R19, RZ, RZ, 0x3ed0f5d2 ;  /* 0x3ed0f5d2ff137424 */ /* 0x000fe200078e00ff */
[----:B------:R-:W-:Y:S01]  /*17a0*/  SHF.R.U32.HI R3, RZ, 0x14, R3 ;  /* 0x00000014ff037819 */ /* 0x000fe20000011603 */
[----:B------:R-:W-:Y:S01]  /*17b0*/  UMOV UR14, 0x3b39803f ;  /* 0x3b39803f000e7882 */ /* 0x000fe20000000000 */
[----:B------:R-:W-:-:S05]  /*17c0*/  UMOV UR15, 0x3c7abc9e ;  /* 0x3c7abc9e000f7882 */ /* 0x000fca0000000000 */
[----:B------:R-:W-:-:S10]  /*17d0*/  @!P0 DMUL R12, R14, 1.80143985094819840000e+16 ;  /* 0x435000000e0c8828 */ /* 0x000fd40000000000 */
[----:B------:R-:W-:Y:S01]  /*17e0*/  @!P0 IMAD.MOV.U32 R15, RZ, RZ, R13 ;  /* 0x000000ffff0f8224 */ /* 0x000fe200078e000d */
[----:B------:R-:W-:Y:S01]  /*17f0*/  @!P0 LEA.HI R3, R13, 0xffffffca, RZ, 0xc ;  /* 0xffffffca0d038811 */ /* 0x000fe200078f60ff */
[----:B------:R-:W-:-:S03]  /*1800*/  @!P0 IMAD.MOV.U32 R14, RZ, RZ, R12 ;  /* 0x000000ffff0e8224 */ /* 0x000fc600078e000c */
[----:B------:R-:W-:Y:S01]  /*1810*/  LOP3.LUT R15, R15, 0x800fffff, RZ, 0xc0, !PT ;  /* 0x800fffff0f0f7812 */ /* 0x000fe200078ec0ff */
[----:B------:R-:W-:Y:S02]  /*1820*/  IMAD.MOV.U32 R16, RZ, RZ, R14 ;  /* 0x000000ffff107224 */ /* 0x000fe400078e000e */
[----:B------:R-:W-:Y:S01]  /*1830*/  IMAD.MOV.U32 R14, RZ, RZ, RZ ;  /* 0x000000ffff0e7224 */ /* 0x000fe200078e00ff */
[----:B------:R-:W-:-:S04]  /*1840*/  LOP3.LUT R15, R15, 0x3ff00000, RZ, 0xfc, !PT ;  /* 0x3ff000000f0f7812 */ /* 0x000fc800078efcff */
[----:B------:R-:W-:Y:S01]  /*1850*/  ISETP.GE.U32.AND P1, PT, R15, 0x3ff6a09f, PT ;  /* 0x3ff6a09f0f00780c */ /* 0x000fe20003f26070 */
[----:B------:R-:W-:-:S12]  /*1860*/  IMAD.MOV.U32 R17, RZ, RZ, R15 ;  /* 0x000000ffff117224 */ /* 0x000fd800078e000f */
[----:B------:R-:W-:-:S04]  /*1870*/  @P1 VIADD R12, R17, 0xfff00000 ;  /* 0xfff00000110c1836 */ /* 0x000fc80000000000 */
[----:B------:R-:W-:-:S06]  /*1880*/  @P1 IMAD.MOV.U32 R17, RZ, RZ, R12 ;  /* 0x000000ffff111224 */ /* 0x000fcc00078e000c */
[C---:B------:R-:W-:Y:S02]  /*1890*/  DADD R22, R16.reuse, 1 ;  /* 0x3ff0000010167429 */ /* 0x040fe40000000000 */
[----:B------:R-:W-:-:S04]  /*18a0*/  DADD R16, R16, -1 ;  /* 0xbff0000010107429 */ /* 0x000fc80000000000 */
[----:B------:R-:W0:Y:S02]  /*18b0*/  MUFU.RCP64H R15, R23 ;  /* 0x00000017000f7308 */ /* 0x000e240000001800 */
[----:B0-----:R-:W-:-:S08]  /*18c0*/  DFMA R20, -R22, R14, 1 ;  /* 0x3ff000001614742b */ /* 0x001fd0000000010e */
[----:B------:R-:W-:-:S08]  /*18d0*/  DFMA R20, R20, R20, R20 ;  /* 0x000000141414722b */ /* 0x000fd00000000014 */
[----:B------:R-:W-:-:S08]  /*18e0*/  DFMA R20, R14, R20, R14 ;  /* 0x000000140e14722b */ /* 0x000fd0000000000e */
[----:B------:R-:W-:-:S08]  /*18f0*/  DMUL R14, R16, R20 ;  /* 0x00000014100e7228 */ /* 0x000fd00000000000 */
[----:B------:R-:W-:-:S08]  /*1900*/  DFMA R14, R16, R20, R14 ;  /* 0x00000014100e722b */ /* 0x000fd0000000000e */
[----:B------:R-:W-:-:S08]  /*1910*/  DMUL R26, R14, R14 ;  /* 0x0000000e0e1a7228 */ /* 0x000fd00000000000 */
[----:B------:R-:W-:Y:S01]  /*1920*/  DFMA R18, R26, UR12, R18 ;  /* 0x0000000c1a127c2b */ /* 0x000fe20008000012 */
[----:B------:R-:W-:Y:S01]  /*1930*/  UMOV UR12, 0x75488a3f ;  /* 0x75488a3f000c7882 */ /* 0x000fe20000000000 */
[----:B------:R-:W-:-:S06]  /*1940*/  UMOV UR13, 0x3ef3b20a ;  /* 0x3ef3b20a000d7882 */ /* 0x000fcc0000000000 */
[----:B------:R-:W-:Y:S01]  /*1950*/  DFMA R22, R26, R18, UR12 ;  /* 0x0000000c1a167e2b */ /* 0x000fe20008000012 */
[----:B------:R-:W-:Y:S01]  /*1960*/  UMOV UR12, 0xe4faecd5 ;  /* 0xe4faecd5000c7882 */ /* 0x000fe20000000000 */
[----:B------:R-:W-:Y:S01]  /*1970*/  UMOV UR13, 0x3f1745cd ;  /* 0x3f1745cd000d7882 */ /* 0x000fe20000000000 */
[----:B------:R-:W-:-:S05]  /*1980*/  DADD R18, R16, -R14 ;  /* 0x0000000010127229 */ /* 0x000fca000000080e */
[----:B------:R-:W-:Y:S01]  /*1990*/  DFMA R22, R26, R22, UR12 ;  /* 0x0000000c1a167e2b */ /* 0x000fe20008000016 */
[----:B------:R-:W-:Y:S01]  /*19a0*/  UMOV UR12, 0x258a578b ;  /* 0x258a578b000c7882 */ /* 0x000fe20000000000 */
[----:B------:R-:W-:Y:S01]  /*19b0*/  UMOV UR13, 0x3f3c71c7 ;  /* 0x3f3c71c7000d7882 */ /* 0x000fe20000000000 */
[----:B------:R-:W-:-:S05]  /*19c0*/  DADD R18, R18, R18 ;  /* 0x0000000012127229 */ /* 0x000fca0000000012 */
[----:B------:R-:W-:Y:S01]  /*19d0*/  DFMA R22, R26, R22, UR12 ;  /* 0x0000000c1a167e2b */ /* 0x000fe20008000016 */
[----:B------:R-:W-:Y:S01]  /*19e0*/  UMOV UR12, 0x9242b910 ;  /* 0x9242b910000c7882 */ /* 0x000fe20000000000 */
[----:B------:R-:W-:Y:S01]  /*19f0*/  UMOV UR13, 0x3f624924 ;  /* 0x3f624924000d7882 */ /* 0x000fe20000000000 */
[----:B------:R-:W-:-:S05]  /*1a00*/  DFMA R18, R16, -R14, R18 ;  /* 0x8000000e1012722b */ /* 0x000fca0000000012 */
[----:B------:R-:W-:Y:S01]  /*1a10*/  DFMA R22, R26, R22, UR12 ;  /* 0x0000000c1a167e2b */ /* 0x000fe20008000016 */
[----:B------:R-:W-:Y:S01]  /*1a20*/  UMOV UR12, 0x99999dfb ;  /* 0x99999dfb000c7882 */ /* 0x000fe20000000000 */
[----:B------:R-:W-:Y:S01]  /*1a30*/  UMOV UR13, 0x3f899999 ;  /* 0x3f899999000d7882 */ /* 0x000fe20000000000 */
[----:B------:R-:W-:-:S05]  /*1a40*/  DMUL R18, R20, R18 ;  /* 0x0000001214127228 */ /* 0x000fca0000000000 */
[----:B------:R-:W-:Y:S01]  /*1a50*/  DFMA R22, R26, R22, UR12 ;  /* 0x0000000c1a167e2b */ /* 0x000fe20008000016 */
[----:B------:R-:W-:Y:S01]  /*1a60*/  UMOV UR12, 0x55555555 ;  /* 0x55555555000c7882 */ /* 0x000fe20000000000 */
[----:B------:R-:W-:-:S03]  /*1a70*/  UMOV UR13, 0x3fb55555 ;  /* 0x3fb55555000d7882 */ /* 0x000fc60000000000 */
[----:B------:R-:W-:Y:S02]  /*1a80*/  VIADD R29, R19, 0x100000 ;  /* 0x00100000131d7836 */ /* 0x000fe40000000000 */
[----:B------:R-:W-:Y:S01]  /*1a90*/  IMAD.MOV.U32 R28, RZ, RZ, R18 ;  /* 0x000000ffff1c7224 */ /* 0x000fe200078e0012 */
[----:B------:R-:W-:-:S08]  /*1aa0*/  DFMA R16, R26, R22, UR12 ;  /* 0x0000000c1a107e2b */ /* 0x000fd00008000016 */
[----:B------:R-:W-:Y:S01]  /*1ab0*/  DADD R20, -R16, UR12 ;  /* 0x0000000c10147e29 */ /* 0x000fe20008000100 */
[----:B------:R-:W-:Y:S01]  /*1ac0*/  UMOV UR12, 0xb9e7b0 ;  /* 0x00b9e7b0000c7882 */ /* 0x000fe20000000000 */
[----:B------:R-:W-:-:S06]  /*1ad0*/  UMOV UR13, 0x3c46a4cb ;  /* 0x3c46a4cb000d7882 */ /* 0x000fcc0000000000 */
[----:B------:R-:W-:Y:S02]  /*1ae0*/  DFMA R20, R26, R22, R20 ;  /* 0x000000161a14722b */ /* 0x000fe40000000014 */
[----:B------:R-:W-:-:S06]  /*1af0*/  DMUL R22, R14, R14 ;  /* 0x0000000e0e167228 */ /* 0x000fcc0000000000 */
[----:B------:R-:W-:Y:S01]  /*1b00*/  DADD R20, R20, -UR12 ;  /* 0x8000000c14147e29 */ /* 0x000fe20008000000 */
[----:B------:R-:W-:Y:S01]  /*1b10*/  UMOV UR12, 0x80000000 ;  /* 0x80000000000c7882 */ /* 0x000fe20000000000 */
[C---:B------:R-:W-:Y:S01]  /*1b20*/  DFMA R12, R14.reuse, R14, -R22 ;  /* 0x0000000e0e0c722b */ /* 0x040fe20000000816 */
[----:B------:R-:W-:Y:S01]  /*1b30*/  UMOV UR13, 0x43300000 ;  /* 0x43300000000d7882 */ /* 0x000fe20000000000 */
[----:B------:R-:W-:-:S06]  /*1b40*/  DMUL R26, R14, R22 ;  /* 0x000000160e1a7228 */ /* 0x000fcc0000000000 */
[C---:B------:R-:W-:Y:S02]  /*1b50*/  DFMA R28, R14.reuse, R28, R12 ;  /* 0x0000001c0e1c722b */ /* 0x040fe4000000000c */
[----:B------:R-:W-:-:S08]  /*1b60*/  DFMA R12, R14, R22, -R26 ;  /* 0x000000160e0c722b */ /* 0x000fd0000000081a */
[----:B------:R-:W-:Y:S02]  /*1b70*/  DFMA R12, R18, R22, R12 ;  /* 0x00000016120c722b */ /* 0x000fe4000000000c */
[----:B------:R-:W-:-:S06]  /*1b80*/  DADD R22, R16, R20 ;  /* 0x0000000010167229 */ /* 0x000fcc0000000014 */
[----:B------:R-:W-:Y:S02]  /*1b90*/  DFMA R12, R14, R28, R12 ;  /* 0x0000001c0e0c722b */ /* 0x000fe4000000000c */
[----:B------:R-:W-:-:S08]  /*1ba0*/  DADD R28, R16, -R22 ;  /* 0x00000000101c7229 */ /* 0x000fd00000000816 */
[----:B------:R-:W-:Y:S02]  /*1bb0*/  DADD R28, R20, R28 ;  /* 0x00000000141c7229 */ /* 0x000fe4000000001c */
[----:B------:R-:W-:-:S08]  /*1bc0*/  DMUL R20, R22, R26 ;  /* 0x0000001a16147228 */ /* 0x000fd00000000000 */
[----:B------:R-:W-:-:S08]  /*1bd0*/  DFMA R16, R22, R26, -R20 ;  /* 0x0000001a1610722b */ /* 0x000fd00000000814 */
[----:B------:R-:W-:-:S08]  /*1be0*/  DFMA R12, R22, R12, R16 ;  /* 0x0000000c160c722b */ /* 0x000fd00000000010 */
[----:B------:R-:W-:-:S08]  /*1bf0*/  DFMA R28, R28, R26, R12 ;  /* 0x0000001a1c1c722b */ /* 0x000fd0000000000c */
[----:B------:R-:W-:-:S08]  /*1c00*/  DADD R12, R20, R28 ;  /* 0x00000000140c7229 */ /* 0x000fd0000000001c */
[--C-:B------:R-:W-:Y:S02]  /*1c10*/  DADD R16, R14, R12.reuse ;  /* 0x000000000e107229 */ /* 0x100fe4000000000c */
[----:B------:R-:W-:-:S06]  /*1c20*/  DADD R20, R20, -R12 ;  /* 0x0000000014147229 */ /* 0x000fcc000000080c */
[----:B------:R-:W-:Y:S02]  /*1c30*/  DADD R14, R14, -R16 ;  /* 0x000000000e0e7229 */ /* 0x000fe40000000810 */
[----:B------:R-:W-:-:S06]  /*1c40*/  DADD R20, R28, R20 ;  /* 0x000000001c147229 */ /* 0x000fcc0000000014 */
[----:B------:R-:W-:Y:S01]  /*1c50*/  DADD R14, R12, R14 ;  /* 0x000000000c0e7229 */ /* 0x000fe2000000000e */
[C---:B------:R-:W-:Y:S02]  /*1c60*/  VIADD R12, R3.reuse, 0xfffffc01 ;  /* 0xfffffc01030c7836 */ /* 0x040fe40000000000 */
[----:B------:R-:W-:Y:S02]  /*1c70*/  @P1 VIADD R12, R3, 0xfffffc02 ;  /* 0xfffffc02030c1836 */ /* 0x000fe40000000000 */
[----:B------:R-:W-:-:S03]  /*1c80*/  IMAD.MOV.U32 R13, RZ, RZ, 0x43300000 ;  /* 0x43300000ff0d7424 */ /* 0x000fc600078e00ff */
[----:B------:R-:W-:Y:S01]  /*1c90*/  DADD R20, R20, R14 ;  /* 0x0000000014147229 */ /* 0x000fe2000000000e */
[----:B------:R-:W-:-:S06]  /*1ca0*/  LOP3.LUT R12, R12, 0x80000000, RZ, 0x3c, !PT ;  /* 0x800000000c0c7812 */ /* 0x000fcc00078e3cff */
[----:B------:R-:W-:Y:S01]  /*1cb0*/  DADD R14, R12, -UR12 ;  /* 0x8000000c0c0e7e29 */ /* 0x000fe20008000000 */
[----:B------:R-:W-:Y:S01]  /*1cc0*/  UMOV UR12, 0xfefa39ef ;  /* 0xfefa39ef000c7882 */ /* 0x000fe20000000000 */
[----:B------:R-:W-:Y:S01]  /*1cd0*/  DADD R18, R18, R20 ;  /* 0x0000000012127229 */ /* 0x000fe20000000014 */
[----:B------:R-:W-:-:S07]  /*1ce0*/  UMOV UR13, 0x3fe62e42 ;  /* 0x3fe62e42000d7882 */ /* 0x000fce0000000000 */
[----:B------:R-:W-:-:S08]  /*1cf0*/  DADD R20, R16, R18 ;  /* 0x0000000010147229 */ /* 0x000fd00000000012 */
[--C-:B------:R-:W-:Y:S02]  /*1d00*/  DFMA R12, R14, UR12, R20.reuse ;  /* 0x0000000c0e0c7c2b */ /* 0x100fe40008000014 */
[----:B------:R-:W-:-:S06]  /*1d10*/  DADD R22, R16, -R20 ;  /* 0x0000000010167229 */ /* 0x000fcc0000000814 */
[----:B------:R-:W-:Y:S02]  /*1d20*/  DFMA R16, R14, -UR12, R12 ;  /* 0x8000000c0e107c2b */ /* 0x000fe4000800000c */
[----:B------:R-:W-:-:S06]  /*1d30*/  DADD R22, R18, R22 ;  /* 0x0000000012167229 */ /* 0x000fcc0000000016 */
[----:B------:R-:W-:-:S08]  /*1d40*/  DADD R16, -R20, R16 ;  /* 0x0000000014107229 */ /* 0x000fd00000000110 */
[----:B------:R-:W-:-:S08]  /*1d50*/  DADD R16, R22, -R16 ;  /* 0x0000000016107229 */ /* 0x000fd00000000810 */
[----:B------:R-:W-:-:S08]  /*1d60*/  DFMA R16, R14, UR14, R16 ;  /* 0x0000000e0e107c2b */ /* 0x000fd00008000010 */
[----:B------:R-:W-:-:S08]  /*1d70*/  DADD R14, R12, R16 ;  /* 0x000000000c0e7229 */ /* 0x000fd00000000010 */
[----:B------:R-:W-:Y:S02]  /*1d80*/  DADD R12, R12, -R14 ;  /* 0x000000000c0c7229 */ /* 0x000fe4000000080e */
[----:B------:R-:W-:-:S06]  /*1d90*/  DMUL R18, R14, 2 ;  /* 0x400000000e127828 */ /* 0x000fcc0000000000 */
[----:B------:R-:W-:Y:S02]  /*1da0*/  DADD R16, R16, R12 ;  /* 0x0000000010107229 */ /* 0x000fe4000000000c */
[----:B------:R-:W-:Y:S01]  /*1db0*/  DFMA R14, R14, 2, -R18 ;  /* 0x400000000e0e782b */ /* 0x000fe20000000812 */
[----:B------:R-:W-:Y:S02]  /*1dc0*/  IMAD.MOV.U32 R12, RZ, RZ, 0x652b82fe ;  /* 0x652b82feff0c7424 */ /* 0x000fe400078e00ff */
[----:B------:R-:W-:-:S05]  /*1dd0*/  IMAD.MOV.U32 R13, RZ, RZ, 0x3ff71547 ;  /* 0x3ff71547ff0d7424 */ /* 0x000fca00078e00ff */
[----:B------:R-:W-:-:S08]  /*1de0*/  DFMA R16, R16, 2, R14 ;  /* 0x400000001010782b */ /* 0x000fd0000000000e */
[----:B------:R-:W-:-:S08]  /*1df0*/  DADD R20, R18, R16 ;  /* 0x0000000012147229 */ /* 0x000fd00000000010 */
[----:B------:R-:W-:Y:S02]  /*1e00*/  DFMA R12, R20, R12, 6.75539944105574400000e+15 ;  /* 0x43380000140c742b */ /* 0x000fe4000000000c */
[----:B------:R-:W-:Y:S01]  /*1e10*/  FSETP.GEU.AND P0, PT, |R21|, 4.1917929649353027344, PT ;  /* 0x4086232b1500780b */ /* 0x000fe20003f0e200 */
[----:B------:R-:W-:-:S05]  /*1e20*/  DADD R18, R18, -R20 ;  /* 0x0000000012127229 */ /* 0x000fca0000000814 */
[----:B------:R-:W-:-:S03]  /*1e30*/  DADD R14, R12, -6.75539944105574400000e+15 ;  /* 0xc33800000c0e7429 */ /* 0x000fc60000000000 */
[----:B------:R-:W-:-:S05]  /*1e40*/  DADD R16, R16, R18 ;  /* 0x0000000010107229 */ /* 0x000fca0000000012 */
[----:B------:R-:W-:Y:S01]  /*1e50*/  DFMA R22, R14, -UR12, R20 ;  /* 0x8000000c0e167c2b */ /* 0x000fe20008000014 */
[----:B------:R-:W-:Y:S01]  /*1e60*/  UMOV UR12, 0x3b39803f ;  /* 0x3b39803f000c7882 */ /* 0x000fe20000000000 */
[----:B------:R-:W-:-:S06]  /*1e70*/  UMOV UR13, 0x3c7abc9e ;  /* 0x3c7abc9e000d7882 */ /* 0x000fcc0000000000 */
[----:B------:R-:W-:Y:S01]  /*1e80*/  DFMA R22, R14, -UR12, R22 ;  /* 0x8000000c0e167c2b */ /* 0x000fe20008000016 */
[----:B------:R-:W-:Y:S01]  /*1e90*/  UMOV UR12, 0x69ce2bdf ;  /* 0x69ce2bdf000c7882 */ /* 0x000fe20000000000 */
[----:B------:R-:W-:Y:S01]  /*1ea0*/  IMAD.MOV.U32 R14, RZ, RZ, -0x35dec16 ;  /* 0xfca213eaff0e7424 */ /* 0x000fe200078e00ff */
[----:B------:R-:W-:Y:S01]  /*1eb0*/  UMOV UR13, 0x3e5ade15 ;  /* 0x3e5ade15000d7882 */ /* 0x000fe20000000000 */
[----:B------:R-:W-:-:S06]  /*1ec0*/  IMAD.MOV.U32 R15, RZ, RZ, 0x3e928af3 ;  /* 0x3e928af3ff0f7424 */ /* 0x000fcc00078e00ff */
[----:B------:R-:W-:Y:S01]  /*1ed0*/  DFMA R14, R22, UR12, R14 ;  /* 0x0000000c160e7c2b */ /* 0x000fe2000800000e */
[----:B------:R-:W-:Y:S01]  /*1ee0*/  UMOV UR12, 0x62401315 ;  /* 0x62401315000c7882 */ /* 0x000fe20000000000 */
[----:B------:R-:W-:-:S06]  /*1ef0*/  UMOV UR13, 0x3ec71dee ;  /* 0x3ec71dee000d7882 */ /* 0x000fcc0000000000 */
[----:B------:R-:W-:Y:S01]  /*1f00*/  DFMA R14, R22, R14, UR12 ;  /* 0x0000000c160e7e2b */ /* 0x000fe2000800000e */
        /* <DEDUP_REMOVED lines=20> */
[----:B------:R-:W-:-:S08]  /*2050*/  DFMA R14, R22, R14, UR12 ;  /* 0x0000000c160e7e2b */ /* 0x000fd0000800000e */
[----:B------:R-:W-:-:S08]  /*2060*/  DFMA R14, R22, R14, 1 ;  /* 0x3ff00000160e742b */ /* 0x000fd0000000000e */
[----:B------:R-:W-:-:S10]  /*2070*/  DFMA R14, R22, R14, 1 ;  /* 0x3ff00000160e742b */ /* 0x000fd4000000000e */
[----:B------:R-:W-:Y:S02]  /*2080*/  IMAD R19, R12, 0x100000, R15 ;  /* 0x001000000c137824 */ /* 0x000fe400078e020f */
[----:B------:R-:W-:Y:S01]  /*2090*/  IMAD.MOV.U32 R18, RZ, RZ, R14 ;  /* 0x000000ffff127224 */ /* 0x000fe200078e000e */
[----:B------:R-:W-:Y:S06]  /*20a0*/  @!P0 BRA `(.L_x_1385) ;  /* 0x0000000000308947 */ /* 0x000fec0003800000 */
[----:B------:R-:W-:Y:S01]  /*20b0*/  FSETP.GEU.AND P1, PT, |R21|, 4.2275390625, PT ;  /* 0x408748001500780b */ /* 0x000fe20003f2e200 */
[C---:B------:R-:W-:Y:S02]  /*20c0*/  DADD R18, R20.reuse, +INF ;  /* 0x7ff0000014127429 */ /* 0x040fe40000000000 */
[----:B------:R-:W-:-:S08]  /*20d0*/  DSETP.GEU.AND P0, PT, R20, RZ, PT ;  /* 0x000000ff1400722a */ /* 0x000fd00003f0e000 */
[----:B------:R-:W-:Y:S02]  /*20e0*/  FSEL R18, R18, RZ, P0 ;  /* 0x000000ff12127208 */ /* 0x000fe40000000000 */
[----:B------:R-:W-:Y:S02]  /*20f0*/  @!P1 LEA.HI R3, R12, R12, RZ, 0x1 ;  /* 0x0000000c0c039211 */ /* 0x000fe400078f08ff */
[----:B------:R-:W-:Y:S02]  /*2100*/  FSEL R19, R19, RZ, P0 ;  /* 0x000000ff13137208 */ /* 0x000fe40000000000 */
[----:B------:R-:W-:-:S05]  /*2110*/  @!P1 SHF.R.S32.HI R3, RZ, 0x1, R3 ;  /* 0x00000001ff039819 */ /* 0x000fca0000011403 */
[----:B------:R-:W-:Y:S02]  /*2120*/  @!P1 IMAD.IADD R12, R12, 0x1, -R3 ;  /* 0x000000010c0c9824 */ /* 0x000fe400078e0a03 */
[----:B------:R-:W-:-:S03]  /*2130*/  @!P1 IMAD R15, R3, 0x100000, R15 ;  /* 0x00100000030f9824 */ /* 0x000fc600078e020f */
[----:B------:R-:W-:Y:S01]  /*2140*/  @!P1 LEA R13, R12, 0x3ff00000, 0x14 ;  /* 0x3ff000000c0d9811 */ /* 0x000fe200078ea0ff */
[----:B------:R-:W-:-:S06]  /*2150*/  @!P1 IMAD.MOV.U32 R12, RZ, RZ, RZ ;  /* 0x000000ffff0c9224 */ /* 0x000fcc00078e00ff */
[----:B------:R-:W-:-:S11]  /*2160*/  @!P1 DMUL R18, R14, R12 ;  /* 0x0000000c0e129228 */ /* 0x000fd60000000000 */
.L_x_1385:
[----:B------:R-:W-:Y:S01]  /*2170*/  DFMA R16, R16, R18, R18 ;  /* 0x000000121010722b */ /* 0x000fe20000000012 */
[----:B------:R-:W-:Y:S01]  /*2180*/  IMAD.MOV.U32 R14, RZ, RZ, R4 ;  /* 0x000000ffff0e7224 */ /* 0x000fe200078e0004 */
[----:B------:R-:W-:Y:S01]  /*2190*/  DSETP.NEU.AND P0, PT, |R18|, +INF , PT ;  /* 0x7ff000001200742a */ /* 0x000fe20003f0d200 */
[----:B------:R-:W-:-:S07]  /*21a0*/  IMAD.MOV.U32 R15, RZ, RZ, 0x0 ;  /* 0x00000000ff0f7424 */ /* 0x000fce00078e00ff */
[----:B------:R-:W-:Y:S02]  /*21b0*/  FSEL R12, R18, R16, !P0 ;  /* 0x00000010120c7208 */ /* 0x000fe40004000000 */
[----:B------:R-:W-:Y:S01]  /*21c0*/  FSEL R3, R19, R17, !P0 ;  /* 0x0000001113037208 */ /* 0x000fe20004000000 */
[----:B------:R-:W-:Y:S06]  /*21d0*/  RET.REL.NODEC R14 `(_ZN3cub18CUB_300001_SM_10006detail9transform16transform_kernelINS2_10policy_hubILb1EN4cuda3std3__45tupleIJN6thrust24THRUST_300001_SM_1000_NS6detail15normal_iteratorINSA_10device_ptrIfEEEESF_EEEE10policy1000El15PowerDifferenceSF_JPfSK_EEEvT0_iT1_T2_DpNS2_10kernel_argIT3_EE) ;  /* 0xffffffdc0e887950 */ /* 0x000fec0003c3ffff */
.L_x_1386:
        /* <DEDUP_REMOVED lines=10> */
.L_x_1982:


//--------------------- .text._ZN3cub18CUB_300001_SM_10006detail9transform16transform_kernelINS2_10policy_hubILb1EN4cuda3std3__45tupleIJN6thrust24THRUST_300001_SM_1000_NS6detail15normal_iteratorINSA_10device_ptrIfEEEESF_EEEE10policy1000Ei15PowerDifferenceSF_JPfSK_EEEvT0_iT1_T2_DpNS2_10kernel_argIT3_EE --------------------------
	.section	.text._ZN3cub18CUB_300001_SM_10006detail9transform16transform_kernelINS2_10policy_hubILb1EN4cuda3std3__45tupleIJN6thrust24THRUST_300001_SM_1000_NS6detail15normal_iteratorINSA_10device_ptrIfEEEESF_EEEE10policy1000Ei15PowerDifferenceSF_JPfSK_EEEvT0_iT1_T2_DpNS2_10kernel_argIT3_EE,"ax",@progbits
	.align	128
        .global         _ZN3cub18CUB_300001_SM_10006detail9transform16transform_kernelINS2_10policy_hubILb1EN4cuda3std3__45tupleIJN6thrust24THRUST_300001_SM_1000_NS6detail15normal_iteratorINSA_10device_ptrIfEEEESF_EEEE10policy1000Ei15PowerDifferenceSF_JPfSK_EEEvT0_iT1_T2_DpNS2_10kernel_argIT3_EE
        .type           _ZN3cub18CUB_300001_SM_10006detail9transform16transform_kernelINS2_10policy_hubILb1EN4cuda3std3__45tupleIJN6thrust24THRUST_300001_SM_1000_NS6detail15normal_iteratorINSA_10device_ptrIfEEEESF_EEEE10policy1000Ei15PowerDifferenceSF_JPfSK_EEEvT0_iT1_T2_DpNS2_10kernel_argIT3_EE,@function
        .size           _ZN3cub18CUB_300001_SM_10006detail9transform16transform_kernelINS2_10policy_hubILb1EN4cuda3std3__45tupleIJN6thrust24THRUST_300001_SM_1000_NS6detail15normal_iteratorINSA_10device_ptrIfEEEESF_EEEE10policy1000Ei15PowerDifferenceSF_JPfSK_EEEvT0_iT1_T2_DpNS2_10kernel_argIT3_EE,(.L_x_1983 - _ZN3cub18CUB_300001_SM_10006detail9transform16transform_kernelINS2_10policy_hubILb1EN4cuda3std3__45tupleIJN6thrust24THRUST_300001_SM_1000_NS6detail15normal_iteratorINSA_10device_ptrIfEEEESF_EEEE10policy1000Ei15PowerDifferenceSF_JPfSK_EEEvT0_iT1_T2_DpNS2_10kernel_argIT3_EE)
        .other          _ZN3cub18CUB_300001_SM_10006detail9transform16transform_kernelINS2_10policy_hubILb1EN4cuda3std3__45tupleIJN6thrust24THRUST_300001_SM_1000_NS6detail15normal_iteratorINSA_10device_ptrIfEEEESF_EEEE10policy1000Ei15PowerDifferenceSF_JPfSK_EEEvT0_iT1_T2_DpNS2_10kernel_argIT3_EE,@"STO_CUDA_ENTRY STV_DEFAULT"
_ZN3cub18CUB_300001_SM_10006detail9transform16transform_kernelINS2_10policy_hubILb1EN4cuda3std3__45tupleIJN6thrust24THRUST_300001_SM_1000_NS6detail15normal_iteratorINSA_10device_ptrIfEEEESF_EEEE10policy1000Ei15PowerDifferenceSF_JPfSK_EEEvT0_iT1_T2_DpNS2_10kernel_argIT3_EE:
.text._ZN3cub18CUB_300001_SM_10006detail9transform16transform_kernelINS2_10policy_hubILb1EN4cuda3std3__45tupleIJN6thrust24THRUST_300001_SM_1000_NS6detail15normal_iteratorINSA_10device_ptrIfEEEESF_EEEE10policy1000Ei15PowerDifferenceSF_JPfSK_EEEvT0_iT1_T2_DpNS2_10kernel_argIT3_EE:
        /* <DEDUP_REMOVED lines=17> */
[----:B------:R-:W-:Y:S02]  /*0110*/  IMAD.MOV.U32 R3, RZ, RZ, R0 ;  /* 0x000000ffff037224 */ /* 0x000fe400078e0000 */
[----:B0-----:R-:W-:-:S04]  /*0120*/  IMAD.WIDE.U32 R4, R2, 0x80, R4 ;  /* 0x0000008002047825 */ /* 0x001fc800078e0004 */
[----:B------:R-:W-:-:S07]  /*0130*/  IMAD.WIDE R4, R7, 0x4, R4 ;  /* 0x0000000407047825 */ /* 0x000fce00078e0204 */
.L_x_1390:
[----:B------:R-:W-:Y:S01]  /*0140*/  VIADD R3, R3, 0x4000 ;  /* 0x0000400003037836 */ /* 0x000fe20000000000 */
[----:B------:R0:W-:Y:S04]  /*0150*/  CCTL.E.PF2 [R4] ;  /* 0x000000000400798f */ /* 0x0001e80000800100 */
[----:B------:R-:W-:Y:S02]  /*0160*/  ISETP.GE.AND P0, PT, R3, UR6, PT ;  /* 0x0000000603007c0c */ /* 0x000fe4000bf06270 */
[----:B0-----:R-:W-:-:S05]  /*0170*/  IADD3 R4, P1, PT, R4, 0x4000, RZ ;  /* 0x0000400004047810 */ /* 0x001fca0007f3e0ff */
[----:B------:R-:W-:-:S06]  /*0180*/  IMAD.X R5, RZ, RZ, R5, P1 ;  /* 0x000000ffff057224 */ /* 0x000fcc00008e0605 */
[----:B------:R-:W-:Y:S05]  /*0190*/  @!P0 BRA `(.L_x_1390) ;  /* 0xfffffffc00e88947 */ /* 0x000fea000383ffff */
[----:B------:R-:W-:Y:S05]  /*01a0*/  BSYNC.RECONVERGENT B1 ;  /* 0x0000000000017941 */ /* 0x000fea0003800200 */
.L_x_1389:
[----:B------:R-:W0:Y:S02]  /*01b0*/  LDC.64 R4, c[0x0][0x3a8] ;  /* 0x0000ea00ff047b82 */ /* 0x000e240000000a00 */
[----:B0-----:R-:W-:-:S04]  /*01c0*/  IMAD.WIDE.U32 R4, R2, 0x80, R4 ;  /* 0x0000008002047825 */ /* 0x001fc800078e0004 */
[----:B------:R-:W-:-:S07]  /*01d0*/  IMAD.WIDE R4, R7, 0x4, R4 ;  /* 0x0000000407047825 */ /* 0x000fce00078e0204 */
.L_x_1391:
[----:B------:R-:W-:Y:S01]  /*01e0*/  VIADD R0, R0, 0x4000 ;  /* 0x0000400000007836 */ /* 0x000fe20000000000 */
[----:B------:R0:W-:Y:S04]  /*01f0*/  CCTL.E.PF2 [R4] ;  /* 0x000000000400798f */ /* 0x0001e80000800100 */
[----:B------:R-:W-:Y:S02]  /*0200*/  ISETP.GE.AND P0, PT, R0, UR6, PT ;  /* 0x0000000600007c0c */ /* 0x000fe4000bf06270 */
[----:B0-----:R-:W-:-:S05]  /*0210*/  IADD3 R4, P1, PT, R4, 0x4000, RZ ;  /* 0x0000400004047810 */ /* 0x001fca0007f3e0ff */
[----:B------:R-:W-:-:S06]  /*0220*/  IMAD.X R5, RZ, RZ, R5, P1 ;  /* 0x000000ffff057224 */ /* 0x000fcc00008e0605 */
[----:B------:R-:W-:Y:S05]  /*0230*/  @!P0 BRA `(.L_x_1391) ;  /* 0xfffffffc00e88947 */ /* 0x000fea000383ffff */
.L_x_1388:
[----:B------:R-:W-:Y:S05]  /*0240*/  BSYNC.RECONVERGENT B0 ;  /* 0x0000000000007941 */ /* 0x000fea0003800200 */
.L_x_1387:
        /* <DEDUP_REMOVED lines=17> */
.L_x_1405:
[----:B------:R-:W-:-:S04]  /*0360*/  IMAD.MOV.U32 R6, RZ, RZ, 0x4 ;  /* 0x00000004ff067424 */ /* 0x000fc800078e00ff */
[----:B------:R-:W-:-:S05]  /*0370*/  IMAD.WIDE R6, R3, R6, UR6 ;  /* 0x0000000603067e25 */ /* 0x000fca000f8e0206 */
[----:B------:R-:W2:Y:S01]  /*0380*/  LDG.E R27, desc[UR16][R6.64] ;  /* 0x00000010061b7981 */ /* 0x000ea2000c1e1900 */
[----:B------:R-:W-:Y:S01]  /*0390*/  UIADD3 UR5, UPT, UPT, UR5, 0x2, URZ ;  /* 0x0000000205057890 */ /* 0x000fe2000fffe0ff */
[----:B------:R-:W-:Y:S01]  /*03a0*/  IMAD.MOV.U32 R4, RZ, RZ, 0x4 ;  /* 0x00000004ff047424 */ /* 0x000fe200078e00ff */
[----:B------:R-:W-:Y:S01]  /*03b0*/  BSSY.RECONVERGENT B0, `(.L_x_1394) ;  /* 0x0000022000007945 */ /* 0x000fe20003800200 */
[----:B------:R-:W-:Y:S01]  /*03c0*/  IMAD.MOV.U32 R9, RZ, RZ, RZ ;  /* 0x000000ffff097224 */ /* 0x000fe200078e00ff */
[----:B------:R-:W-:Y:S01]  /*03d0*/  UISETP.NE.AND UP0, UPT, UR5, URZ, UPT ;  /* 0x000000ff0500728c */ /* 0x000fe2000bf05270 */
[----:B------:R-:W-:Y:S01]  /*03e0*/  IMAD.WIDE R4, R3, R4, UR10 ;  /* 0x0000000a03047e25 */ /* 0x000fe2000f8e0204 */
        /* <DEDUP_REMOVED lines=9> */
[----:B0-----:R-:W-:-:S11]  /*0480*/  DADD R18, -RZ, |R24| ;  /* 0x00000000ff127229 */ /* 0x001fd60000000518 */
[----:B------:R-:W-:Y:S05]  /*0490*/  CALL.REL.NOINC `($_ZN3cub18CUB_300001_SM_10006detail9transform16transform_kernelINS2_10policy_hubILb1EN4cuda3std3__45tupleIJN6thrust24THRUST_300001_SM_1000_NS6detail15normal_iteratorINSA_10device_ptrIfEEEESF_EEEE10policy1000Ei15PowerDifferenceSF_JPfSK_EEEvT0_iT1_T2_DpNS2_10kernel_argIT3_EE$__internal_accurate_pow) ;  /* 0x0000001000487944 */ /* 0x000fea0003c00000 */
[----:B------:R-:W-:Y:S05]  /*04a0*/  BSYNC.RECONVERGENT B1 ;  /* 0x0000000000017941 */ /* 0x000fea0003800200 */
.L_x_1396:
[----:B------:R-:W-:Y:S01]  /*04b0*/  DADD R10, R24, 2 ;  /* 0x40000000180a7429 */ /* 0x000fe20000000000 */
[----:B------:R-:W-:Y:S01]  /*04c0*/  FSETP.NEU.AND P0, PT, R27, RZ, PT ;  /* 0x000000ff1b00720b */ /* 0x000fe20003f0d000 */
[----:B------:R-:W-:Y:S08]  /*04d0*/  BSSY.RECONVERGENT B1, `(.L_x_1397) ;  /* 0x000000c000017945 */ /* 0x000ff00003800200 */
[----:B------:R-:W-:-:S02]  /*04e0*/  LOP3.LUT R10, R11, 0x7ff00000, RZ, 0xc0, !PT ;  /* 0x7ff000000b0a7812 */ /* 0x000fc400078ec0ff */
[----:B------:R-:W-:Y:S02]  /*04f0*/  FSEL R11, R8, RZ, P0 ;  /* 0x000000ff080b7208 */ /* 0x000fe40000000000 */
[----:B------:R-:W-:Y:S02]  /*0500*/  ISETP.NE.AND P1, PT, R10, 0x7ff00000, PT ;  /* 0x7ff000000a00780c */ /* 0x000fe40003f25270 */
[----:B------:R-:W-:-:S11]  /*0510*/  FSEL R10, R9, RZ, P0 ;  /* 0x000000ff090a7208 */ /* 0x000fd60000000000 */
[----:B------:R-:W-:Y:S05]  /*0520*/  @P1 BRA `(.L_x_1398) ;  /* 0x0000000000181947 */ /* 0x000fea0003800000 */
[----:B------:R-:W-:-:S13]  /*0530*/  FSETP.NAN.AND P0, PT, R27, R27, PT ;  /* 0x0000001b1b00720b */ /* 0x000fda0003f08000 */
[----:B------:R-:W-:Y:S01]  /*0540*/  @P0 DADD R10, R24, 2 ;  /* 0x40000000180a0429 */ /* 0x000fe20000000000 */
[----:B------:R-:W-:Y:S10]  /*0550*/  @P0 BRA `(.L_x_1398) ;  /* 0x00000000000c0947 */ /* 0x000ff40003800000 */
[----:B------:R-:W-:-:S14]  /*0560*/  DSETP.NEU.AND P0, PT, |R24|, +INF , PT ;  /* 0x7ff000001800742a */ /* 0x000fdc0003f0d200 */
[----:B------:R-:W-:Y:S02]  /*0570*/  @!P0 IMAD.MOV.U32 R10, RZ, RZ, 0x0 ;  /* 0x00000000ff0a8424 */ /* 0x000fe400078e00ff */
[----:B------:R-:W-:-:S07]  /*0580*/  @!P0 IMAD.MOV.U32 R11, RZ, RZ, 0x7ff00000 ;  /* 0x7ff00000ff0b8424 */ /* 0x000fce00078e00ff */
.L_x_1398:
[----:B------:R-:W-:Y:S05]  /*0590*/  BSYNC.RECONVERGENT B1 ;  /* 0x0000000000017941 */ /* 0x000fea0003800200 */
.L_x_1397:
[----:B------:R-:W0:Y:S01]  /*05a0*/  F2F.F32.F64 R10, R10 ;  /* 0x0000000a000a7310 */ /* 0x000e220000301000 */
[----:B------:R-:W-:-:S04]  /*05b0*/  FSETP.NEU.AND P0, PT, R27, 1, PT ;  /* 0x3f8000001b00780b */ /* 0x000fc80003f0d000 */
[----:B0-----:R-:W-:-:S09]  /*05c0*/  FSEL R9, R10, 1, P0 ;  /* 0x3f8000000a097808 */ /* 0x001fd20000000000 */
.L_x_1395:
[----:B------:R-:W-:Y:S05]  /*05d0*/  BSYNC.RECONVERGENT B0 ;  /* 0x0000000000007941 */ /* 0x000fea0003800200 */
.L_x_1394:
        /* <DEDUP_REMOVED lines=18> */
.L_x_1401:
        /* <DEDUP_REMOVED lines=15> */
.L_x_1404:
[----:B------:R-:W-:-:S11]  /*07f0*/  DADD R10, R6, 2 ;  /* 0x40000000060a7429 */ /* 0x000fd60000000000 */
.L_x_1403:
[----:B------:R-:W-:Y:S05]  /*0800*/  BSYNC.RECONVERGENT B1 ;  /* 0x0000000000017941 */ /* 0x000fea0003800200 */
.L_x_1402:
[----:B------:R-:W0:Y:S01]  /*0810*/  F2F.F32.F64 R10, R10 ;  /* 0x0000000a000a7310 */ /* 0x000e220000301000 */
[----:B------:R-:W-:-:S04]  /*0820*/  FSETP.NEU.AND P0, PT, R4, 1, PT ;  /* 0x3f8000000400780b */ /* 0x000fc80003f0d000 */
[----:B0-----:R-:W-:-:S09]  /*0830*/  FSEL R13, R10, 1, P0 ;  /* 0x3f8000000a0d7808 */ /* 0x001fd20000000000 */
.L_x_1400:
[----:B------:R-:W-:Y:S05]  /*0840*/  BSYNC.RECONVERGENT B0 ;  /* 0x0000000000007941 */ /* 0x000fea0003800200 */
.L_x_1399:
[----:B------:R0:W-:Y:S01]  /*0850*/  STG.E desc[UR16][R24.64+0x200], R13 ;  /* 0x0002000d18007986 */ /* 0x0001e2000c101910 */
[----:B------:R-:W-:Y:S01]  /*0860*/  VIADD R3, R3, 0x100 ;  /* 0x0000010003037836 */ /* 0x000fe20000000000 */
[----:B------:R-:W-:Y:S06]  /*0870*/  BRA.U UP0, `(.L_x_1405) ;  /* 0xfffffff900b87547 */ /* 0x000fec000b83ffff */
[----:B------:R-:W1:Y:S02]  /*0880*/  LDCU UR5, c[0x0][0x384] ;  /* 0x00007080ff0577ac */ /* 0x000e640008000800 */
[----:B-1----:R-:W-:-:S04]  /*0890*/  USHF.L.U32 UR4, UR5, 0x7, URZ ;  /* 0x0000000705047899 */ /* 0x002fc800080006ff */
[----:B------:R-:W-:-:S12]  /*08a0*/  ULOP3.LUT UR4, UR4, 0xffffff00, URZ, 0xc0, !UPT ;  /* 0xffffff0004047892 */ /* 0x000fd8000f8ec0ff */
.L_x_1393:
[----:B------:R-:W-:-:S04]  /*08b0*/  ULOP3.LUT UR12, UR5, 0x1, URZ, 0xc0, !UPT ;  /* 0x00000001050c7892 */ /* 0x000fc8000f8ec0ff */
[----:B------:R-:W-:-:S06]  /*08c0*/  UISETP.NE.U32.AND UP0, UPT, UR12, 0x1, UPT ;  /* 0x000000010c00788c */ /* 0x000fcc000bf05070 */
[----:B------:R-:W-:-:S13]  /*08d0*/  PLOP3.LUT P0, PT, PT, PT, UP0, 0x80, 0x8 ;  /* 0x000000000008781c */ /* 0x000fda0003f0f008 */
[----:B------:R-:W-:Y:S05]  /*08e0*/  @P0 EXIT ;  /* 0x000000000000094d */ /* 0x000fea0003800000 */
[----:B------:R-:W-:Y:S02]  /*08f0*/  VIADD R2, R2, UR4 ;  /* 0x0000000402027c36 */ /* 0x000fe40008000000 */
[----:B------:R-:W-:-:S04]  /*0900*/  IMAD.MOV.U32 R5, RZ, RZ, 0x4 ;  /* 0x00000004ff057424 */ /* 0x000fc800078e00ff */
[----:B------:R-:W-:-:S05]  /*0910*/  IMAD.WIDE R4, R2, R5, UR6 ;  /* 0x0000000602047e25 */ /* 0x000fca000f8e0205 */
[----:B------:R-:W2:Y:S01]  /*0920*/  LDG.E R3, desc[UR16][R4.64] ;  /* 0x0000001004037981 */ /* 0x000ea2000c1e1900 */
[----:B------:R-:W-:Y:S01]  /*0930*/  BSSY.RECONVERGENT B0, `(.L_x_1406) ;  /* 0x0000024000007945 */ /* 0x000fe20003800200 */
[----:B------:R-:W-:Y:S01]  /*0940*/  IMAD.MOV.U32 R9, RZ, RZ, RZ ;  /* 0x000000ffff097224 */ /* 0x000fe200078e00ff */
[----:B--2---:R-:W-:-:S13]  /*0950*/  FSETP.NEU.AND P0, PT, R3, RZ, PT ;  /* 0x000000ff0300720b */ /* 0x004fda0003f0d000 */
[----:B------:R-:W-:Y:S05]  /*0960*/  @!P0 BRA `(.L_x_1407) ;  /* 0x0000000000808947 */ /* 0x000fea0003800000 */
[----:B------:R-:W-:-:S04]  /*0970*/  IMAD.MOV.U32 R5, RZ, RZ, 0x4 ;  /* 0x00000004ff057424 */ /* 0x000fc800078e00ff */
[----:B------:R-:W-:-:S06]  /*0980*/  IMAD.WIDE R4, R2, R5, UR10 ;  /* 0x0000000a02047e25 */ /* 0x000fcc000f8e0205 */
[----:B------:R-:W2:Y:S02]  /*0990*/  LDG.E R4, desc[UR16][R4.64] ;  /* 0x0000001004047981 */ /* 0x000ea4000c1e1900 */
[----:B--2---:R-:W-:-:S13]  /*09a0*/  FSETP.NEU.AND P0, PT, R4, RZ, PT ;  /* 0x000000ff0400720b */ /* 0x004fda0003f0d000 */
[----:B------:R-:W-:Y:S05]  /*09b0*/  @!P0 BRA `(.L_x_1407) ;  /* 0x00000000006c8947 */ /* 0x000fea0003800000 */
[----:B------:R-:W-:Y:S01]  /*09c0*/  FADD R3, R3, -R4 ;  /* 0x8000000403037221 */ /* 0x000fe20000000000 */
[----:B------:R-:W-:Y:S01]  /*09d0*/  BSSY.RECONVERGENT B1, `(.L_x_1408) ;  /* 0x0000005000017945 */ /* 0x000fe20003800200 */
[----:B------:R-:W-:Y:S02]  /*09e0*/  MOV R0, 0xa20 ;  /* 0x00000a2000007802 */ /* 0x000fe40000000f00 */
[----:B------:R-:W1:Y:S02]  /*09f0*/  F2F.F64.F32 R4, R3 ;  /* 0x0000000300047310 */ /* 0x000e640000201800 */
[----:B-1----:R-:W-:-:S11]  /*0a00*/  DADD R18, -RZ, |R4| ;  /* 0x00000000ff127229 */ /* 0x002fd60000000504 */
[----:B0-----:R-:W-:Y:S05]  /*0a10*/  CALL.REL.NOINC `($_ZN3cub18CUB_300001_SM_10006detail9transform16transform_kernelINS2_10policy_hubILb1EN4cuda3std3__45tupleIJN6thrust24THRUST_300001_SM_1000_NS6detail15normal_iteratorINSA_10device_ptrIfEEEESF_EEEE10policy1000Ei15PowerDifferenceSF_JPfSK_EEEvT0_iT1_T2_DpNS2_10kernel_argIT3_EE$__internal_accurate_pow) ;  /* 0x0000000800e87944 */ /* 0x001fea0003c00000 */
[----:B------:R-:W-:Y:S05]  /*0a20*/  BSYNC.RECONVERGENT B1 ;  /* 0x0000000000017941 */ /* 0x000fea0003800200 */
.L_x_1408:
        /* <DEDUP_REMOVED lines=15> */
.L_x_1411:
[----:B------:R-:W-:-:S11]  /*0b20*/  DADD R6, R4, 2 ;  /* 0x4000000004067429 */ /* 0x000fd60000000000 */
.L_x_1410:
[----:B------:R-:W-:Y:S05]  /*0b30*/  BSYNC.RECONVERGENT B1 ;  /* 0x0000000000017941 */ /* 0x000fea0003800200 */
.L_x_1409:
[----:B------:R-:W0:Y:S01]  /*0b40*/  F2F.F32.F64 R6, R6 ;  /* 0x0000000600067310 */ /* 0x000e220000301000 */
[----:B------:R-:W-:-:S04]  /*0b50*/  FSETP.NEU.AND P0, PT, R3, 1, PT ;  /* 0x3f8000000300780b */ /* 0x000fc80003f0d000 */
[----:B0-----:R-:W-:-:S09]  /*0b60*/  FSEL R9, R6, 1, P0 ;  /* 0x3f80000006097808 */ /* 0x001fd20000000000 */
.L_x_1407:
[----:B------:R-:W-:Y:S05]  /*0b70*/  BSYNC.RECONVERGENT B0 ;  /* 0x0000000000007941 */ /* 0x000fea0003800200 */
.L_x_1406:
[----:B------:R-:W-:-:S04]  /*0b80*/  IMAD.MOV.U32 R3, RZ, RZ, 0x4 ;  /* 0x00000004ff037424 */ /* 0x000fc800078e00ff */
[----:B------:R-:W-:-:S05]  /*0b90*/  IMAD.WIDE R2, R2, R3, UR8 ;  /* 0x0000000802027e25 */ /* 0x000fca000f8e0203 */
[----:B------:R-:W-:Y:S01]  /*0ba0*/  STG.E desc[UR16][R2.64], R9 ;  /* 0x0000000902007986 */ /* 0x000fe2000c101910 */
[----:B------:R-:W-:Y:S05]  /*0bb0*/  EXIT ;  /* 0x000000000000794d */ /* 0x000fea0003800000 */
.L_x_1392:
        /* <DEDUP_REMOVED lines=9> */
.L_x_1428:
[C---:B------:R-:W-:Y:S01]  /*0c50*/  ISETP.GE.AND P0, PT, R6.reuse, UR18, PT ;  /* 0x0000001206007c0c */ /* 0x040fe2000bf06270 */
[----:B------:R-:W-:Y:S01]  /*0c60*/  UIADD3 UR4, UPT, UPT, UR4, 0x2, URZ ;  /* 0x0000000204047890 */ /* 0x000fe2000fffe0ff */
[----:B------:R-:W-:Y:S01]  /*0c70*/  BSSY.RECONVERGENT B0, `(.L_x_1413) ;  /* 0x000002e000007945 */ /* 0x000fe20003800200 */
[----:B------:R-:W-:Y:S02]  /*0c80*/  VIADD R3, R6, 0x80 ;  /* 0x0000008006037836 */ /* 0x000fe40000000000 */
[----:B------:R-:W-:-:S08]  /*0c90*/  UISETP.NE.AND UP0, UPT, UR4, URZ, UPT ;  /* 0x000000ff0400728c */ /* 0x000fd0000bf05270 */
[----:B01----:R-:W-:Y:S05]  /*0ca0*/  @P0 BRA `(.L_x_1414) ;  /* 0x0000000000a80947 */ /* 0x003fea0003800000 */
[----:B------:R-:W-:-:S04]  /*0cb0*/  IMAD.MOV.U32 R5, RZ, RZ, 0x4 ;  /* 0x00000004ff057424 */ /* 0x000fc800078e00ff */
[----:B------:R-:W-:-:S05]  /*0cc0*/  IMAD.WIDE R4, R6, R5, UR6 ;  /* 0x0000000606047e25 */ /* 0x000fca000f8e0205 */
        /* <DEDUP_REMOVED lines=18> */
.L_x_1417:
        /* <DEDUP_REMOVED lines=14> */
.L_x_1419:
[----:B------:R-:W-:Y:S05]  /*0ed0*/  BSYNC.RECONVERGENT B2 ;  /* 0x0000000000027941 */ /* 0x000fea0003800200 */
.L_x_1418:
[----:B------:R-:W0:Y:S01]  /*0ee0*/  F2F.F32.F64 R10, R10 ;  /* 0x0000000a000a7310 */ /* 0x000e220000301000 */
[----:B------:R-:W-:-:S04]  /*0ef0*/  FSETP.NEU.AND P0, PT, R4, 1, PT ;  /* 0x3f8000000400780b */ /* 0x000fc80003f0d000 */
[----:B0-----:R-:W-:-:S09]  /*0f00*/  FSEL R7, R10, 1, P0 ;  /* 0x3f8000000a077808 */ /* 0x001fd20000000000 */
.L_x_1416:
[----:B------:R-:W-:Y:S05]  /*0f10*/  BSYNC.RECONVERGENT B1 ;  /* 0x0000000000017941 */ /* 0x000fea0003800200 */
.L_x_1415:
[----:B------:R-:W-:-:S04]  /*0f20*/  IMAD.MOV.U32 R5, RZ, RZ, 0x4 ;  /* 0x00000004ff057424 */ /* 0x000fc800078e00ff */
[----:B------:R-:W-:-:S05]  /*0f30*/  IMAD.WIDE R4, R6, R5, UR8 ;  /* 0x0000000806047e25 */ /* 0x000fca000f8e0205 */
[----:B------:R0:W-:Y:S02]  /*0f40*/  STG.E desc[UR16][R4.64], R7 ;  /* 0x0000000704007986 */ /* 0x0001e4000c101910 */
.L_x_1414:
[----:B------:R-:W-:Y:S05]  /*0f50*/  BSYNC.RECONVERGENT B0 ;  /* 0x0000000000007941 */ /* 0x000fea0003800200 */
.L_x_1413:
[----:B------:R-:W-:Y:S01]  /*0f60*/  ISETP.GE.AND P0, PT, R3, UR18, PT ;  /* 0x0000001203007c0c */ /* 0x000fe2000bf06270 */
[----:B------:R-:W-:-:S12]  /*0f70*/  BSSY.RECONVERGENT B0, `(.L_x_1420) ;  /* 0x000002e000007945 */ /* 0x000fd80003800200 */
[----:B------:R-:W-:Y:S05]  /*0f80*/  @P0 BRA `(.L_x_1421) ;  /* 0x0000000000b00947 */ /* 0x000fea0003800000 */
[----:B0-----:R-:W-:-:S04]  /*0f90*/  IMAD.MOV.U32 R4, RZ, RZ, 0x4 ;  /* 0x00000004ff047424 */ /* 0x001fc800078e00ff */
        /* <DEDUP_REMOVED lines=19> */
.L_x_1424:
        /* <DEDUP_REMOVED lines=15> */
.L_x_1427:
[----:B------:R-:W-:-:S11]  /*11c0*/  DADD R10, R4, 2 ;  /* 0x40000000040a7429 */ /* 0x000fd60000000000 */
.L_x_1426:
[----:B------:R-:W-:Y:S05]  /*11d0*/  BSYNC.RECONVERGENT B2 ;  /* 0x0000000000027941 */ /* 0x000fea0003800200 */
.L_x_1425:
[----:B------:R-:W0:Y:S01]  /*11e0*/  F2F.F32.F64 R10, R10 ;  /* 0x0000000a000a7310 */ /* 0x000e220000301000 */
[----:B------:R-:W-:-:S04]  /*11f0*/  FSETP.NEU.AND P0, PT, R7, 1, PT ;  /* 0x3f8000000700780b */ /* 0x000fc80003f0d000 */
[----:B0-----:R-:W-:-:S09]  /*1200*/  FSEL R7, R10, 1, P0 ;  /* 0x3f8000000a077808 */ /* 0x001fd20000000000 */
.L_x_1423:
[----:B------:R-:W-:Y:S05]  /*1210*/  BSYNC.RECONVERGENT B1 ;  /* 0x0000000000017941 */ /* 0x000fea0003800200 */
.L_x_1422:
[----:B------:R-:W-:-:S04]  /*1220*/  IMAD.MOV.U32 R4, RZ, RZ, 0x4 ;  /* 0x00000004ff047424 */ /* 0x000fc800078e00ff */
[----:B------:R-:W-:-:S05]  /*1230*/  IMAD.WIDE R4, R3, R4, UR8 ;  /* 0x0000000803047e25 */ /* 0x000fca000f8e0204 */
[----:B------:R1:W-:Y:S02]  /*1240*/  STG.E desc[UR16][R4.64], R7 ;  /* 0x0000000704007986 */ /* 0x0003e4000c101910 */
.L_x_1421:
[----:B------:R-:W-:Y:S05]  /*1250*/  BSYNC.RECONVERGENT B0 ;  /* 0x0000000000007941 */ /* 0x000fea0003800200 */
.L_x_1420:
[----:B------:R-:W-:Y:S01]  /*1260*/  VIADD R6, R6, 0x100 ;  /* 0x0000010006067836 */ /* 0x000fe20000000000 */
[----:B------:R-:W-:Y:S06]  /*1270*/  BRA.U UP0, `(.L_x_1428) ;  /* 0xfffffff900747547 */ /* 0x000fec000b83ffff */
[----:B------:R-:W-:-:S12]  /*1280*/  ULOP3.LUT UR4, UR15, 0xffffff00, URZ, 0xc0, !UPT ;  /* 0xffffff000f047892 */ /* 0x000fd8000f8ec0ff */
.L_x_1412:
[----:B------:R-:W2:Y:S02]  /*1290*/  LDC R0, c[0x0][0x384] ;  /* 0x0000e100ff007b82 */ /* 0x000ea40000000800 */
[----:B--2---:R-:W-:-:S04]  /*12a0*/  LOP3.LUT R0, R0, 0x1, RZ, 0xc0, !PT ;  /* 0x0000000100007812 */ /* 0x004fc800078ec0ff */
[----:B------:R-:W-:-:S13]  /*12b0*/  ISETP.NE.U32.AND P0, PT, R0, 0x1, PT ;  /* 0x000000010000780c */ /* 0x000fda0003f05070 */
[----:B------:R-:W-:Y:S05]  /*12c0*/  @P0 EXIT ;  /* 0x000000000000094d */ /* 0x000fea0003800000 */
[----:B------:R-:W-:-:S05]  /*12d0*/  VIADD R2, R2, UR4 ;  /* 0x0000000402027c36 */ /* 0x000fca0008000000 */
[----:B------:R-:W-:-:S13]  /*12e0*/  ISETP.GE.AND P0, PT, R2, UR18, PT ;  /* 0x0000001202007c0c */ /* 0x000fda000bf06270 */
[----:B------:R-:W-:Y:S05]  /*12f0*/  @P0 EXIT ;  /* 0x000000000000094d */ /* 0x000fea0003800000 */
[----:B01----:R-:W-:-:S04]  /*1300*/  IMAD.MOV.U32 R5, RZ, RZ, 0x4 ;  /* 0x00000004ff057424 */ /* 0x003fc800078e00ff */
        /* <DEDUP_REMOVED lines=18> */
.L_x_1431:
        /* <DEDUP_REMOVED lines=15> */
.L_x_1434:
[----:B------:R-:W-:-:S11]  /*1520*/  DADD R6, R4, 2 ;  /* 0x4000000004067429 */ /* 0x000fd60000000000 */
.L_x_1433:
[----:B------:R-:W-:Y:S05]  /*1530*/  BSYNC.RECONVERGENT B1 ;  /* 0x0000000000017941 */ /* 0x000fea0003800200 */
.L_x_1432:
[----:B------:R-:W0:Y:S01]  /*1540*/  F2F.F32.F64 R6, R6 ;  /* 0x0000000600067310 */ /* 0x000e220000301000 */
[----:B------:R-:W-:-:S04]  /*1550*/  FSETP.NEU.AND P0, PT, R3, 1, PT ;  /* 0x3f8000000300780b */ /* 0x000fc80003f0d000 */
[----:B0-----:R-:W-:-:S09]  /*1560*/  FSEL R9, R6, 1, P0 ;  /* 0x3f80000006097808 */ /* 0x001fd20000000000 */
.L_x_1430:
[----:B------:R-:W-:Y:S05]  /*1570*/  BSYNC.RECONVERGENT B0 ;  /* 0x0000000000007941 */ /* 0x000fea0003800200 */
.L_x_1429:
[----:B------:R-:W-:-:S04]  /*1580*/  IMAD.MOV.U32 R3, RZ, RZ, 0x4 ;  /* 0x00000004ff037424 */ /* 0x000fc800078e00ff */
[----:B------:R-:W-:-:S05]  /*1590*/  IMAD.WIDE R2, R2, R3, UR8 ;  /* 0x0000000802027e25 */ /* 0x000fca000f8e0203 */
[----:B------:R-:W-:Y:S01]  /*15a0*/  STG.E desc[UR16][R2.64], R9 ;  /* 0x0000000902007986 */ /* 0x000fe2000c101910 */
[----:B------:R-:W-:Y:S05]  /*15b0*/  EXIT ;  /* 0x000000000000794d */ /* 0x000fea0003800000 */
        .type           $_ZN3cub18CUB_300001_SM_10006detail9transform16transform_kernelINS2_10policy_hubILb1EN4cuda3std3__45tupleIJN6thrust24THRUST_300001_SM_1000_NS6detail15normal_iteratorINSA_10device_ptrIfEEEESF_EEEE10policy1000Ei15PowerDifferenceSF_JPfSK_EEEvT0_iT1_T2_DpNS2_10kernel_argIT3_EE$__internal_accurate_pow,@function
        .size           $_ZN3cub18CUB_300001_SM_10006detail9transform16transform_kernelINS2_10policy_hubILb1EN4cuda3std3__45tupleIJN6thrust24THRUST_300001_SM_1000_NS6detail15normal_iteratorINSA_10device_ptrIfEEEESF_EEEE10policy1000Ei15PowerDifferenceSF_JPfSK_EEEvT0_iT1_T2_DpNS2_10kernel_argIT3_EE$__internal_accurate_pow,(.L_x_1983 - $_ZN3cub18CUB_300001_SM_10006detail9transform16transform_kernelINS2_10policy_hubILb1EN4cuda3std3__45tupleIJN6thrust24THRUST_300001_SM_1000_NS6detail15normal_iteratorINSA_10device_ptrIfEEEESF_EEEE10policy1000Ei15PowerDifferenceSF_JPfSK_EEEvT0_iT1_T2_DpNS2_10kernel_argIT3_EE$__internal_accurate_pow)
$_ZN3cub18CUB_300001_SM_10006detail9transform16transform_kernelINS2_10policy_hubILb1EN4cuda3std3__45tupleIJN6thrust24THRUST_300001_SM_1000_NS6detail15normal_iteratorINSA_10device_ptrIfEEEESF_EEEE10policy1000Ei15PowerDifferenceSF_JPfSK_EEEvT0_iT1_T2_DpNS2_10kernel_argIT3_EE$__internal_accurate_pow:
        /* <DEDUP_REMOVED lines=14> */
[----:B------:R-:W-:-:S03]  /*16a0*/  IMAD.MOV.U32 R10, RZ, RZ, R18 ;  /* 0x000000ffff0a7224 */ /* 0x000fc600078e0012 */
[----:B------:R-:W-:-:S04]  /*16b0*/  LOP3.LUT R9, R8, 0x3ff00000, RZ, 0xfc, !PT ;  /* 0x3ff0000008097812 */ /* 0x000fc800078efcff */
[----:B------:R-:W-:Y:S01]  /*16c0*/  ISETP.GE.U32.AND P1, PT, R9, 0x3ff6a09f, PT ;  /* 0x3ff6a09f0900780c */ /* 0x000fe20003f26070 */
[----:B------:R-:W-:-:S12]  /*16d0*/  IMAD.MOV.U32 R11, RZ, RZ, R9 ;  /* 0x000000ffff0b7224 */ /* 0x000fd800078e0009 */
[----:B------:R-:W-:-:S04]  /*16e0*/  @P1 VIADD R8, R11, 0xfff00000 ;  /* 0xfff000000b081836 */ /* 0x000fc80000000000 */
[----:B------:R-:W-:Y:S02]  /*16f0*/  @P1 IMAD.MOV.U32 R11, RZ, RZ, R8 ;  /* 0x000000ffff0b1224 */ /* 0x000fe400078e0008 */
[----:B------:R-:W-:-:S04]  /*1700*/  IMAD.MOV.U32 R8, RZ, RZ, RZ ;  /* 0x000000ffff087224 */ /* 0x000fc800078e00ff */
        /* <DEDUP_REMOVED lines=27> */
[----:B------:R-:W-:Y:S02]  /*18c0*/  DMUL R12, R14, R12 ;  /* 0x0000000c0e0c7228 */ /* 0x000fe40000000000 */
[----:B------:R-:W-:-:S03]  /*18d0*/  DMUL R14, R8, R8 ;  /* 0x00000008080e7228 */ /* 0x000fc60000000000 */
[----:B------:R-:W-:Y:S01]  /*18e0*/  DFMA R22, R28, R22, UR12 ;  /* 0x0000000c1c167e2b */ /* 0x000fe20008000016 */
[----:B------:R-:W-:Y:S01]  /*18f0*/  UMOV UR12, 0x55555555 ;  /* 0x55555555000c7882 */ /* 0x000fe20000000000 */
[----:B------:R-:W-:-:S03]  /*1900*/  UMOV UR13, 0x3fb55555 ;  /* 0x3fb55555000d7882 */ /* 0x000fc60000000000 */
[----:B------:R-:W-:Y:S01]  /*1910*/  DFMA R18, R8, R8, -R14 ;  /* 0x000000080812722b */ /* 0x000fe2000000080e */
[----:B------:R-:W-:Y:S02]  /*1920*/  VIADD R21, R13, 0x100000 ;  /* 0x001000000d157836 */ /* 0x000fe40000000000 */
[----:B------:R-:W-:Y:S01]  /*1930*/  DFMA R10, R28, R22, UR12 ;  /* 0x0000000c1c0a7e2b */ /* 0x000fe20008000016 */
[----:B------:R-:W-:-:S06]  /*1940*/  IMAD.MOV.U32 R20, RZ, RZ, R12 ;  /* 0x000000ffff147224 */ /* 0x000fcc00078e000c */
[----:B------:R-:W-:Y:S02]  /*1950*/  DFMA R18, R8, R20, R18 ;  /* 0x000000140812722b */ /* 0x000fe40000000012 */
[----:B------:R-:W-:Y:S01]  /*1960*/  DADD R16, -R10, UR12 ;  /* 0x0000000c0a107e29 */ /* 0x000fe20008000100 */
[----:B------:R-:W-:Y:S01]  /*1970*/  UMOV UR12, 0xb9e7b0 ;  /* 0x00b9e7b0000c7882 */ /* 0x000fe20000000000 */
[----:B------:R-:W-:-:S06]  /*1980*/  UMOV UR13, 0x3c46a4cb ;  /* 0x3c46a4cb000d7882 */ /* 0x000fcc0000000000 */
[----:B------:R-:W-:Y:S02]  /*1990*/  DFMA R16, R28, R22, R16 ;  /* 0x000000161c10722b */ /* 0x000fe40000000010 */
[----:B------:R-:W-:-:S06]  /*19a0*/  DMUL R22, R8, R14 ;  /* 0x0000000e08167228 */ /* 0x000fcc0000000000 */
[----:B------:R-:W-:Y:S01]  /*19b0*/  DADD R20, R16, -UR12 ;  /* 0x8000000c10147e29 */ /* 0x000fe20008000000 */
[----:B------:R-:W-:Y:S01]  /*19c0*/  UMOV UR12, 0x80000000 ;  /* 0x80000000000c7882 */ /* 0x000fe20000000000 */
[----:B------:R-:W-:Y:S01]  /*19d0*/  DFMA R16, R8, R14, -R22 ;  /* 0x0000000e0810722b */ /* 0x000fe20000000816 */
[----:B------:R-:W-:-:S07]  /*19e0*/  UMOV UR13, 0x43300000 ;  /* 0x43300000000d7882 */ /* 0x000fce0000000000 */
[----:B------:R-:W-:Y:S02]  /*19f0*/  DFMA R16, R12, R14, R16 ;  /* 0x0000000e0c10722b */ /* 0x000fe40000000010 */
[----:B------:R-:W-:-:S06]  /*1a00*/  DADD R14, R10, R20 ;  /* 0x000000000a0e7229 */ /* 0x000fcc0000000014 */
[----:B------:R-:W-:Y:S02]  /*1a10*/  DFMA R16, R8, R18, R16 ;  /* 0x000000120810722b */ /* 0x000fe40000000010 */
[----:B------:R-:W-:Y:S02]  /*1a20*/  DADD R18, R10, -R14 ;  /* 0x000000000a127229 */ /* 0x000fe4000000080e */
[----:B------:R-:W-:-:S06]  /*1a30*/  DMUL R10, R14, R22 ;  /* 0x000000160e0a7228 */ /* 0x000fcc0000000000 */
[----:B------:R-:W-:Y:S02]  /*1a40*/  DADD R20, R20, R18 ;  /* 0x0000000014147229 */ /* 0x000fe40000000012 */
        /* <DEDUP_REMOVED lines=8> */
[----:B------:R-:W-:-:S08]  /*1ad0*/  DADD R8, R16, R8 ;  /* 0x0000000010087229 */ /* 0x000fd00000000008 */
        /* <DEDUP_REMOVED lines=10> */
[--C-:B------:R-:W-:Y:S02]  /*1b80*/  DFMA R8, R10, UR12, R16.reuse ;  /* 0x0000000c0a087c2b */ /* 0x100fe40008000010 */
[----:B------:R-:W-:-:S06]  /*1b90*/  DADD R18, R14, -R16 ;  /* 0x000000000e127229 */ /* 0x000fcc0000000810 */
[----:B------:R-:W-:Y:S02]  /*1ba0*/  DFMA R14, R10, -UR12, R8 ;  /* 0x8000000c0a0e7c2b */ /* 0x000fe40008000008 */
[----:B------:R-:W-:-:S06]  /*1bb0*/  DADD R18, R12, R18 ;  /* 0x000000000c127229 */ /* 0x000fcc0000000012 */
[----:B------:R-:W-:Y:S01]  /*1bc0*/  DADD R14, -R16, R14 ;  /* 0x00000000100e7229 */ /* 0x000fe2000000010e */
[----:B------:R-:W-:Y:S02]  /*1bd0*/  IMAD.MOV.U32 R16, RZ, RZ, 0x652b82fe ;  /* 0x652b82feff107424 */ /* 0x000fe400078e00ff */
[----:B------:R-:W-:-:S05]  /*1be0*/  IMAD.MOV.U32 R17, RZ, RZ, 0x3ff71547 ;  /* 0x3ff71547ff117424 */ /* 0x000fca00078e00ff */
[----:B------:R-:W-:-:S08]  /*1bf0*/  DADD R12, R18, -R14 ;  /* 0x00000000120c7229 */ /* 0x000fd0000000080e */
[----:B------:R-:W-:-:S08]  /*1c00*/  DFMA R12, R10, UR20, R12 ;  /* 0x000000140a0c7c2b */ /* 0x000fd0000800000c */
[----:B------:R-:W-:-:S08]  /*1c10*/  DADD R10, R8, R12 ;  /* 0x00000000080a7229 */ /* 0x000fd0000000000c */
[----:B------:R-:W-:Y:S02]  /*1c20*/  DADD R14, R8, -R10 ;  /* 0x00000000080e7229 */ /* 0x000fe4000000080a */
[----:B------:R-:W-:-:S06]  /*1c30*/  DMUL R8, R10, 2 ;  /* 0x400000000a087828 */ /* 0x000fcc0000000000 */
[----:B------:R-:W-:Y:S02]  /*1c40*/  DADD R12, R12, R14 ;  /* 0x000000000c0c7229 */ /* 0x000fe4000000000e */
[----:B------:R-:W-:-:S08]  /*1c50*/  DFMA R10, R10, 2, -R8 ;  /* 0x400000000a0a782b */ /* 0x000fd00000000808 */
        /* <DEDUP_REMOVED lines=53> */
[----:B------:R-:W-:Y:S02]  /*1fb0*/  @!P1 IMAD R11, R8, 0x100000, R11 ;  /* 0x00100000080b9824 */ /* 0x000fe400078e020b */
[----:B------:R-:W-:Y:S01]  /*1fc0*/  @!P1 IMAD.MOV.U32 R8, RZ, RZ, RZ ;  /* 0x000000ffff089224 */ /* 0x000fe200078e00ff */
[----:B------:R-:W-:-:S06]  /*1fd0*/  @!P1 LEA R9, R9, 0x3ff00000, 0x14 ;  /* 0x3ff0000009099811 */ /* 0x000fcc00078ea0ff */
[----:B------:R-:W-:-:S11]  /*1fe0*/  @!P1 DMUL R14, R10, R8 ;  /* 0x000000080a0e9228 */ /* 0x000fd60000000000 */
.L_x_1435:
[----:B------:R-:W-:Y:S01]  /*1ff0*/  DFMA R12, R12, R14, R14 ;  /* 0x0000000e0c0c722b */ /* 0x000fe2000000000e */
[----:B------:R-:W-:Y:S01]  /*2000*/  IMAD.MOV.U32 R10, RZ, RZ, R0 ;  /* 0x000000ffff0a7224 */ /* 0x000fe200078e0000 */
[----:B------:R-:W-:Y:S01]  /*2010*/  DSETP.NEU.AND P0, PT, |R14|, +INF , PT ;  /* 0x7ff000000e00742a */ /* 0x000fe20003f0d200 */
[----:B------:R-:W-:-:S07]  /*2020*/  IMAD.MOV.U32 R11, RZ, RZ, 0x0 ;  /* 0x00000000ff0b7424 */ /* 0x000fce00078e00ff */
[----:B------:R-:W-:Y:S02]  /*2030*/  FSEL R9, R14, R12, !P0 ;  /* 0x0000000c0e097208 */ /* 0x000fe40004000000 */
[----:B------:R-:W-:Y:S01]  /*2040*/  FSEL R8, R15, R13, !P0 ;  /* 0x0000000d0f087208 */ /* 0x000fe20004000000 */
[----:B------:R-:W-:Y:S06]  /*2050*/  RET.REL.NODEC R10 `(_ZN3cub18CUB_300001_SM_10006detail9transform16transform_kernelINS2_10policy_hubILb1EN4cuda3std3__45tupleIJN6thrust24THRUST_300001_SM_1000_NS6detail15normal_iteratorINSA_10device_ptrIfEEEESF_EEEE10policy1000Ei15PowerDifferenceSF_JPfSK_EEEvT0_iT1_T2_DpNS2_10kernel_argIT3_EE) ;  /* 0xffffffdc0ae87950 */ /* 0x000fec0003c3ffff */
.L_x_1436:
        /* <DEDUP_REMOVED lines=10> */
.L_x_1983:


//--------------------- .text._ZN3cub18CUB_300001_SM_10006detail9transform16transform_kernelINS2_10policy_hubILb1EN4cuda3std3__45tupleIJN6thrust24THRUST_300001_SM_1000_NS20permutation_iteratorINSA_6detail15normal_iteratorINSA_10device_ptrIiEEEENSD_INSE_IlEEEEEEEEEE10policy1000ElNS7_10__identityESG_JSJ_EEEvT0_iT1_T2_DpNS2_10kernel_argIT3_EE --------------------------
	.section	.text._ZN3cub18CUB_300001_SM_10006detail9transform16transform_kernelINS2_10policy_hubILb1EN4cuda3std3__45tupleIJN6thrust24THRUST_300001_SM_1000_NS20permutation_iteratorINSA_6detail15normal_iteratorINSA_10device_ptrIiEEEENSD_INSE_IlEEEEEEEEEE10policy1000ElNS7_10__identityESG_JSJ_EEEvT0_iT1_T2_DpNS2_10kernel_argIT3_EE,"ax",@progbits
	.align	128
        .global         _ZN3cub18CUB_300001_SM_10006detail9transform16transform_kernelINS2_10policy_hubILb1EN4cuda3std3__45tupleIJN6thrust24THRUST_300001_SM_1000_NS20permutation_iteratorINSA_6detail15normal_iteratorINSA_10device_ptrIiEEEENSD_INSE_IlEEEEEEEEEE10policy1000ElNS7_10__identityESG_JSJ_EEEvT0_iT1_T2_DpNS2_10kernel_argIT3_EE
        .type           _ZN3cub18CUB_300001_SM_10006detail9transform16transform_kernelINS2_10policy_hubILb1EN4cuda3std3__45tupleIJN6thrust24THRUST_300001_SM_1000_NS20permutation_iteratorINSA_6detail15normal_iteratorINSA_10device_ptrIiEEEENSD_INSE_IlEEEEEEEEEE10policy1000ElNS7_10__identityESG_JSJ_EEEvT0_iT1_T2_DpNS2_10kernel_argIT3_EE,@function
        .size           _ZN3cub18CUB_300001_SM_10006detail9transform16transform_kernelINS2_10policy_hubILb1EN4cuda3std3__45tupleIJN6thrust24THRUST_300001_SM_1000_NS20permutation_iteratorINSA_6detail15normal_iteratorINSA_10device_ptrIiEEEENSD_INSE_IlEEEEEEEEEE10policy1000ElNS7_10__identityESG_JSJ_EEEvT0_iT1_T2_DpNS2_10kernel_argIT3_EE,(.L_x_2010 - _ZN3cub18CUB_300001_SM_10006detail9transform16transform_kernelINS2_10policy_hubILb1EN4cuda3std3__45tupleIJN6thrust24THRUST_300001_SM_1000_NS20permutation_iteratorINSA_6detail15normal_iteratorINSA_10device_ptrIiEEEENSD_INSE_IlEEEEEEEEEE10policy1000ElNS7_10__identityESG_JSJ_EEEvT0_iT1_T2_DpNS2_10kernel_argIT3_EE)
        .other          _ZN3cub18CUB_300001_SM_10006detail9transform16transform_kernelINS2_10policy_hubILb1EN4cuda3std3__45tupleIJN6thrust24THRUST_300001_SM_1000_NS20permutation_iteratorINSA_6detail15normal_iteratorINSA_10device_ptrIiEEEENSD_INSE_IlEEEEEEEEEE10policy1000ElNS7_10__identityESG_JSJ_EEEvT0_iT1_T2_DpNS2_10kernel_argIT3_EE,@"STO_CUDA_ENTRY STV_DEFAULT"
_ZN3cub18CUB_300001_SM_10006detail9transform16transform_kernelINS2_10policy_hubILb1EN4cuda3std3__45tupleIJN6thrust24THRUST_300001_SM_1000_NS20permutation_iteratorINSA_6detail15normal_iteratorINSA_10device_ptrIiEEEENSD_INSE_IlEEEEEEEEEE10policy1000ElNS7_10__identityESG_JSJ_EEEvT0_iT1_T2_DpNS2_10kernel_argIT3_EE:
.text._ZN3cub18CUB_300001_SM_10006detail9transform16transform_kernelINS2_10policy_hubILb1EN4cuda3std3__45tupleIJN6thrust24THRUST_300001_SM_1000_NS20permutation_iteratorINSA_6detail15normal_iteratorINSA_10device_ptrIiEEEENSD_INSE_IlEEEEEEEEEE10policy1000ElNS7_10__identityESG_JSJ_EEEvT0_iT1_T2_DpNS2_10kernel_argIT3_EE:
[----:B------:R-:W-:Y:S08]  /*0000*/  LDC R1, c[0x0][0x37c] ;  /* 0x0000df00ff017b82 */ /* 0x000ff00000000800 */
[----:B------:R-:W0:Y:S01]  /*0010*/  LDC R0, c[0x0][0x388] ;  /* 0x0000e200ff007b82 */ /* 0x000e220000000800 */
[----:B------:R-:W1:Y:S07]  /*0020*/  LDCU.64 UR6, c[0x0][0x380] ;  /* 0x00007000ff0677ac */ /* 0x000e6e0008000a00 */
[----:B------:R-:W2:Y:S08]  /*0030*/  S2UR UR4, SR_CTAID.X ;  /* 0x00000000000479c3 */ /* 0x000eb00000002500 */
[----:B------:R-:W3:Y:S01]  /*0040*/  LDC.64 R12, c[0x0][0x398] ;  /* 0x0000e600ff0c7b82 */ /* 0x000ee20000000a00 */
[----:B0-----:R-:W-:-:S07]  /*0050*/  IMAD.SHL.U32 R18, R0, 0x80, RZ ;  /* 0x0000008000127824 */ /* 0x001fce00078e00ff */
[----:B------:R-:W0:Y:S01]  /*0060*/  LDC.64 R10, c[0x0][0x390] ;  /* 0x0000e400ff0a7b82 */ /* 0x000e220000000a00 */
[----:B------:R-:W-:Y:S01]  /*0070*/  SHF.R.S32.HI R3, RZ, 0x1f, R18 ;  /* 0x0000001fff037819 */ /* 0x000fe20000011412 */
[----:B--2---:R-:W-:-:S04]  /*0080*/  IMAD.WIDE.U32 R8, R18, UR4, RZ ;  /* 0x0000000412087c25 */ /* 0x004fc8000f8e00ff */
[----:B------:R-:W-:Y:S01]  /*0090*/  IMAD R7, R3, UR4, RZ ;  /* 0x0000000403077c24 */ /* 0x000fe2000f8e02ff */
[C---:B-1----:R-:W-:Y:S01]  /*00a0*/  IADD3 R5, P0, PT, -R8.reuse, UR6, RZ ;  /* 0x0000000608057c10 */ /* 0x042fe2000ff1e1ff */
[C---:B------:R-:W-:Y:S01]  /*00b0*/  IMAD.SHL.U32 R14, R8.reuse, 0x8, RZ ;  /* 0x00000008080e7824 */ /* 0x040fe200078e00ff */
[----:B------:R-:W1:Y:S01]  /*00c0*/  LDCU.64 UR4, c[0x0][0x358] ;  /* 0x00006b00ff0477ac */ /* 0x000e620008000a00 */
[----:B------:R-:W-:Y:S02]  /*00d0*/  IMAD.IADD R2, R9, 0x1, R7 ;  /* 0x0000000109027824 */ /* 0x000fe400078e0207 */
[----:B------:R-:W-:Y:S01]  /*00e0*/  IMAD.SHL.U32 R16, R8, 0x4, RZ ;  /* 0x0000000408107824 */ /* 0x000fe200078e00ff */
[----:B---3--:R-:W-:Y:S02]  /*00f0*/  IADD3 R6, P1, PT, R14, R12, RZ ;  /* 0x0000000c0e067210 */ /* 0x008fe40007f3e0ff */
[----:B------:R-:W-:Y:S02]  /*0100*/  IADD3.X R4, PT, PT, ~R2, UR7, RZ, P0, !PT ;  /* 0x0000000702047c10 */ /* 0x000fe400087fe5ff */
[----:B------:R-:W-:-:S02]  /*0110*/  ISETP.LT.U32.AND P0, PT, R5, R18, PT ;  /* 0x000000120500720c */ /* 0x000fc40003f01070 */
[--C-:B------:R-:W-:Y:S02]  /*0120*/  SHF.L.U64.HI R15, R8, 0x3, R2.reuse ;  /* 0x00000003080f7819 */ /* 0x100fe40000010202 */
[----:B------:R-:W-:Y:S02]  /*0130*/  ISETP.LT.AND.EX P0, PT, R4, R3, PT, P0 ;  /* 0x000000030400720c */ /* 0x000fe40003f01300 */
[----:B0-----:R-:W-:Y:S01]  /*0140*/  IADD3 R4, P2, PT, R16, R10, RZ ;  /* 0x0000000a10047210 */ /* 0x001fe20007f5e0ff */
[----:B------:R-:W-:Y:S01]  /*0150*/  IMAD.X R7, R15, 0x1, R13, P1 ;  /* 0x000000010f077824 */ /* 0x000fe200008e060d */
[----:B------:R-:W-:Y:S02]  /*0160*/  SEL R3, R5, R18, P0 ;  /* 0x0000001205037207 */ /* 0x000fe40000000000 */
[----:B------:R-:W-:Y:S02]  /*0170*/  SHF.L.U64.HI R17, R8, 0x2, R2 ;  /* 0x0000000208117819 */ /* 0x000fe40000010202 */
[----:B------:R-:W-:-:S03]  /*0180*/  ISETP.NE.AND P0, PT, R18, R3, PT ;  /* 0x000000031200720c */ /* 0x000fc60003f05270 */
[----:B------:R-:W-:-:S10]  /*0190*/  IMAD.X R5, R17, 0x1, R11, P2 ;  /* 0x0000000111057824 */ /* 0x000fd400010e060b */
[----:B-1----:R-:W-:Y:S05]  /*01a0*/  @!P0 BRA `(.L_x_1437) ;  /* 0x0000000c00bc8947 */ /* 0x002fea0003800000 */
[----:B------:R-:W-:-:S13]  /*01b0*/  ISETP.GE.AND P0, PT, R0, 0x1, PT ;  /* 0x000000010000780c */ /* 0x000fda0003f06270 */
[----:B------:R-:W-:Y:S05]  /*01c0*/  @!P0 EXIT ;  /* 0x000000000000894d */ /* 0x000fea0003800000 */
[----:B------:R-:W0:Y:S01]  /*01d0*/  S2R R9, SR_TID.X ;  /* 0x0000000000097919 */ /* 0x000e220000002100 */
[C---:B------:R-:W-:Y:S01]  /*01e0*/  ISETP.GE.U32.AND P0, PT, R0.reuse, 0x8, PT ;  /* 0x000000080000780c */ /* 0x040fe20003f06070 */
[----:B------:R-:W-:Y:S01]  /*01f0*/  IMAD.MOV.U32 R2, RZ, RZ, RZ ;  /* 0x000000ffff027224 */ /* 0x000fe200078e00ff */
[----:B------:R-:W-:-:S11]  /*0200*/  LOP3.LUT R8, R0, 0x7, RZ, 0xc0, !PT ;  /* 0x0000000700087812 */ /* 0x000fd600078ec0ff */
[----:B------:R-:W-:Y:S05]  /*0210*/  @!P0 BRA `(.L_x_1438) ;  /* 0x0000000800448947 */ /* 0x000fea0003800000 */
[----:B0-----:R-:W-:-:S13]  /*0220*/  ISETP.GE.AND P0, PT, R9, R3, PT ;  /* 0x000000030900720c */ /* 0x001fda0003f06270 */
[C---:B------:R-:W-:Y:S01]  /*0230*/  @!P0 IMAD.WIDE.U32 R12, R9.reuse, 0x8, R6 ;  /* 0x00000008090c8825 */ /* 0x040fe200078e0006 */
[----:B------:R-:W0:Y:S05]  /*0240*/  @!P0 LDC.64 R18, c[0x0][0x3a0] ;  /* 0x0000e800ff128b82 */ /* 0x000e2a0000000a00 */
[----:B------:R-:W0:Y:S01]  /*0250*/  @!P0 LDG.E.64 R12, desc[UR4][R12.64] ;  /* 0x000000040c0c8981 */ /* 0x000e22000c1e1b00 */
[----:B------:R-:W-:Y:S01]  /*0260*/  VIADD R23, R9, 0x80 ;  /* 0x0000008009177836 */ /* 0x000fe20000000000 */
[----:B0-----:R-:W-:-:S04]  /*0270*/  @!P0 LEA R18, P1, R12, R18, 0x2 ;  /* 0x000000120c128211 */ /* 0x001fc800078210ff */
[----:B------:R-:W-:-:S06]  /*0280*/  @!P0 LEA.HI.X R19, R12, R19, R13, 0x2, P1 ;  /* 0x000000130c138211 */ /* 0x000fcc00008f140d */
[----:B------:R-:W2:Y:S01]  /*0290*/  @!P0 LDG.E R19, desc[UR4][R18.64] ;  /* 0x0000000412138981 */ /* 0x000ea2000c1e1900 */
[----:B------:R-:W-:Y:S01]  /*02a0*/  ISETP.GE.AND P1, PT, R23, R3, PT ;  /* 0x000000031700720c */ /* 0x000fe20003f26270 */
[----:B------:R-:W-:-:S04]  /*02b0*/  @!P0 IMAD.WIDE.U32 R14, R9, 0x4, R4 ;  /* 0x00000004090e8825 */ /* 0x000fc800078e0004 */
[----:B------:R-:W-:-:S08]  /*02c0*/  IMAD.WIDE R10, R23, 0x8, R6 ;  /* 0x00000008170a7825 */ /* 0x000fd000078e0206 */
[----:B------:R-:W0:Y:S01]  /*02d0*/  @!P1 LDC.64 R20, c[0x0][0x3a0] ;  /* 0x0000e800ff149b82 */ /* 0x000e220000000a00 */
[----:B--2---:R1:W-:Y:S04]  /*02e0*/  @!P0 STG.E desc[UR4][R14.64], R19 ;  /* 0x000000130e008986 */ /* 0x0043e8000c101904 */
[----:B------:R-:W0:Y:S01]  /*02f0*/  @!P1 LDG.E.64 R16, desc[UR4][R10.64] ;  /* 0x000000040a109981 */ /* 0x000e22000c1e1b00 */
[----:B------:R-:W-:Y:S01]  /*0300*/  VIADD R2, R9, 0x100 ;  /* 0x0000010009027836 */ /* 0x000fe20000000000 */
[----:B0-----:R-:W-:-:S04]  /*0310*/  @!P1 LEA R20, P0, R16, R20, 0x2 ;  /* 0x0000001410149211 */ /* 0x001fc800078010ff */
[----:B------:R-:W-:-:S06]  /*0320*/  @!P1 LEA.HI.X R21, R16, R21, R17, 0x2, P0 ;  /* 0x0000001510159211 */ /* 0x000fcc00000f1411 */
[----:B------:R-:W2:Y:S01]  /*0330*/  @!P1 LDG.E R21, desc[UR4][R20.64] ;  /* 0x0000000414159981 */ /* 0x000ea2000c1e1900 */
[----:B------:R-:W-:Y:S01]  /*0340*/  ISETP.GE.AND P0, PT, R2, R3, PT ;  /* 0x000000030200720c */ /* 0x000fe20003f06270 */
[----:B------:R-:W-:-:S12]  /*0350*/  IMAD.WIDE R12, R23, 0x4, R4 ;  /* 0x00000004170c7825 */ /* 0x000fd800078e0204 */
[----:B-1----:R-:W0:Y:S01]  /*0360*/  @!P0 LDC.64 R18, c[0x0][0x3a0] ;  /* 0x0000e800ff128b82 */ /* 0x002e220000000a00 */
[----:B--2---:R1:W-:Y:S04]  /*0370*/  @!P1 STG.E desc[UR4][R12.64], R21 ;  /* 0x000000150c009986 */ /* 0x0043e8000c101904 */
[----:B------:R-:W0:Y:S01]  /*0380*/  @!P0 LDG.E.64 R16, desc[UR4][R10.64+0x400] ;  /* 0x000400040a108981 */ /* 0x000e22000c1e1b00 */
[----:B------:R-:W-:Y:S01]  /*0390*/  VIADD R2, R9, 0x180 ;  /* 0x0000018009027836 */ /* 0x000fe20000000000 */
[----:B0-----:R-:W-:-:S04]  /*03a0*/  @!P0 LEA R18, P1, R16, R18, 0x2 ;  /* 0x0000001210128211 */ /* 0x001fc800078210ff */
[----:B------:R-:W-:-:S06]  /*03b0*/  @!P0 LEA.HI.X R19, R16, R19, R17, 0x2, P1 ;  /* 0x0000001310138211 */ /* 0x000fcc00008f1411 */
[----:B------:R-:W2:Y:S01]  /*03c0*/  @!P0 LDG.E R19, desc[UR4][R18.64] ;  /* 0x0000000412138981 */ /* 0x000ea2000c1e1900 */
[----:B------:R-:W-:-:S13]  /*03d0*/  ISETP.GE.AND P1, PT, R2, R3, PT ;  /* 0x000000030200720c */ /* 0x000fda0003f26270 */
[----:B------:R-:W0:Y:S01]  /*03e0*/  @!P1 LDC.64 R16, c[0x0][0x3a0] ;  /* 0x0000e800ff109b82 */ /* 0x000e220000000a00 */
[----:B--2---:R2:W-:Y:S04]  /*03f0*/  @!P0 STG.E desc[UR4][R12.64+0x200], R19 ;  /* 0x000200130c008986 */ /* 0x0045e8000c101904 */
[----:B------:R-:W0:Y:S01]  /*0400*/  @!P1 LDG.E.64 R14, desc[UR4][R10.64+0x800] ;  /* 0x000800040a0e9981 */ /* 0x000e22000c1e1b00 */
[----:B------:R-:W-:Y:S01]  /*0410*/  VIADD R2, R9, 0x200 ;  /* 0x0000020009027836 */ /* 0x000fe20000000000 */
[----:B0-----:R-:W-:-:S04]  /*0420*/  @!P1 LEA R16, P0, R14, R16, 0x2 ;  /* 0x000000100e109211 */ /* 0x001fc800078010ff */
[----:B------:R-:W-:-:S06]  /*0430*/  @!P1 LEA.HI.X R17, R14, R17, R15, 0x2, P0 ;  /* 0x000000110e119211 */ /* 0x000fcc00000f140f */
[----:B------:R-:W3:Y:S01]  /*0440*/  @!P1 LDG.E R17, desc[UR4][R16.64] ;  /* 0x0000000410119981 */ /* 0x000ee2000c1e1900 */
[----:B------:R-:W-:-:S13]  /*0450*/  ISETP.GE.AND P0, PT, R2, R3, PT ;  /* 0x000000030200720c */ /* 0x000fda0003f06270 */
[----:B-1----:R-:W0:Y:S01]  /*0460*/  @!P0 LDC.64 R20, c[0x0][0x3a0] ;  /* 0x0000e800ff148b82 */ /* 0x002e220000000a00 */
[----:B---3--:R1:W-:Y:S04]  /*0470*/  @!P1 STG.E desc[UR4][R12.64+0x400], R17 ;  /* 0x000400110c009986 */ /* 0x0083e8000c101904 */
[----:B------:R-:W0:Y:S01]  /*0480*/  @!P0 LDG.E.64 R14, desc[UR4][R10.64+0xc00] ;  /* 0x000c00040a0e8981 */ /* 0x000e22000c1e1b00 */
[----:B------:R-:W-:Y:S01]  /*0490*/  VIADD R2, R9, 0x280 ;  /* 0x0000028009027836 */ /* 0x000fe20000000000 */
[----:B0-----:R-:W-:-:S04]  /*04a0*/  @!P0 LEA R18, P1, R14, R20, 0x2 ;  /* 0x000000140e128211 */ /* 0x001fc800078210ff */
[----:B--2---:R-:W-:-:S06]  /*04b0*/  @!P0 LEA.HI.X R19, R14, R21, R15, 0x2, P1 ;  /* 0x000000150e138211 */ /* 0x004fcc00008f140f */
[----:B------:R-:W2:Y:S01]  /*04c0*/  @!P0 LDG.E R19, desc[UR4][R18.64] ;  /* 0x0000000412138981 */ /* 0x000ea2000c1e1900 */
[----:B------:R-:W-:-:S13]  /*04d0*/  ISETP.GE.AND P1, PT, R2, R3, PT ;  /* 0x000000030200720c */ /* 0x000fda0003f26270 */
[----:B------:R-:W0:Y:S01]  /*04e0*/  @!P1 LDC.64 R20, c[0x0][0x3a0] ;  /* 0x0000e800ff149b82 */ /* 0x000e220000000a00 */
[----:B--2---:R2:W-:Y:S04]  /*04f0*/  @!P0 STG.E desc[UR4][R12.64+0x600], R19 ;  /* 0x000600130c008986 */ /* 0x0045e8000c101904 */
[----:B------:R-:W0:Y:S01]  /*0500*/  @!P1 LDG.E.64 R14, desc[UR4][R10.64+0x1000] ;  /* 0x001000040a0e9981 */ /* 0x000e22000c1e1b00 */
[----:B------:R-:W-:Y:S01]  /*0510*/  VIADD R2, R9, 0x300 ;  /* 0x0000030009027836 */ /* 0x000fe20000000000 */
[----:B0-----:R-:W-:-:S04]  /*0520*/  @!P1 LEA R16, P0, R14, R20, 0x2 ;  /* 0x000000140e109211 */ /* 0x001fc800078010ff */
[----:B-1----:R-:W-:-:S06]  /*0530*/  @!P1 LEA.HI.X R17, R14, R21, R15, 0x2, P0 ;  /* 0x000000150e119211 */ /* 0x002fcc00000f140f */
[----:B------:R-:W3:Y:S01]  /*0540*/  @!P1 LDG.E R17, desc[UR4][R16.64] ;  /* 0x0000000410119981 */ /* 0x000ee2000c1e1900 */
[----:B------:R-:W-:-:S13]  /*0550*/  ISETP.GE.AND P0, PT, R2, R3, PT ;  /* 0x000000030200720c */ /* 0x000fda0003f06270 */
[----:B------:R-:W0:Y:S01]  /*0560*/  @!P0 LDC.64 R20, c[0x0][0x3a0] ;  /* 0x0000e800ff148b82 */ /* 0x000e220000000a00 */
        /* <DEDUP_REMOVED lines=9> */
[----:B------:R-:W0:Y:S02]  /*0600*/  @!P1 LDG.E.64 R14, desc[UR4][R10.64+0x1800] ;  /* 0x001800040a0e9981 */ /* 0x000e24000c1e1b00 */
[----:B0-----:R-:W-:-:S04]  /*0610*/  @!P1 LEA R16, P0, R14, R20, 0x2 ;  /* 0x000000140e109211 */ /* 0x001fc800078010ff */
[----:B-1----:R-:W-:-:S06]  /*0620*/  @!P1 LEA.HI.X R17, R14, R21, R15, 0x2, P0 ;  /* 0x000000150e119211 */ /* 0x002fcc00000f140f */
[----:B------:R-:W3:Y:S01]  /*0630*/  @!P1 LDG.E R17, desc[UR4][R16.64] ;  /* 0x0000000410119981 */ /* 0x000ee2000c1e1900 */
[----:B------:R-:W-:-:S04]  /*0640*/  LOP3.LUT R2, R0, 0x7ffffff8, RZ, 0xc0, !PT ;  /* 0x7ffffff800027812 */ /* 0x000fc800078ec0ff */
[----:B------:R-:W-:Y:S01]  /*0650*/  ISETP.NE.AND P0, PT, R2, 0x8, PT ;  /* 0x000000080200780c */ /* 0x000fe20003f05270 */
[----:B---3--:R2:W-:-:S12]  /*0660*/  @!P1 STG.E desc[UR4][R12.64+0xc00], R17 ;  /* 0x000c00110c009986 */ /* 0x0085d8000c101904 */
[----:B------:R-:W-:Y:S05]  /*0670*/  @!P0 BRA `(.L_x_1438) ;  /* 0x00000004002c8947 */ /* 0x000fea0003800000 */
[----:B------:R-:W-:Y:S01]  /*0680*/  IMAD.MOV.U32 R0, RZ, RZ, 0x8 ;  /* 0x00000008ff007424 */ /* 0x000fe200078e00ff */
[----:B------:R-:W0:Y:S06]  /*0690*/  LDCU.64 UR6, c[0x0][0x3a0] ;  /* 0x00007400ff0677ac */ /* 0x000e2c0008000a00 */
.L_x_1441:
[----:B-1----:R-:W-:-:S05]  /*06a0*/  IMAD R15, R0, 0x80, R9 ;  /* 0x00000080000f7824 */ /* 0x002fca00078e0209 */
[----:B------:R-:W-:-:S13]  /*06b0*/  ISETP.GE.AND P0, PT, R15, R3, PT ;  /* 0x000000030f00720c */ /* 0x000fda0003f06270 */
[C---:B--2---:R-:W-:Y:S01]  /*06c0*/  @!P0 IMAD.WIDE.U32 R16, R15.reuse, 0x8, R6 ;  /* 0x000000080f108825 */ /* 0x044fe200078e0006 */
[----:B------:R-:W1:Y:S05]  /*06d0*/  @!P0 LDC.64 R20, c[0x0][0x3a0] ;  /* 0x0000e800ff148b82 */ /* 0x000e6a0000000a00 */
[----:B------:R-:W1:Y:S01]  /*06e0*/  @!P0 LDG.E.64 R16, desc[UR4][R16.64] ;  /* 0x0000000410108981 */ /* 0x000e62000c1e1b00 */
[----:B------:R-:W-:Y:S01]  /*06f0*/  VIADD R25, R15, 0x80 ;  /* 0x000000800f197836 */ /* 0x000fe20000000000 */
[----:B-1----:R-:W-:-:S04]  /*0700*/  @!P0 LEA R20, P1, R16, R20, 0x2 ;  /* 0x0000001410148211 */ /* 0x002fc800078210ff */
[----:B------:R-:W-:-:S06]  /*0710*/  @!P0 LEA.HI.X R21, R16, R21, R17, 0x2, P1 ;  /* 0x0000001510158211 */ /* 0x000fcc00008f1411 */
[----:B------:R-:W2:Y:S01]  /*0720*/  @!P0 LDG.E R21, desc[UR4][R20.64] ;  /* 0x0000000414158981 */ /* 0x000ea2000c1e1900 */
[----:B------:R-:W-:Y:S01]  /*0730*/  ISETP.GE.AND P1, PT, R25, R3, PT ;  /* 0x000000031900720c */ /* 0x000fe20003f26270 */
[----:B------:R-:W-:-:S04]  /*0740*/  @!P0 IMAD.WIDE.U32 R18, R15, 0x4, R4 ;  /* 0x000000040f128825 */ /* 0x000fc800078e0004 */
[----:B------:R-:W-:-:S08]  /*0750*/  IMAD.WIDE R12, R25, 0x8, R6 ;  /* 0x00000008190c7825 */ /* 0x000fd000078e0206 */
[----:B------:R-:W1:Y:S01]  /*0760*/  @!P1 LDC.64 R22, c[0x0][0x3a0] ;  /* 0x0000e800ff169b82 */ /* 0x000e620000000a00 */
[----:B--2---:R2:W-:Y:S04]  /*0770*/  @!P0 STG.E desc[UR4][R18.64], R21 ;  /* 0x0000001512008986 */ /* 0x0045e8000c101904 */
[----:B------:R-:W1:Y:S02]  /*0780*/  @!P1 LDG.E.64 R10, desc[UR4][R12.64] ;  /* 0x000000040c0a9981 */ /* 0x000e64000c1e1b00 */
[----:B-1----:R-:W-:-:S04]  /*0790*/  @!P1 LEA R22, P0, R10, R22, 0x2 ;  /* 0x000000160a169211 */ /* 0x002fc800078010ff */
[----:B------:R-:W-:-:S06]  /*07a0*/  @!P1 LEA.HI.X R23, R10, R23, R11, 0x2, P0 ;  /* 0x000000170a179211 */ /* 0x000fcc00000f140b */
[----:B------:R-:W3:Y:S01]  /*07b0*/  @!P1 LDG.E R23, desc[UR4][R22.64] ;  /* 0x0000000416179981 */ /* 0x000ee2000c1e1900 */
[----:B------:R-:W-:-:S05]  /*07c0*/  VIADD R10, R15, 0x100 ;  /* 0x000001000f0a7836 */ /* 0x000fca0000000000 */
[----:B------:R-:W-:Y:S01]  /*07d0*/  ISETP.GE.AND P0, PT, R10, R3, PT ;  /* 0x000000030a00720c */ /* 0x000fe20003f06270 */
[----:B------:R-:W-:-:S12]  /*07e0*/  IMAD.WIDE R10, R25, 0x4, R4 ;  /* 0x00000004190a7825 */ /* 0x000fd800078e0204 */
[----:B--2---:R-:W1:Y:S01]  /*07f0*/  @!P0 LDC.64 R18, c[0x0][0x3a0] ;  /* 0x0000e800ff128b82 */ /* 0x004e620000000a00 */
[----:B---3--:R2:W-:Y:S04]  /*0800*/  @!P1 STG.E desc[UR4][R10.64], R23 ;  /* 0x000000170a009986 */ /* 0x0085e8000c101904 */
[----:B------:R-:W1:Y:S01]  /*0810*/  @!P0 LDG.E.64 R16, desc[UR4][R12.64+0x400] ;  /* 0x000400040c108981 */ /* 0x000e62000c1e1b00 */
[----:B------:R-:W-:Y:S01]  /*0820*/  VIADD R14, R15, 0x180 ;  /* 0x000001800f0e7836 */ /* 0x000fe20000000000 */
[----:B-1----:R-:W-:-:S04]  /*0830*/  @!P0 LEA R18, P1, R16, R18, 0x2 ;  /* 0x0000001210128211 */ /* 0x002fc800078210ff */
[----:B------:R-:W-:-:S06]  /*0840*/  @!P0 LEA.HI.X R19, R16, R19, R17, 0x2, P1 ;  /* 0x0000001310138211 */ /* 0x000fcc00008f1411 */
[----:B------:R-:W3:Y:S01]  /*0850*/  @!P0 LDG.E R19, desc[UR4][R18.64] ;  /* 0x0000000412138981 */ /* 0x000ee2000c1e1900 */
[----:B------:R-:W-:-:S13]  /*0860*/  ISETP.GE.AND P1, PT, R14, R3, PT ;  /* 0x000000030e00720c */ /* 0x000fda0003f26270 */
[----:B------:R-:W1:Y:S01]  /*0870*/  @!P1 LDC.64 R20, c[0x0][0x3a0] ;  /* 0x0000e800ff149b82 */ /* 0x000e620000000a00 */
[----:B---3--:R3:W-:Y:S04]  /*0880*/  @!P0 STG.E desc[UR4][R10.64+0x200], R19 ;  /* 0x000200130a008986 */ /* 0x0087e8000c101904 */
[----:B------:R-:W1:Y:S01]  /*0890*/  @!P1 LDG.E.64 R16, desc[UR4][R12.64+0x800] ;  /* 0x000800040c109981 */ /* 0x000e62000c1e1b00 */
[----:B------:R-:W-:Y:S01]  /*08a0*/  VIADD R14, R15, 0x200 ;  /* 0x000002000f0e7836 */ /* 0x000fe20000000000 */
[----:B-1----:R-:W-:-:S04]  /*08b0*/  @!P1 LEA R20, P0, R16, R20, 0x2 ;  /* 0x0000001410149211 */ /* 0x002fc800078010ff */
[----:B------:R-:W-:-:S06]  /*08c0*/  @!P1 LEA.HI.X R21, R16, R21, R17, 0x2, P0 ;  /* 0x0000001510159211 */ /* 0x000fcc00000f1411 */
[----:B------:R-:W4:Y:S01]  /*08d0*/  @!P1 LDG.E R21, desc[UR4][R20.64] ;  /* 0x0000000414159981 */ /* 0x000f22000c1e1900 */
[----:B------:R-:W-:-:S13]  /*08e0*/  ISETP.GE.AND P0, PT, R14, R3, PT ;  /* 0x000000030e00720c */ /* 0x000fda0003f06270 */
[----:B--2---:R-:W1:Y:S01]  /*08f0*/  @!P0 LDC.64 R22, c[0x0][0x3a0] ;  /* 0x0000e800ff168b82 */ /* 0x004e620000000a00 */
[----:B----4-:R2:W-:Y:S04]  /*0900*/  @!P1 STG.E desc[UR4][R10.64+0x400], R21 ;  /* 0x000400150a009986 */ /* 0x0105e8000c101904 */
[----:B------:R-:W1:Y:S01]  /*0910*/  @!P0 LDG.E.64 R16, desc[UR4][R12.64+0xc00] ;  /* 0x000c00040c108981 */ /* 0x000e62000c1e1b00 */
[----:B------:R-:W-:Y:S01]  /*0920*/  VIADD R14, R15, 0x280 ;  /* 0x000002800f0e7836 */ /* 0x000fe20000000000 */
[----:B-1----:R-:W-:-:S04]  /*0930*/  @!P0 LEA R18, P1, R16, R22, 0x2 ;  /* 0x0000001610128211 */ /* 0x002fc800078210ff */
[----:B---3--:R-:W-:-:S06]  /*0940*/  @!P0 LEA.HI.X R19, R16, R23, R17, 0x2, P1 ;  /* 0x0000001710138211 */ /* 0x008fcc00008f1411 */
[----:B------:R-:W3:Y:S01]  /*0950*/  @!P0 LDG.E R19, desc[UR4][R18.64] ;  /* 0x0000000412138981 */ /* 0x000ee2000c1e1900 */
[----:B------:R-:W-:-:S13]  /*0960*/  ISETP.GE.AND P1, PT, R14, R3, PT ;  /* 0x000000030e00720c */ /* 0x000fda0003f26270 */
[----:B------:R-:W1:Y:S01]  /*0970*/  @!P1 LDC.64 R22, c[0x0][0x3a0] ;  /* 0x0000e800ff169b82 */ /* 0x000e620000000a00 */
[----:B---3--:R3:W-:Y:S04]  /*0980*/  @!P0 STG.E desc[UR4][R10.64+0x600], R19 ;  /* 0x000600130a008986 */ /* 0x0087e8000c101904 */
[----:B------:R-:W1:Y:S01]  /*0990*/  @!P1 LDG.E.64 R16, desc[UR4][R12.64+0x1000] ;  /* 0x001000040c109981 */ /* 0x000e62000c1e1b00 */
[----:B------:R-:W-:Y:S01]  /*09a0*/  VIADD R14, R15, 0x300 ;  /* 0x000003000f0e7836 */ /* 0x000fe20000000000 */
[----:B-1----:R-:W-:-:S04]  /*09b0*/  @!P1 LEA R20, P0, R16, R22, 0x2 ;  /* 0x0000001610149211 */ /* 0x002fc800078010ff */
[----:B--2---:R-:W-:-:S06]  /*09c0*/  @!P1 LEA.HI.X R21, R16, R23, R17, 0x2, P0 ;  /* 0x0000001710159211 */ /* 0x004fcc00000f1411 */
[----:B------:R-:W2:Y:S01]  /*09d0*/  @!P1 LDG.E R21, desc[UR4][R20.64] ;  /* 0x0000000414159981 */ /* 0x000ea2000c1e1900 */
[----:B------:R-:W-:-:S13]  /*09e0*/  ISETP.GE.AND P0, PT, R14, R3, PT ;  /* 0x000000030e00720c */ /* 0x000fda0003f06270 */
[----:B------:R-:W1:Y:S01]  /*09f0*/  @!P0 LDC.64 R22, c[0x0][0x3a0] ;  /* 0x0000e800ff168b82 */ /* 0x000e620000000a00 */
[----:B--2---:R2:W-:Y:S04]  /*0a00*/  @!P1 STG.E desc[UR4][R10.64+0x800], R21 ;  /* 0x000800150a009986 */ /* 0x0045e8000c101904 */
[----:B------:R-:W1:Y:S02]  /*0a10*/  @!P0 LDG.E.64 R16, desc[UR4][R12.64+0x1400] ;  /* 0x001400040c108981 */ /* 0x000e64000c1e1b00 */
[----:B-1----:R-:W-:-:S04]  /*0a20*/  @!P0 LEA R18, P1, R16, R22, 0x2 ;  /* 0x0000001610128211 */ /* 0x002fc800078210ff */
[----:B---3--:R-:W-:-:S06]  /*0a30*/  @!P0 LEA.HI.X R19, R16, R23, R17, 0x2, P1 ;  /* 0x0000001710138211 */ /* 0x008fcc00008f1411 */
[----:B------:R-:W3:Y:S01]  /*0a40*/  @!P0 LDG.E R19, desc[UR4][R18.64] ;  /* 0x0000000412138981 */ /* 0x000ee2000c1e1900 */
[----:B------:R-:W-:Y:S01]  /*0a50*/  VIADD R14, R15, 0x380 ;  /* 0x000003800f0e7836 */ /* 0x000fe20000000000 */
[----:B------:R-:W-:Y:S01]  /*0a60*/  BSSY.RECONVERGENT B0, `(.L_x_1439) ;  /* 0x000000b000007945 */ /* 0x000fe20003800200 */
[----:B------:R-:W-:-:S05]  /*0a70*/  VIADD R0, R0, 0x8 ;  /* 0x0000000800007836 */ /* 0x000fca0000000000 */
[----:B------:R-:W-:Y:S01]  /*0a80*/  ISETP.NE.AND P1, PT, R0, R2, PT ;  /* 0x000000020000720c */ /* 0x000fe20003f25270 */
[----:B---3--:R2:W-:Y:S01]  /*0a90*/  @!P0 STG.E desc[UR4][R10.64+0xa00], R19 ;  /* 0x000a00130a008986 */ /* 0x0085e2000c101904 */
[----:B------:R-:W-:-:S13]  /*0aa0*/  ISETP.GE.AND P0, PT, R14, R3, PT ;  /* 0x000000030e00720c */ /* 0x000fda0003f06270 */
[----:B--2---:R-:W-:Y:S05]  /*0ab0*/  @P0 BRA `(.L_x_1440) ;  /* 0x0000000000140947 */ /* 0x004fea0003800000 */
[----:B------:R-:W0:Y:S02]  /*0ac0*/  LDG.E.64 R12, desc[UR4][R12.64+0x1800] ;  /* 0x001800040c0c7981 */ /* 0x000e24000c1e1b00 */
[----:B0-----:R-:W-:-:S04]  /*0ad0*/  LEA R14, P0, R12, UR6, 0x2 ;  /* 0x000000060c0e7c11 */ /* 0x001fc8000f8010ff */
[----:B------:R-:W-:-:S06]  /*0ae0*/  LEA.HI.X R15, R12, UR7, R13, 0x2, P0 ;  /* 0x000000070c0f7c11 */ /* 0x000fcc00080f140d */
[----:B------:R-:W2:Y:S04]  /*0af0*/  LDG.E R15, desc[UR4][R14.64] ;  /* 0x000000040e0f7981 */ /* 0x000ea8000c1e1900 */
[----:B--2---:R1:W-:Y:S02]  /*0b00*/  STG.E desc[UR4][R10.64+0xc00], R15 ;  /* 0x000c000f0a007986 */ /* 0x0043e4000c101904 */
.L_x_1440:
[----:B0-----:R-:W-:Y:S05]  /*0b10*/  BSYNC.RECONVERGENT B0 ;  /* 0x0000000000007941 */ /* 0x001fea0003800200 */
.L_x_1439:
[----:B------:R-:W-:Y:S05]  /*0b20*/  @P1 BRA `(.L_x_1441) ;  /* 0xfffffff800dc1947 */ /* 0x000fea000383ffff */
.L_x_1438:
[----:B------:R-:W-:-:S13]  /*0b30*/  ISETP.NE.AND P0, PT, R8, RZ, PT ;  /* 0x000000ff0800720c */ /* 0x000fda0003f05270 */
[----:B------:R-:W-:Y:S05]  /*0b40*/  @!P0 EXIT ;  /* 0x000000000000894d */ /* 0x000fea0003800000 */
[----:B------:R-:W3:Y:S01]  /*0b50*/  LDC R0, c[0x0][0x388] ;  /* 0x0000e200ff007b82 */ /* 0x000ee20000000800 */
[----:B------:R-:W-:Y:S02]  /*0b60*/  ISETP.GE.U32.AND P1, PT, R8, 0x4, PT ;  /* 0x000000040800780c */ /* 0x000fe40003f26070 */
[----:B---3--:R-:W-:-:S04]  /*0b70*/  LOP3.LUT R20, R0, 0x3, RZ, 0xc0, !PT ;  /* 0x0000000300147812 */ /* 0x008fc800078ec0ff */
[----:B------:R-:W-:-:S07]  /*0b80*/  ISETP.NE.AND P0, PT, R20, RZ, PT ;  /* 0x000000ff1400720c */ /* 0x000fce0003f05270 */
[----:B------:R-:W-:Y:S06]  /*0b90*/  @!P1 BRA `(.L_x_1442) ;  /* 0x0000000000a49947 */ /* 0x000fec0003800000 */
[----:B01----:R-:W-:-:S05]  /*0ba0*/  IMAD R11, R2, 0x80, R9 ;  /* 0x00000080020b7824 */ /* 0x003fca00078e0209 */
[----:B------:R-:W-:-:S13]  /*0bb0*/  ISETP.GE.AND P1, PT, R11, R3, PT ;  /* 0x000000030b00720c */ /* 0x000fda0003f26270 */
[C---:B--2---:R-:W-:Y:S01]  /*0bc0*/  @!P1 IMAD.WIDE R12, R11.reuse, 0x8, R6 ;  /* 0x000000080b0c9825 */ /* 0x044fe200078e0206 */
[----:B------:R-:W0:Y:S05]  /*0bd0*/  @!P1 LDC.64 R18, c[0x0][0x3a0] ;  /* 0x0000e800ff129b82 */ /* 0x000e2a0000000a00 */
[----:B------:R-:W0:Y:S01]  /*0be0*/  @!P1 LDG.E.64 R12, desc[UR4][R12.64] ;  /* 0x000000040c0c9981 */ /* 0x000e22000c1e1b00 */
[----:B------:R-:W-:Y:S01]  /*0bf0*/  VIADD R25, R11, 0x80 ;  /* 0x000000800b197836 */ /* 0x000fe20000000000 */
[----:B0-----:R-:W-:-:S04]  /*0c00*/  @!P1 LEA R18, P2, R12, R18, 0x2 ;  /* 0x000000120c129211 */ /* 0x001fc800078410ff */
[----:B------:R-:W-:-:S05]  /*0c10*/  @!P1 LEA.HI.X R19, R12, R19, R13, 0x2, P2 ;  /* 0x000000130c139211 */ /* 0x000fca00010f140d */
[----:B------:R-:W2:Y:S01]  /*0c20*/  @!P1 LDG.E R21, desc[UR4][R18.64] ;  /* 0x0000000412159981 */ /* 0x000ea2000c1e1900 */
[----:B------:R-:W-:Y:S01]  /*0c30*/  ISETP.GE.AND P2, PT, R25, R3, PT ;  /* 0x000000031900720c */ /* 0x000fe20003f46270 */
[----:B------:R-:W-:-:S12]  /*0c40*/  @!P1 IMAD.WIDE R14, R11, 0x4, R4 ;  /* 0x000000040b0e9825 */ /* 0x000fd800078e0204 */
[----:B------:R-:W-:Y:S01]  /*0c50*/  @!P2 IMAD.WIDE R16, R25, 0x8, R6 ;  /* 0x000000081910a825 */ /* 0x000fe200078e0206 */
        /* <DEDUP_REMOVED lines=8> */
[----:B------:R-:W-:-:S12]  /*0ce0*/  @!P2 IMAD.WIDE R12, R25, 0x4, R4 ;  /* 0x00000004190ca825 */ /* 0x000fd800078e0204 */
[----:B------:R-:W-:Y:S01]  /*0cf0*/  @!P1 IMAD.WIDE R18, R27, 0x8, R6 ;  /* 0x000000081b129825 */ /* 0x000fe200078e0206 */
[----:B------:R-:W0:Y:S01]  /*0d00*/  @!P1 LDC.64 R16, c[0x0][0x3a0] ;  /* 0x0000e800ff109b82 */ /* 0x000e220000000a00 */
[----:B--2---:R2:W-:Y:S04]  /*0d10*/  @!P2 STG.E desc[UR4][R12.64], R23 ;  /* 0x000000170c00a986 */ /* 0x0045e8000c101904 */
[----:B------:R-:W0:Y:S01]  /*0d20*/  @!P1 LDG.E.64 R18, desc[UR4][R18.64] ;  /* 0x0000000412129981 */ /* 0x000e22000c1e1b00 */
[----:B-1----:R-:W-:Y:S01]  /*0d30*/  VIADD R21, R11, 0x180 ;  /* 0x000001800b157836 */ /* 0x002fe20000000000 */
[----:B0-----:R-:W-:-:S04]  /*0d40*/  @!P1 LEA R16, P2, R18, R16, 0x2 ;  /* 0x0000001012109211 */ /* 0x001fc800078410ff */
[----:B------:R-:W-:-:S06]  /*0d50*/  @!P1 LEA.HI.X R17, R18, R17, R19, 0x2, P2 ;  /* 0x0000001112119211 */ /* 0x000fcc00010f1413 */
[----:B------:R-:W3:Y:S01]  /*0d60*/  @!P1 LDG.E R17, desc[UR4][R16.64] ;  /* 0x0000000410119981 */ /* 0x000ee2000c1e1900 */
[----:B------:R-:W-:Y:S01]  /*0d70*/  ISETP.GE.AND P2, PT, R21, R3, PT ;  /* 0x000000031500720c */ /* 0x000fe20003f46270 */
[----:B------:R-:W-:-:S12]  /*0d80*/  @!P1 IMAD.WIDE R10, R27, 0x4, R4 ;  /* 0x000000041b0a9825 */ /* 0x000fd800078e0204 */
[----:B------:R-:W-:Y:S01]  /*0d90*/  @!P2 IMAD.WIDE R14, R21, 0x8, R6 ;  /* 0x00000008150ea825 */ /* 0x000fe200078e0206 */
[----:B------:R-:W0:Y:S01]  /*0da0*/  @!P2 LDC.64 R18, c[0x0][0x3a0] ;  /* 0x0000e800ff12ab82 */ /* 0x000e220000000a00 */
[----:B---3--:R3:W-:Y:S04]  /*0db0*/  @!P1 STG.E desc[UR4][R10.64], R17 ;  /* 0x000000110a009986 */ /* 0x0087e8000c101904 */
[----:B------:R-:W0:Y:S02]  /*0dc0*/  @!P2 LDG.E.64 R14, desc[UR4][R14.64] ;  /* 0x000000040e0ea981 */ /* 0x000e24000c1e1b00 */
[----:B0-----:R-:W-:-:S04]  /*0dd0*/  @!P2 LEA R18, P1, R14, R18, 0x2 ;  /* 0x000000120e12a211 */ /* 0x001fc800078210ff */
[----:B------:R-:W-:-:S06]  /*0de0*/  @!P2 LEA.HI.X R19, R14, R19, R15, 0x2, P1 ;  /* 0x000000130e13a211 */ /* 0x000fcc00008f140f */
[----:B------:R-:W4:Y:S01]  /*0df0*/  @!P2 LDG.E R19, desc[UR4][R18.64] ;  /* 0x000000041213a981 */ /* 0x000f22000c1e1900 */
[----:B--2---:R-:W-:-:S04]  /*0e00*/  @!P2 IMAD.WIDE R12, R21, 0x4, R4 ;  /* 0x00000004150ca825 */ /* 0x004fc800078e0204 */
[----:B------:R-:W-:Y:S01]  /*0e10*/  VIADD R2, R2, 0x4 ;  /* 0x0000000402027836 */ /* 0x000fe20000000000 */
[----:B----4-:R3:W-:Y:S06]  /*0e20*/  @!P2 STG.E desc[UR4][R12.64], R19 ;  /* 0x000000130c00a986 */ /* 0x0107ec000c101904 */
.L_x_1442:
[----:B------:R-:W-:Y:S05]  /*0e30*/  @!P0 EXIT ;  /* 0x000000000000894d */ /* 0x000fea0003800000 */
[----:B------:R-:W-:Y:S02]  /*0e40*/  ISETP.NE.AND P1, PT, R20, 0x1, PT ;  /* 0x000000011400780c */ /* 0x000fe40003f25270 */
[----:B------:R-:W-:-:S04]  /*0e50*/  LOP3.LUT R0, R0, 0x1, RZ, 0xc0, !PT ;  /* 0x0000000100007812 */ /* 0x000fc800078ec0ff */
[----:B------:R-:W-:-:S07]  /*0e60*/  ISETP.NE.U32.AND P0, PT, R0, 0x1, PT ;  /* 0x000000010000780c */ /* 0x000fce0003f05070 */
[----:B------:R-:W-:Y:S06]  /*0e70*/  @!P1 BRA `(.L_x_1443) ;  /* 0x0000000000549947 */ /* 0x000fec0003800000 */
[----:B0-23--:R-:W-:-:S05]  /*0e80*/  IMAD R13, R2, 0x80, R9 ;  /* 0x00000080020d7824 */ /* 0x00dfca00078e0209 */
[----:B------:R-:W-:-:S13]  /*0e90*/  ISETP.GE.AND P1, PT, R13, R3, PT ;  /* 0x000000030d00720c */ /* 0x000fda0003f26270 */
[C---:B-1----:R-:W-:Y:S01]  /*0ea0*/  @!P1 IMAD.WIDE R10, R13.reuse, 0x8, R6 ;  /* 0x000000080d0a9825 */ /* 0x042fe200078e0206 */
[----:B------:R-:W0:Y:S05]  /*0eb0*/  @!P1 LDC.64 R16, c[0x0][0x3a0] ;  /* 0x0000e800ff109b82 */ /* 0x000e2a0000000a00 */
        /* <DEDUP_REMOVED lines=10> */
[----:B------:R-:W0:Y:S02]  /*0f60*/  @!P2 LDG.E.64 R14, desc[UR4][R14.64] ;  /* 0x000000040e0ea981 */ /* 0x000e24000c1e1b00 */
[----:B0-----:R-:W-:-:S04]  /*0f70*/  @!P2 LEA R18, P1, R14, R18, 0x2 ;  /* 0x000000120e12a211 */ /* 0x001fc800078210ff */
[----:B------:R-:W-:-:S06]  /*0f80*/  @!P2 LEA.HI.X R19, R14, R19, R15, 0x2, P1 ;  /* 0x000000130e13a211 */ /* 0x000fcc00008f140f */
[----:B------:R-:W2:Y:S01]  /*0f90*/  @!P2 LDG.E R19, desc[UR4][R18.64] ;  /* 0x000000041213a981 */ /* 0x000ea2000c1e1900 */
[----:B------:R-:W-:-:S04]  /*0fa0*/  @!P2 IMAD.WIDE R10, R21, 0x4, R4 ;  /* 0x00000004150aa825 */ /* 0x000fc800078e0204 */
[----:B------:R-:W-:Y:S01]  /*0fb0*/  VIADD R2, R2, 0x2 ;  /* 0x0000000202027836 */ /* 0x000fe20000000000 */
[----:B--2---:R4:W-:Y:S06]  /*0fc0*/  @!P2 STG.E desc[UR4][R10.64], R19 ;  /* 0x000000130a00a986 */ /* 0x0049ec000c101904 */
.L_x_1443:
[----:B------:R-:W-:Y:S05]  /*0fd0*/  @P0 EXIT ;  /* 0x000000000000094d */ /* 0x000fea0003800000 */
[----:B0-----:R-:W-:-:S05]  /*0fe0*/  IMAD R9, R2, 0x80, R9 ;  /* 0x0000008002097824 */ /* 0x001fca00078e0209 */
[----:B------:R-:W-:-:S13]  /*0ff0*/  ISETP.GE.AND P0, PT, R9, R3, PT ;  /* 0x000000030900720c */ /* 0x000fda0003f06270 */
[----:B------:R-:W-:Y:S05]  /*1000*/  @P0 EXIT ;  /* 0x000000000000094d */ /* 0x000fea0003800000 */
[----:B------:R-:W-:Y:S01]  /*1010*/  IMAD.WIDE R6, R9, 0x8, R6 ;  /* 0x0000000809067825 */ /* 0x000fe200078e0206 */
[----:B------:R-:W0:Y:S05]  /*1020*/  LDCU.64 UR6, c[0x0][0x3a0] ;  /* 0x00007400ff0677ac */ /* 0x000e2a0008000a00 */
[----:B------:R-:W0:Y:S02]  /*1030*/  LDG.E.64 R6, desc[UR4][R6.64] ;  /* 0x0000000406067981 */ /* 0x000e24000c1e1b00 */
[----:B0-----:R-:W-:-:S04]  /*1040*/  LEA R2, P0, R6, UR6, 0x2 ;  /* 0x0000000606027c11 */ /* 0x001fc8000f8010ff */
[----:B------:R-:W-:-:S06]  /*1050*/  LEA.HI.X R3, R6, UR7, R7, 0x2, P0 ;  /* 0x0000000706037c11 */ /* 0x000fcc00080f1407 */
[----:B------:R-:W5:Y:S01]  /*1060*/  LDG.E R3, desc[UR4][R2.64] ;  /* 0x0000000402037981 */ /* 0x000f62000c1e1900 */
[----:B------:R-:W-:-:S05]  /*1070*/  IMAD.WIDE R4, R9, 0x4, R4 ;  /* 0x0000000409047825 */ /* 0x000fca00078e0204 */
[----:B-----5:R-:W-:Y:S01]  /*1080*/  STG.E desc[UR4][R4.64], R3 ;  /* 0x0000000304007986 */ /* 0x020fe2000c101904 */
[----:B------:R-:W-:Y:S05]  /*1090*/  EXIT ;  /* 0x000000000000794d */ /* 0x000fea0003800000 */
.L_x_1437:
[----:B------:R-:W-:-:S13]  /*10a0*/  ISETP.GE.AND P0, PT, R0, 0x1, PT ;  /* 0x000000010000780c */ /* 0x000fda0003f06270 */
[----:B------:R-:W-:Y:S05]  /*10b0*/  @!P0 EXIT ;  /* 0x000000000000894d */ /* 0x000fea0003800000 */
[----:B------:R-:W0:Y:S01]  /*10c0*/  S2R R29, SR_TID.X ;  /* 0x00000000001d7919 */ /* 0x000e220000002100 */
[----:B------:R-:W-:Y:S01]  /*10d0*/  ISETP.GE.U32.AND P0, PT, R0, 0x10, PT ;  /* 0x000000100000780c */ /* 0x000fe20003f06070 */
[----:B------:R-:W-:-:S12]  /*10e0*/  IMAD.MOV.U32 R3, RZ, RZ, RZ ;  /* 0x000000ffff037224 */ /* 0x000fd800078e00ff */
[----:B------:R-:W-:Y:S05]  /*10f0*/  @!P0 BRA `(.L_x_1444) ;  /* 0x0000000400ac8947 */ /* 0x000fea0003800000 */
[C---:B0-----:R-:W-:Y:S01]  /*1100*/  IMAD.WIDE.U32 R14, R29.reuse, 0x8, R14 ;  /* 0x000000081d0e7825 */ /* 0x041fe200078e000e */
[----:B------:R-:W0:Y:S03]  /*1110*/  LDCU.64 UR6, c[0x0][0x3a0] ;  /* 0x00007400ff0677ac */ /* 0x000e260008000a00 */
[C---:B------:R-:W-:Y:S01]  /*1120*/  IMAD.WIDE.U32 R16, R29.reuse, 0x4, R16 ;  /* 0x000000041d107825 */ /* 0x040fe200078e0010 */
[----:B------:R-:W-:Y:S02]  /*1130*/  IADD3 R3, P0, PT, R14, R12, RZ ;  /* 0x0000000c0e037210 */ /* 0x000fe40007f1e0ff */
[-C--:B------:R-:W-:Y:S01]  /*1140*/  LEA R14, P4, R8, R10.reuse, 0x2 ;  /* 0x0000000a080e7211 */ /* 0x080fe200078810ff */
[----:B------:R-:W-:Y:S01]  /*1150*/  VIADD R29, R29, 0x480 ;  /* 0x000004801d1d7836 */ /* 0x000fe20000000000 */
[----:B------:R-:W-:Y:S02]  /*1160*/  IADD3 R24, P2, PT, R16, R10, RZ ;  /* 0x0000000a10187210 */ /* 0x000fe40007f5e0ff */
[----:B------:R-:W-:-:S02]  /*1170*/  IADD3 R16, P1, PT, R3, 0x1000, RZ ;  /* 0x0000100003107810 */ /* 0x000fc40007f3e0ff */
[----:B------:R-:W-:Y:S02]  /*1180*/  LOP3.LUT R3, R0, 0x7ffffff0, RZ, 0xc0, !PT ;  /* 0x7ffffff000037812 */ /* 0x000fe400078ec0ff */
[----:B------:R-:W-:Y:S02]  /*1190*/  IADD3 R24, P3, PT, R24, 0x800, RZ ;  /* 0x0000080018187810 */ /* 0x000fe40007f7e0ff */
[----:B------:R-:W-:Y:S01]  /*11a0*/  IADD3.X R18, PT, PT, RZ, R15, R13, P1, P0 ;  /* 0x0000000fff127210 */ /* 0x000fe20000fe040d */
[----:B------:R-:W-:Y:S01]  /*11b0*/  IMAD.MOV R28, RZ, RZ, -R3 ;  /* 0x000000ffff1c7224 */ /* 0x000fe200078e0a03 */
[----:B------:R-:W-:Y:S02]  /*11c0*/  IADD3.X R27, PT, PT, RZ, R17, R11, P3, P2 ;  /* 0x00000011ff1b7210 */ /* 0x000fe40001fe440b */
[----:B0-----:R-:W-:-:S07]  /*11d0*/  LEA.HI.X R15, R8, R11, R2, 0x2, P4 ;  /* 0x0000000b080f7211 */ /* 0x001fce00020f1402 */
.L_x_1445:
[----:B------:R-:W-:-:S05]  /*11e0*/  IMAD.MOV.U32 R17, RZ, RZ, R18 ;  /* 0x000000ffff117224 */ /* 0x000fca00078e0012 */
[----:B------:R-:W2:Y:S02]  /*11f0*/  LDG.E.64 R20, desc[UR4][R16.64+-0x1000] ;  /* 0xfff0000410147981 */ /* 0x000ea4000c1e1b00 */
[----:B--2---:R-:W-:-:S04]  /*1200*/  LEA R18, P0, R20, UR6, 0x2 ;  /* 0x0000000614127c11 */ /* 0x004fc8000f8010ff */
[----:B------:R-:W-:-:S05]  /*1210*/  LEA.HI.X R19, R20, UR7, R21, 0x2, P0 ;  /* 0x0000000714137c11 */ /* 0x000fca00080f1415 */
[----:B-1----:R0:W2:Y:S02]  /*1220*/  LDG.E R25, desc[UR4][R18.64] ;  /* 0x0000000412197981 */ /* 0x0020a4000c1e1900 */
[----:B0-----:R-:W-:Y:S02]  /*1230*/  IMAD.MOV.U32 R18, RZ, RZ, R24 ;  /* 0x000000ffff127224 */ /* 0x001fe400078e0018 */
[----:B------:R-:W-:-:S05]  /*1240*/  IMAD.MOV.U32 R19, RZ, RZ, R27 ;  /* 0x000000ffff137224 */ /* 0x000fca00078e001b */
[----:B--2---:R0:W-:Y:S04]  /*1250*/  STG.E desc[UR4][R18.64+-0x800], R25 ;  /* 0xfff8001912007986 */ /* 0x0041e8000c101904 */
[----:B------:R-:W2:Y:S02]  /*1260*/  LDG.E.64 R20, desc[UR4][R16.64+-0xc00] ;  /* 0xfff4000410147981 */ /* 0x000ea4000c1e1b00 */
[----:B--2---:R-:W-:-:S04]  /*1270*/  LEA R26, P0, R20, UR6, 0x2 ;  /* 0x00000006141a7c11 */ /* 0x004fc8000f8010ff */
[----:B------:R-:W-:-:S06]  /*1280*/  LEA.HI.X R27, R20, UR7, R21, 0x2, P0 ;  /* 0x00000007141b7c11 */ /* 0x000fcc00080f1415 */
[----:B------:R-:W2:Y:S04]  /*1290*/  LDG.E R27, desc[UR4][R26.64] ;  /* 0x000000041a1b7981 */ /* 0x000ea8000c1e1900 */
[----:B--2---:R1:W-:Y:S04]  /*12a0*/  STG.E desc[UR4][R18.64+-0x600], R27 ;  /* 0xfffa001b12007986 */ /* 0x0043e8000c101904 */
[----:B------:R-:W2:Y:S02]  /*12b0*/  LDG.E.64 R20, desc[UR4][R16.64+-0x800] ;  /* 0xfff8000410147981 */ /* 0x000ea4000c1e1b00 */
[----:B--2---:R-:W-:-:S04]  /*12c0*/  LEA R22, P0, R20, UR6, 0x2 ;  /* 0x0000000614167c11 */ /* 0x004fc8000f8010ff */
[----:B------:R-:W-:-:S06]  /*12d0*/  LEA.HI.X R23, R20, UR7, R21, 0x2, P0 ;  /* 0x0000000714177c11 */ /* 0x000fcc00080f1415 */
[----:B------:R-:W2:Y:S04]  /*12e0*/  LDG.E R23, desc[UR4][R22.64] ;  /* 0x0000000416177981 */ /* 0x000ea8000c1e1900 */
[----:B--2---:R2:W-:Y:S04]  /*12f0*/  STG.E desc[UR4][R18.64+-0x400], R23 ;  /* 0xfffc001712007986 */ /* 0x0045e8000c101904 */
[----:B------:R-:W3:Y:S02]  /*1300*/  LDG.E.64 R20, desc[UR4][R16.64+-0x400] ;  /* 0xfffc000410147981 */ /* 0x000ee4000c1e1b00 */
[----:B---3--:R-:W-:-:S04]  /*1310*/  LEA R24, P0, R20, UR6, 0x2 ;  /* 0x0000000614187c11 */ /* 0x008fc8000f8010ff */
[----:B0-----:R-:W-:-:S06]  /*1320*/  LEA.HI.X R25, R20, UR7, R21, 0x2, P0 ;  /* 0x0000000714197c11 */ /* 0x001fcc00080f1415 */
[----:B------:R-:W3:Y:S04]  /*1330*/  LDG.E R25, desc[UR4][R24.64] ;  /* 0x0000000418197981 */ /* 0x000ee8000c1e1900 */
[----:B---3--:R0:W-:Y:S04]  /*1340*/  STG.E desc[UR4][R18.64+-0x200], R25 ;  /* 0xfffe001912007986 */ /* 0x0081e8000c101904 */
[----:B------:R-:W3:Y:S02]  /*1350*/  LDG.E.64 R20, desc[UR4][R16.64] ;  /* 0x0000000410147981 */ /* 0x000ee4000c1e1b00 */
[----:B---3--:R-:W-:-:S04]  /*1360*/  LEA R26, P0, R20, UR6, 0x2 ;  /* 0x00000006141a7c11 */ /* 0x008fc8000f8010ff */
[----:B-1----:R-:W-:-:S06]  /*1370*/  LEA.HI.X R27, R20, UR7, R21, 0x2, P0 ;  /* 0x00000007141b7c11 */ /* 0x002fcc00080f1415 */
[----:B------:R-:W3:Y:S04]  /*1380*/  LDG.E R27, desc[UR4][R26.64] ;  /* 0x000000041a1b7981 */ /* 0x000ee8000c1e1900 */
[----:B---3--:R1:W-:Y:S04]  /*1390*/  STG.E desc[UR4][R18.64], R27 ;  /* 0x0000001b12007986 */ /* 0x0083e8000c101904 */
[----:B------:R-:W3:Y:S02]  /*13a0*/  LDG.E.64 R20, desc[UR4][R16.64+0x400] ;  /* 0x0004000410147981 */ /* 0x000ee4000c1e1b00 */
[----:B---3--:R-:W-:-:S04]  /*13b0*/  LEA R22, P0, R20, UR6, 0x2 ;  /* 0x0000000614167c11 */ /* 0x008fc8000f8010ff */
[----:B--2---:R-:W-:-:S06]  /*13c0*/  LEA.HI.X R23, R20, UR7, R21, 0x2, P0 ;  /* 0x0000000714177c11 */ /* 0x004fcc00080f1415 */
        /* <DEDUP_REMOVED lines=11> */
[----:B---3--:R-:W-:Y:S04]  /*1480*/  STG.E desc[UR4][R18.64+0x600], R27 ;  /* 0x0006001b12007986 */ /* 0x008fe8000c101904 */
[----:B--2---:R-:W2:Y:S02]  /*1490*/  LDG.E.64 R22, desc[UR4][R16.64+0x1000] ;  /* 0x0010000410167981 */ /* 0x004ea4000c1e1b00 */
[----:B--2---:R-:W-:-:S04]  /*14a0*/  LEA R20, P0, R22, UR6, 0x2 ;  /* 0x0000000616147c11 */ /* 0x004fc8000f8010ff */
[----:B------:R-:W-:-:S05]  /*14b0*/  LEA.HI.X R21, R22, UR7, R23, 0x2, P0 ;  /* 0x0000000716157c11 */ /* 0x000fca00080f1417 */
[----:B------:R1:W2:Y:S02]  /*14c0*/  LDG.E R26, desc[UR4][R20.64] ;  /* 0x00000004141a7981 */ /* 0x0002a4000c1e1900 */
[----:B-1----:R-:W-:Y:S02]  /*14d0*/  IMAD.WIDE R20, R29, 0x8, R6 ;  /* 0x000000081d147825 */ /* 0x002fe400078e0206 */
[----:B--2---:R1:W-:Y:S04]  /*14e0*/  STG.E desc[UR4][R18.64+0x800], R26 ;  /* 0x0008001a12007986 */ /* 0x0043e8000c101904 */
[----:B0-----:R-:W2:Y:S02]  /*14f0*/  LDG.E.64 R24, desc[UR4][R20.64] ;  /* 0x0000000414187981 */ /* 0x001ea4000c1e1b00 */
[----:B--2---:R-:W-:-:S04]  /*1500*/  LEA R22, P0, R24, UR6, 0x2 ;  /* 0x0000000618167c11 */ /* 0x004fc8000f8010ff */
[----:B------:R-:W-:-:S05]  /*1510*/  LEA.HI.X R23, R24, UR7, R25, 0x2, P0 ;  /* 0x0000000718177c11 */ /* 0x000fca00080f1419 */
[----:B------:R0:W2:Y:S02]  /*1520*/  LDG.E R25, desc[UR4][R22.64] ;  /* 0x0000000416197981 */ /* 0x0000a4000c1e1900 */
[----:B0-----:R-:W-:-:S05]  /*1530*/  IMAD.WIDE R22, R29, 0x4, R14 ;  /* 0x000000041d167825 */ /* 0x001fca00078e020e */
[----:B--2---:R0:W-:Y:S04]  /*1540*/  STG.E desc[UR4][R22.64], R25 ;  /* 0x0000001916007986 */ /* 0x0041e8000c101904 */
[----:B-1----:R-:W2:Y:S02]  /*1550*/  LDG.E.64 R26, desc[UR4][R20.64+0x400] ;  /* 0x00040004141a7981 */ /* 0x002ea4000c1e1b00 */
[----:B--2---:R-:W-:-:S04]  /*1560*/  LEA R24, P0, R26, UR6, 0x2 ;  /* 0x000000061a187c11 */ /* 0x004fc8000f8010ff */
[----:B0-----:R-:W-:-:S05]  /*1570*/  LEA.HI.X R25, R26, UR7, R27, 0x2, P0 ;  /* 0x000000071a197c11 */ /* 0x001fca00080f141b */
[----:B------:R-:W2:Y:S04]  /*1580*/  LDG.E R27, desc[UR4][R24.64] ;  /* 0x00000004181b7981 */ /* 0x000ea8000c1e1900 */
[----:B--2---:R0:W-:Y:S04]  /*1590*/  STG.E desc[UR4][R22.64+0x200], R27 ;  /* 0x0002001b16007986 */ /* 0x0041e8000c101904 */
[----:B------:R-:W2:Y:S02]  /*15a0*/  LDG.E.64 R24, desc[UR4][R20.64+0x800] ;  /* 0x0008000414187981 */ /* 0x000ea4000c1e1b00 */
[----:B--2---:R-:W-:-:S04]  /*15b0*/  LEA R26, P0, R24, UR6, 0x2 ;  /* 0x00000006181a7c11 */ /* 0x004fc8000f8010ff */
[----:B0-----:R-:W-:-:S05]  /*15c0*/  LEA.HI.X R27, R24, UR7, R25, 0x2, P0 ;  /* 0x00000007181b7c11 */ /* 0x001fca00080f1419 */
[----:B------:R-:W2:Y:S04]  /*15d0*/  LDG.E R26, desc[UR4][R26.64] ;  /* 0x000000041a1a7981 */ /* 0x000ea8000c1e1900 */
[----:B--2---:R0:W-:Y:S04]  /*15e0*/  STG.E desc[UR4][R22.64+0x400], R26 ;  /* 0x0004001a16007986 */ /* 0x0041e8000c101904 */
[----:B0-----:R-:W2:Y:S02]  /*15f0*/  LDG.E.64 R26, desc[UR4][R20.64+0xc00] ;  /* 0x000c0004141a7981 */ /* 0x001ea4000c1e1b00 */
[----:B--2---:R-:W-:-:S04]  /*1600*/  LEA R24, P0, R26, UR6, 0x2 ;  /* 0x000000061a187c11 */ /* 0x004fc8000f8010ff */
[----:B------:R-:W-:-:S06]  /*1610*/  LEA.HI.X R25, R26, UR7, R27, 0x2, P0 ;  /* 0x000000071a197c11 */ /* 0x000fcc00080f141b */
[----:B------:R-:W2:Y:S04]  /*1620*/  LDG.E R25, desc[UR4][R24.64] ;  /* 0x0000000418197981 */ /* 0x000ea8000c1e1900 */
[----:B--2---:R0:W-:Y:S04]  /*1630*/  STG.E desc[UR4][R22.64+0x600], R25 ;  /* 0x0006001916007986 */ /* 0x0041e8000c101904 */
[----:B------:R-:W2:Y:S02]  /*1640*/  LDG.E.64 R26, desc[UR4][R20.64+0x1000] ;  /* 0x00100004141a7981 */ /* 0x000ea4000c1e1b00 */
        /* <DEDUP_REMOVED lines=12> */
[----:B------:R0:W2:Y:S01]  /*1710*/  LDG.E R25, desc[UR4][R24.64] ;  /* 0x0000000418197981 */ /* 0x0000a2000c1e1900 */
[----:B------:R-:W-:Y:S01]  /*1720*/  VIADD R28, R28, 0x10 ;  /* 0x000000101c1c7836 */ /* 0x000fe20000000000 */
[----:B------:R-:W-:Y:S01]  /*1730*/  IADD3 R16, P1, PT, R16, 0x4000, RZ ;  /* 0x0000400010107810 */ /* 0x000fe20007f3e0ff */
[----:B------:R-:W-:-:S03]  /*1740*/  VIADD R29, R29, 0x800 ;  /* 0x000008001d1d7836 */ /* 0x000fc60000000000 */
[----:B------:R-:W-:Y:S02]  /*1750*/  ISETP.NE.AND P0, PT, R28, RZ, PT ;  /* 0x000000ff1c00720c */ /* 0x000fe40003f05270 */
[----:B0-----:R-:W-:Y:S01]  /*1760*/  IADD3 R24, P2, PT, R18, 0x2000, RZ ;  /* 0x0000200012187810 */ /* 0x001fe20007f5e0ff */
[----:B------:R-:W-:-:S04]  /*1770*/  IMAD.X R18, RZ, RZ, R17, P1 ;  /* 0x000000ffff127224 */ /* 0x000fc800008e0611 */
[----:B------:R-:W-:Y:S01]  /*1780*/  IMAD.X R27, RZ, RZ, R19, P2 ;  /* 0x000000ffff1b7224 */ /* 0x000fe200010e0613 */
[----:B--2---:R1:W-:Y:S05]  /*1790*/  STG.E desc[UR4][R22.64+0xc00], R25 ;  /* 0x000c001916007986 */ /* 0x0043ea000c101904 */
[----:B------:R-:W-:Y:S05]  /*17a0*/  @P0 BRA `(.L_x_1445) ;  /* 0xfffffff8008c0947 */ /* 0x000fea000383ffff */
.L_x_1444:
[----:B------:R-:W-:-:S04]  /*17b0*/  LOP3.LUT R14, R0, 0xf, RZ, 0xc0, !PT ;  /* 0x0000000f000e7812 */ /* 0x000fc800078ec0ff */
[----:B------:R-:W-:-:S13]  /*17c0*/  ISETP.NE.AND P0, PT, R14, RZ, PT ;  /* 0x000000ff0e00720c */ /* 0x000fda0003f05270 */
[----:B------:R-:W-:Y:S05]  /*17d0*/  @!P0 EXIT ;  /* 0x000000000000894d */ /* 0x000fea0003800000 */
[----:B------:R-:W-:Y:S02]  /*17e0*/  ISETP.GE.U32.AND P1, PT, R14, 0x8, PT ;  /* 0x000000080e00780c */ /* 0x000fe40003f26070 */
[----:B------:R-:W2:Y:S01]  /*17f0*/  S2R R14, SR_TID.X ;  /* 0x00000000000e7919 */ /* 0x000ea20000002100 */
[----:B------:R-:W-:-:S04]  /*1800*/  LOP3.LUT R15, R0, 0x7, RZ, 0xc0, !PT ;  /* 0x00000007000f7812 */ /* 0x000fc800078ec0ff */
[----:B------:R-:W-:-:S06]  /*1810*/  ISETP.NE.AND P0, PT, R15, RZ, PT ;  /* 0x000000ff0f00720c */ /* 0x000fcc0003f05270 */
[----:B------:R-:W-:Y:S07]  /*1820*/  @!P1 BRA `(.L_x_1446) ;  /* 0x0000000000b49947 */ /* 0x000fee0003800000 */
[----:B--2---:R-:W-:Y:S01]  /*1830*/  IMAD R17, R3, 0x80, R14 ;  /* 0x0000008003117824 */ /* 0x004fe200078e020e */
[----:B------:R-:W1:Y:S03]  /*1840*/  LDCU.64 UR6, c[0x0][0x3a0] ;  /* 0x00007400ff0677ac */ /* 0x000e660008000a00 */
[----:B------:R-:W-:-:S05]  /*1850*/  IMAD.WIDE R18, R17, 0x8, R6 ;  /* 0x0000000811127825 */ /* 0x000fca00078e0206 */
[----:B------:R-:W1:Y:S02]  /*1860*/  LDG.E.64 R20, desc[UR4][R18.64] ;  /* 0x0000000412147981 */ /* 0x000e64000c1e1b00 */
[----:B-1----:R-:W-:-:S04]  /*1870*/  LEA R22, P1, R20, UR6, 0x2 ;  /* 0x0000000614167c11 */ /* 0x002fc8000f8210ff */
[----:B------:R-:W-:-:S06]  /*1880*/  LEA.HI.X R23, R20, UR7, R21, 0x2, P1 ;  /* 0x0000000714177c11 */ /* 0x000fcc00088f1415 */
[----:B------:R-:W2:Y:S01]  /*1890*/  LDG.E R23, desc[UR4][R22.64] ;  /* 0x0000000416177981 */ /* 0x000ea2000c1e1900 */
[----:B------:R-:W-:-:S05]  /*18a0*/  IMAD.WIDE R16, R17, 0x4, R4 ;  /* 0x0000000411107825 */ /* 0x000fca00078e0204 */
        /* <DEDUP_REMOVED lines=8> */
[----:B------:R-:W-:-:S06]  /*1930*/  LEA.HI.X R27, R20, UR7, R21, 0x2, P1 ;  /* 0x00000007141b7c11 */ /* 0x000fcc00088f1415 */
[----:B------:R-:W3:Y:S04]  /*1940*/  LDG.E R27, desc[UR4][R26.64] ;  /* 0x000000041a1b7981 */ /* 0x000ee8000c1e1900 */
[----:B---3--:R3:W-:Y:S04]  /*1950*/  STG.E desc[UR4][R16.64+0x400], R27 ;  /* 0x0004001b10007986 */ /* 0x0087e8000c101904 */
[----:B------:R-:W4:Y:S02]  /*1960*/  LDG.E.64 R20, desc[UR4][R18.64+0xc00] ;  /* 0x000c000412147981 */ /* 0x000f24000c1e1b00 */
[----:B----4-:R-:W-:-:S04]  /*1970*/  LEA R22, P1, R20, UR6, 0x2 ;  /* 0x0000000614167c11 */ /* 0x010fc8000f8210ff */
[----:B-1----:R-:W-:-:S06]  /*1980*/  LEA.HI.X R23, R20, UR7, R21, 0x2, P1 ;  /* 0x0000000714177c11 */ /* 0x002fcc00088f1415 */
[----:B------:R-:W4:Y:S04]  /*1990*/  LDG.E R23, desc[UR4][R22.64] ;  /* 0x0000000416177981 */ /* 0x000f28000c1e1900 */
[----:B----4-:R1:W-:Y:S04]  /*19a0*/  STG.E desc[UR4][R16.64+0x600], R23 ;  /* 0x0006001710007986 */ /* 0x0103e8000c101904 */
[----:B------:R-:W4:Y:S02]  /*19b0*/  LDG.E.64 R20, desc[UR4][R18.64+0x1000] ;  /* 0x0010000412147981 */ /* 0x000f24000c1e1b00 */
[----:B----4-:R-:W-:-:S04]  /*19c0*/  LEA R24, P1, R20, UR6, 0x2 ;  /* 0x0000000614187c11 */ /* 0x010fc8000f8210ff */
[----:B--2---:R-:W-:-:S06]  /*19d0*/  LEA.HI.X R25, R20, UR7, R21, 0x2, P1 ;  /* 0x0000000714197c11 */ /* 0x004fcc00088f1415 */
[----:B------:R-:W2:Y:S04]  /*19e0*/  LDG.E R25, desc[UR4][R24.64] ;  /* 0x0000000418197981 */ /* 0x000ea8000c1e1900 */
[----:B--2---:R2:W-:Y:S04]  /*19f0*/  STG.E desc[UR4][R16.64+0x800], R25 ;  /* 0x0008001910007986 */ /* 0x0045e8000c101904 */
[----:B------:R-:W4:Y:S02]  /*1a00*/  LDG.E.64 R20, desc[UR4][R18.64+0x1400] ;  /* 0x0014000412147981 */ /* 0x000f24000c1e1b00 */
[----:B----4-:R-:W-:-:S04]  /*1a10*/  LEA R26, P1, R20, UR6, 0x2 ;  /* 0x00000006141a7c11 */ /* 0x010fc8000f8210ff */
[----:B---3--:R-:W-:-:S06]  /*1a20*/  LEA.HI.X R27, R20, UR7, R21, 0x2, P1 ;  /* 0x00000007141b7c11 */ /* 0x008fcc00088f1415 */
        /* <DEDUP_REMOVED lines=10> */
[----:B------:R-:W2:Y:S01]  /*1ad0*/  LDG.E R25, desc[UR4][R24.64] ;  /* 0x0000000418197981 */ /* 0x000ea2000c1e1900 */
[----:B------:R-:W-:-:S03]  /*1ae0*/  VIADD R3, R3, 0x8 ;  /* 0x0000000803037836 */ /* 0x000fc60000000000 */
[----:B--2---:R3:W-:Y:S04]  /*1af0*/  STG.E desc[UR4][R16.64+0xe00], R25 ;  /* 0x000e001910007986 */ /* 0x0047e8000c101904 */
.L_x_1446:
[----:B------:R-:W-:Y:S05]  /*1b00*/  @!P0 EXIT ;  /* 0x000000000000894d */ /* 0x000fea0003800000 */
[----:B------:R-:W-:Y:S02]  /*1b10*/  ISETP.GE.U32.AND P1, PT, R15, 0x4, PT ;  /* 0x000000040f00780c */ /* 0x000fe40003f26070 */
[----:B------:R-:W-:-:S04]  /*1b20*/  LOP3.LUT R0, R0, 0x3, RZ, 0xc0, !PT ;  /* 0x0000000300007812 */ /* 0x000fc800078ec0ff */
[----:B------:R-:W-:-:S07]  /*1b30*/  ISETP.NE.AND P0, PT, R0, RZ, PT ;  /* 0x000000ff0000720c */ /* 0x000fce0003f05270 */
[----:B------:R-:W-:Y:S06]  /*1b40*/  @!P1 BRA `(.L_x_1447) ;  /* 0x0000000000649947 */ /* 0x000fec0003800000 */
[----:B--2---:R-:W-:Y:S01]  /*1b50*/  IMAD R15, R3, 0x80, R14 ;  /* 0x00000080030f7824 */ /* 0x004fe200078e020e */
[----:B------:R-:W2:Y:S03]  /*1b60*/  LDCU.64 UR6, c[0x0][0x3a0] ;  /* 0x00007400ff0677ac */ /* 0x000ea60008000a00 */
[----:B------:R-:W-:-:S05]  /*1b70*/  IMAD.WIDE R6, R15, 0x8, R6 ;  /* 0x000000080f067825 */ /* 0x000fca00078e0206 */
[----:B---3--:R-:W2:Y:S02]  /*1b80*/  LDG.E.64 R16, desc[UR4][R6.64] ;  /* 0x0000000406107981 */ /* 0x008ea4000c1e1b00 */
[----:B--2---:R-:W-:-:S04]  /*1b90*/  LEA R18, P1, R16, UR6, 0x2 ;  /* 0x0000000610127c11 */ /* 0x004fc8000f8210ff */
[----:B------:R-:W-:-:S06]  /*1ba0*/  LEA.HI.X R19, R16, UR7, R17, 0x2, P1 ;  /* 0x0000000710137c11 */ /* 0x000fcc00088f1411 */
[----:B------:R-:W2:Y:S01]  /*1bb0*/  LDG.E R19, desc[UR4][R18.64] ;  /* 0x0000000412137981 */ /* 0x000ea2000c1e1900 */
[----:B------:R-:W-:-:S05]  /*1bc0*/  IMAD.WIDE R4, R15, 0x4, R4 ;  /* 0x000000040f047825 */ /* 0x000fca00078e0204 */
[----:B--2---:R2:W-:Y:S04]  /*1bd0*/  STG.E desc[UR4][R4.64], R19 ;  /* 0x0000001304007986 */ /* 0x0045e8000c101904 */
[----:B------:R-:W3:Y:S02]  /*1be0*/  LDG.E.64 R16, desc[UR4][R6.64+0x400] ;  /* 0x0004000406107981 */ /* 0x000ee4000c1e1b00 */
[----:B---3--:R-:W-:-:S04]  /*1bf0*/  LEA R20, P1, R16, UR6, 0x2 ;  /* 0x0000000610147c11 */ /* 0x008fc8000f8210ff */
[----:B------:R-:W-:-:S06]  /*1c00*/  LEA.HI.X R21, R16, UR7, R17, 0x2, P1 ;  /* 0x0000000710157c11 */ /* 0x000fcc00088f1411 */
[----:B------:R-:W3:Y:S04]  /*1c10*/  LDG.E R21, desc[UR4][R20.64] ;  /* 0x0000000414157981 */ /* 0x000ee8000c1e1900 */
[----:B---3--:R4:W-:Y:S04]  /*1c20*/  STG.E desc[UR4][R4.64+0x200], R21 ;  /* 0x0002001504007986 */ /* 0x0089e8000c101904 */
[----:B------:R-:W1:Y:S02]  /*1c30*/  LDG.E.64 R16, desc[UR4][R6.64+0x800] ;  /* 0x0008000406107981 */ /* 0x000e64000c1e1b00 */
[----:B-1----:R-:W-:-:S04]  /*1c40*/  LEA R22, P1, R16, UR6, 0x2 ;  /* 0x0000000610167c11 */ /* 0x002fc8000f8210ff */
[----:B------:R-:W-:-:S06]  /*1c50*/  LEA.HI.X R23, R16, UR7, R17, 0x2, P1 ;  /* 0x0000000710177c11 */ /* 0x000fcc00088f1411 */
[----:B------:R-:W3:Y:S04]  /*1c60*/  LDG.E R23, desc[UR4][R22.64] ;  /* 0x0000000416177981 */ /* 0x000ee8000c1e1900 */
[----:B---3--:R4:W-:Y:S04]  /*1c70*/  STG.E desc[UR4][R4.64+0x400], R23 ;  /* 0x0004001704007986 */ /* 0x0089e8000c101904 */
[----:B------:R-:W3:Y:S02]  /*1c80*/  LDG.E.64 R16, desc[UR4][R6.64+0xc00] ;  /* 0x000c000406107981 */ /* 0x000ee4000c1e1b00 */
[----:B---3--:R-:W-:-:S04]  /*1c90*/  LEA R18, P1, R16, UR6, 0x2 ;  /* 0x0000000610127c11 */ /* 0x008fc8000f8210ff */
[----:B--2---:R-:W-:-:S06]  /*1ca0*/  LEA.HI.X R19, R16, UR7, R17, 0x2, P1 ;  /* 0x0000000710137c11 */ /* 0x004fcc00088f1411 */
[----:B------:R-:W2:Y:S01]  /*1cb0*/  LDG.E R19, desc[UR4][R18.64] ;  /* 0x0000000412137981 */ /* 0x000ea2000c1e1900 */
[----:B------:R-:W-:-:S03]  /*1cc0*/  VIADD R3, R3, 0x4 ;  /* 0x0000000403037836 */ /* 0x000fc60000000000 */
[----:B--2---:R4:W-:Y:S04]  /*1cd0*/  STG.E desc[UR4][R4.64+0x600], R19 ;  /* 0x0006001304007986 */ /* 0x0049e8000c101904 */
.L_x_1447:
[----:B------:R-:W-:Y:S05]  /*1ce0*/  @!P0 EXIT ;  /* 0x000000000000894d */ /* 0x000fea0003800000 */
[C---:B------:R-:W-:Y:S01]  /*1cf0*/  LEA R10, P1, R8.reuse, R10, 0x2 ;  /* 0x0000000a080a7211 */ /* 0x040fe200078210ff */
[----:B--2---:R-:W-:Y:S01]  /*1d00*/  IMAD R9, R3, 0x80, R14 ;  /* 0x0000008003097824 */ /* 0x004fe200078e020e */
[C---:B------:R-:W-:Y:S01]  /*1d10*/  LEA R12, P0, R8.reuse, R12, 0x3 ;  /* 0x0000000c080c7211 */ /* 0x040fe200078018ff */
[----:B------:R-:W-:Y:S01]  /*1d20*/  IMAD.MOV R0, RZ, RZ, -R0 ;  /* 0x000000ffff007224 */ /* 0x000fe200078e0a00 */
[C-C-:B------:R-:W-:Y:S01]  /*1d30*/  LEA.HI.X R11, R8.reuse, R11, R2.reuse, 0x2, P1 ;  /* 0x0000000b080b7211 */ /* 0x140fe200008f1402 */
[----:B------:R-:W2:Y:S01]  /*1d40*/  LDCU.64 UR6, c[0x0][0x3a0] ;  /* 0x00007400ff0677ac */ /* 0x000ea20008000a00 */
[----:B------:R-:W-:-:S09]  /*1d50*/  LEA.HI.X R13, R8, R13, R2, 0x3, P0 ;  /* 0x0000000d080d7211 */ /* 0x000fd200000f1c02 */
.L_x_1448:
[----:B----4-:R-:W-:-:S06]  /*1d60*/  IMAD.WIDE R4, R9, 0x8, R12 ;  /* 0x0000000809047825 */ /* 0x010fcc00078e020c */
[----:B--2---:R-:W2:Y:S01]  /*1d70*/  LDG.E.64 R4, desc[UR4][R4.64] ;  /* 0x0000000404047981 */ /* 0x004ea2000c1e1b00 */
[----:B------:R-:W-:Y:S01]  /*1d80*/  VIADD R0, R0, 0x1 ;  /* 0x0000000100007836 */ /* 0x000fe20000000000 */
[----:B--2---:R-:W-:-:S04]  /*1d90*/  LEA R6, P0, R4, UR6, 0x2 ;  /* 0x0000000604067c11 */ /* 0x004fc8000f8010ff */
[----:B------:R-:W-:-:S06]  /*1da0*/  LEA.HI.X R7, R4, UR7, R5, 0x2, P0 ;  /* 0x0000000704077c11 */ /* 0x000fcc00080f1405 */
[----:B------:R-:W2:Y:S01]  /*1db0*/  LDG.E R7, desc[UR4][R6.64] ;  /* 0x0000000406077981 */ /* 0x000ea2000c1e1900 */
[----:B------:R-:W-:Y:S01]  /*1dc0*/  ISETP.NE.AND P0, PT, R0, RZ, PT ;  /* 0x000000ff0000720c */ /* 0x000fe20003f05270 */
[----:B------:R-:W-:-:S05]  /*1dd0*/  IMAD.WIDE R2, R9, 0x4, R10 ;  /* 0x0000000409027825 */ /* 0x000fca00078e020a */
[----:B--2---:R2:W-:Y:S07]  /*1de0*/  STG.E desc[UR4][R2.64], R7 ;  /* 0x0000000702007986 */ /* 0x0045ee000c101904 */
[----:B------:R-:W-:Y:S05]  /*1df0*/  @!P0 EXIT ;  /* 0x000000000000894d */ /* 0x000fea0003800000 */
[----:B------:R-:W-:Y:S01]  /*1e00*/  VIADD R9, R9, 0x80 ;  /* 0x0000008009097836 */ /* 0x000fe20000000000 */
[----:B------:R-:W-:Y:S06]  /*1e10*/  BRA `(.L_x_1448) ;  /* 0xfffffffc00d07947 */ /* 0x000fec000383ffff */
.L_x_1449:
        /* <DEDUP_REMOVED lines=14> */
.L_x_2010:


//--------------------- .text._ZN3cub18CUB_300001_SM_10006detail9transform16transform_kernelINS2_10policy_hubILb1EN4cuda3std3__45tupleIJN6thrust24THRUST_300001_SM_1000_NS20permutation_iteratorINSA_6detail15normal_iteratorINSA_10device_ptrIiEEEENSD_INSE_IlEEEEEEEEEE10policy1000EiNS7_10__identityESG_JSJ_EEEvT0_iT1_T2_DpNS2_10kernel_argIT3_EE --------------------------
	.section	.text._ZN3cub18CUB_300001_SM_10006detail9transform16transform_kernelINS2_10policy_hubILb1EN4cuda3std3__45tupleIJN6thrust24THRUST_300001_SM_1000_NS20permutation_iteratorINSA_6detail15normal_iteratorINSA_10device_ptrIiEEEENSD_INSE_IlEEEEEEEEEE10policy1000EiNS7_10__identityESG_JSJ_EEEvT0_iT1_T2_DpNS2_10kernel_argIT3_EE,"ax",@progbits
	.align	128
        .global         _ZN3cub18CUB_300001_SM_10006detail9transform16transform_kernelINS2_10policy_hubILb1EN4cuda3std3__45tupleIJN6thrust24THRUST_300001_SM_1000_NS20permutation_iteratorINSA_6detail15normal_iteratorINSA_10device_ptrIiEEEENSD_INSE_IlEEEEEEEEEE10policy1000EiNS7_10__identityESG_JSJ_EEEvT0_iT1_T2_DpNS2_10kernel_argIT3_EE
        .type           _ZN3cub18CUB_300001_SM_10006detail9transform16transform_kernelINS2_10policy_hubILb1EN4cuda3std3__45tupleIJN6thrust24THRUST_300001_SM_1000_NS20permutation_iteratorINSA_6detail15normal_iteratorINSA_10device_ptrIiEEEENSD_INSE_IlEEEEEEEEEE10policy1000EiNS7_10__identityESG_JSJ_EEEvT0_iT1_T2_DpNS2_10kernel_argIT3_EE,@function
        .size           _ZN3cub18CUB_300001_SM_10006detail9transform16transform_kernelINS2_10policy_hubILb1EN4cuda3std3__45tupleIJN6thrust24THRUST_300001_SM_1000_NS20permutation_iteratorINSA_6detail15normal_iteratorINSA_10device_ptrIiEEEENSD_INSE_IlEEEEEEEEEE10policy1000EiNS7_10__identityESG_JSJ_EEEvT0_iT1_T2_DpNS2_10kernel_argIT3_EE,(.L_x_2011 - _ZN3cub18CUB_300001_SM_10006detail9transform16transform_kernelINS2_10policy_hubILb1EN4cuda3std3__45tupleIJN6thrust24THRUST_300001_SM_1000_NS20permutation_iteratorINSA_6detail15normal_iteratorINSA_10device_ptrIiEEEENSD_INSE_IlEEEEEEEEEE10policy1000EiNS7_10__identityESG_JSJ_EEEvT0_iT1_T2_DpNS2_10kernel_argIT3_EE)
        .other          _ZN3cub18CUB_300001_SM_10006detail9transform16transform_kernelINS2_10policy_hubILb1EN4cuda3std3__45tupleIJN6thrust24THRUST_300001_SM_1000_NS20permutation_iteratorINSA_6detail15normal_iteratorINSA_10device_ptrIiEEEENSD_INSE_IlEEEEEEEEEE10policy1000EiNS7_10__identityESG_JSJ_EEEvT0_iT1_T2_DpNS2_10kernel_argIT3_EE,@"STO_CUDA_ENTRY STV_DEFAULT"
_ZN3cub18CUB_300001_SM_10006detail9transform16transform_kernelINS2_10policy_hubILb1EN4cuda3std3__45tupleIJN6thrust24THRUST_300001_SM_1000_NS20permutation_iteratorINSA_6detail15normal_iteratorINSA_10device_ptrIiEEEENSD_INSE_IlEEEEEEEEEE10policy1000EiNS7_10__identityESG_JSJ_EEEvT0_iT1_T2_DpNS2_10kernel_argIT3_EE:
.text._ZN3cub18CUB_300001_SM_10006detail9transform16transform_kernelINS2_10policy_hubILb1EN4cuda3std3__45tupleIJN6thrust24THRUST_300001_SM_1000_NS20permutation_iteratorINSA_6detail15normal_iteratorINSA_10device_ptrIiEEEENSD_INSE_IlEEEEEEEEEE10policy1000EiNS7_10__identityESG_JSJ_EEEvT0_iT1_T2_DpNS2_10kernel_argIT3_EE:
[----:B------:R-:W-:Y:S08]  /*0000*/  LDC R1, c[0x0][0x37c] ;  /* 0x0000df00ff017b82 */ /* 0x000ff00000000800 */
[----:B------:R-:W0:Y:S01]  /*0010*/  LDC.64 R10, c[0x0][0x380] ;  /* 0x0000e000ff0a7b82 */ /* 0x000e220000000a00 */
[----:B------:R-:W1:Y:S01]  /*0020*/  LDCU.64 UR8, c[0x0][0x398] ;  /* 0x00007300ff0877ac */ /* 0x000e620008000a00 */
[----:B------:R-:W2:Y:S06]  /*0030*/  LDCU.64 UR6, c[0x0][0x358] ;  /* 0x00006b00ff0677ac */ /* 0x000eac0008000a00 */
[----:B------:R-:W3:Y:S08]  /*0040*/  S2UR UR4, SR_CTAID.X ;  /* 0x00000000000479c3 */ /* 0x000ef00000002500 */
[----:B------:R-:W4:Y:S01]  /*0050*/  LDC.64 R8, c[0x0][0x390] ;  /* 0x0000e400ff087b82 */ /* 0x000f220000000a00 */
[----:B0-----:R-:W-:-:S04]  /*0060*/  IMAD.SHL.U32 R0, R11, 0x80, RZ ;  /* 0x000000800b007824 */ /* 0x001fc800078e00ff */
[----:B---3--:R-:W-:-:S04]  /*0070*/  IMAD R3, R0, UR4, RZ ;  /* 0x0000000400037c24 */ /* 0x008fc8000f8e02ff */
[----:B------:R-:W-:Y:S02]  /*0080*/  IMAD.IADD R5, R10, 0x1, -R3 ;  /* 0x000000010a057824 */ /* 0x000fe400078e0a03 */
[----:B------:R-:W-:-:S03]  /*0090*/  IMAD.WIDE R12, R3, 0x8, RZ ;  /* 0x00000008030c7825 */ /* 0x000fc600078e02ff */
[-C--:B------:R-:W-:Y:S01]  /*00a0*/  ISETP.GT.AND P0, PT, R0, R5.reuse, PT ;  /* 0x000000050000720c */ /* 0x080fe20003f04270 */
[----:B----4-:R-:W-:Y:S01]  /*00b0*/  IMAD.WIDE R8, R3, 0x4, R8 ;  /* 0x0000000403087825 */ /* 0x010fe200078e0208 */
[----:B-1----:R-:W-:Y:S02]  /*00c0*/  IADD3 R6, P1, PT, R12, UR8, RZ ;  /* 0x000000080c067c10 */ /* 0x002fe4000ff3e0ff */
[----:B------:R-:W-:Y:S02]  /*00d0*/  VIMNMX R0, PT, PT, R0, R5, PT ;  /* 0x0000000500007248 */ /* 0x000fe40003fe0100 */
[----:B------:R-:W-:-:S07]  /*00e0*/  IADD3.X R7, PT, PT, R13, UR9, RZ, P1, !PT ;  /* 0x000000090d077c10 */ /* 0x000fce0008ffe4ff */
[----:B--2---:R-:W-:Y:S05]  /*00f0*/  @P0 BRA `(.L_x_1450) ;  /* 0x0000000c005c0947 */ /* 0x004fea0003800000 */
[----:B------:R-:W-:-:S13]  /*0100*/  ISETP.GE.AND P0, PT, R11, 0x1, PT ;  /* 0x000000010b00780c */ /* 0x000fda0003f06270 */
[----:B------:R-:W-:Y:S05]  /*0110*/  @!P0 EXIT ;  /* 0x000000000000894d */ /* 0x000fea0003800000 */
[----:B------:R-:W0:Y:S01]  /*0120*/  S2R R2, SR_TID.X ;  /* 0x0000000000027919 */ /* 0x000e220000002100 */
[C---:B------:R-:W-:Y:S01]  /*0130*/  ISETP.GE.U32.AND P1, PT, R11.reuse, 0x10, PT ;  /* 0x000000100b00780c */ /* 0x040fe20003f26070 */
[----:B------:R-:W-:Y:S01]  /*0140*/  IMAD.MOV.U32 R5, RZ, RZ, RZ ;  /* 0x000000ffff057224 */ /* 0x000fe200078e00ff */
[----:B------:R-:W-:-:S04]  /*0150*/  LOP3.LUT R0, R11, 0xf, RZ, 0xc0, !PT ;  /* 0x0000000f0b007812 */ /* 0x000fc800078ec0ff */
[----:B------:R-:W-:-:S07]  /*0160*/  ISETP.NE.AND P0, PT, R0, RZ, PT ;  /* 0x000000ff0000720c */ /* 0x000fce0003f05270 */
[----:B------:R-:W-:Y:S06]  /*0170*/  @!P1 BRA `(.L_x_1451) ;  /* 0x0000000400a89947 */ /* 0x000fec0003800000 */
[----:B0-----:R-:W-:Y:S01]  /*0180*/  IMAD.WIDE.U32 R12, R2, 0x8, R12 ;  /* 0x00000008020c7825 */ /* 0x001fe200078e000c */
[----:B------:R-:W-:Y:S01]  /*0190*/  IADD3 R14, P1, PT, R8, 0x600, RZ ;  /* 0x00000600080e7810 */ /* 0x000fe20007f3e0ff */
[----:B------:R-:W0:Y:S02]  /*01a0*/  LDCU.64 UR4, c[0x0][0x3a0] ;  /* 0x00007400ff0477ac */ /* 0x000e240008000a00 */
[----:B------:R-:W-:Y:S01]  /*01b0*/  IMAD.WIDE.U32 R4, R2, 0x4, R8 ;  /* 0x0000000402047825 */ /* 0x000fe200078e0008 */
[----:B------:R-:W-:-:S03]  /*01c0*/  IADD3 R10, P2, PT, R12, UR8, RZ ;  /* 0x000000080c0a7c10 */ /* 0x000fc6000ff5e0ff */
[----:B------:R-:W-:Y:S01]  /*01d0*/  IMAD.X R15, RZ, RZ, R9, P1 ;  /* 0x000000ffff0f7224 */ /* 0x000fe200008e0609 */
[----:B------:R-:W-:Y:S01]  /*01e0*/  IADD3 R12, P4, PT, R4, 0x800, RZ ;  /* 0x00000800040c7810 */ /* 0x000fe20007f9e0ff */
[----:B------:R-:W-:Y:S01]  /*01f0*/  VIADD R4, R2, 0x480 ;  /* 0x0000048002047836 */ /* 0x000fe20000000000 */
[----:B------:R-:W-:-:S03]  /*0200*/  IADD3 R10, P3, PT, R10, 0x1000, RZ ;  /* 0x000010000a0a7810 */ /* 0x000fc60007f7e0ff */
[----:B------:R-:W-:Y:S01]  /*0210*/  IMAD.X R21, RZ, RZ, R5, P4 ;  /* 0x000000ffff157224 */ /* 0x000fe200020e0605 */
[----:B------:R-:W-:Y:S02]  /*0220*/  LOP3.LUT R5, R11, 0x7ffffff0, RZ, 0xc0, !PT ;  /* 0x7ffffff00b057812 */ /* 0x000fe400078ec0ff */
[----:B------:R-:W-:-:S03]  /*0230*/  IADD3.X R11, PT, PT, RZ, UR9, R13, P3, P2 ;  /* 0x00000009ff0b7c10 */ /* 0x000fc60009fe440d */
[----:B0-----:R-:W-:-:S07]  /*0240*/  IMAD.MOV R26, RZ, RZ, -R5 ;  /* 0x000000ffff1a7224 */ /* 0x001fce00078e0a05 */
.L_x_1452:
[----:B-1----:R-:W2:Y:S02]  /*0250*/  LDG.E.64 R16, desc[UR6][R10.64+-0x1000] ;  /* 0xfff000060a107981 */ /* 0x002ea4000c1e1b00 */
[----:B--2---:R-:W-:-:S04]  /*0260*/  LEA R18, P1, R16, UR4, 0x2 ;  /* 0x0000000410127c11 */ /* 0x004fc8000f8210ff */
[----:B------:R-:W-:-:S06]  /*0270*/  LEA.HI.X R19, R16, UR5, R17, 0x2, P1 ;  /* 0x0000000510137c11 */ /* 0x000fcc00088f1411 */
[----:B------:R-:W2:Y:S01]  /*0280*/  LDG.E R19, desc[UR6][R18.64] ;  /* 0x0000000612137981 */ /* 0x000ea2000c1e1900 */
        /* <DEDUP_REMOVED lines=29> */
[----:B0-----:R-:W-:-:S05]  /*0460*/  LEA.HI.X R19, R16, UR5, R17, 0x2, P1 ;  /* 0x0000000510137c11 */ /* 0x001fca00088f1411 */
[----:B------:R0:W3:Y:S02]  /*0470*/  LDG.E R25, desc[UR6][R18.64] ;  /* 0x0000000612197981 */ /* 0x0000e4000c1e1900 */
[----:B0-----:R-:W0:Y:S02]  /*0480*/  LDC.64 R18, c[0x0][0x398] ;  /* 0x0000e600ff127b82 */ /* 0x001e240000000a00 */
[----:B---3--:R-:W-:Y:S04]  /*0490*/  STG.E desc[UR6][R12.64+0x400], R25 ;  /* 0x000400190c007986 */ /* 0x008fe8000c101906 */
[----:B------:R-:W3:Y:S02]  /*04a0*/  LDG.E.64 R16, desc[UR6][R10.64+0xc00] ;  /* 0x000c00060a107981 */ /* 0x000ee4000c1e1b00 */
[----:B---3--:R-:W-:-:S04]  /*04b0*/  LEA R20, P1, R16, UR4, 0x2 ;  /* 0x0000000410147c11 */ /* 0x008fc8000f8210ff */
[----:B-1----:R-:W-:-:S06]  /*04c0*/  LEA.HI.X R21, R16, UR5, R17, 0x2, P1 ;  /* 0x0000000510157c11 */ /* 0x002fcc00088f1411 */
[----:B------:R-:W3:Y:S04]  /*04d0*/  LDG.E R21, desc[UR6][R20.64] ;  /* 0x0000000614157981 */ /* 0x000ee8000c1e1900 */
[----:B---3--:R1:W-:Y:S04]  /*04e0*/  STG.E desc[UR6][R12.64+0x600], R21 ;  /* 0x000600150c007986 */ /* 0x0083e8000c101906 */
[----:B------:R-:W3:Y:S01]  /*04f0*/  LDG.E.64 R16, desc[UR6][R10.64+0x1000] ;  /* 0x001000060a107981 */ /* 0x000ee2000c1e1b00 */
[----:B0-----:R-:W-:Y:S01]  /*0500*/  IMAD.WIDE R18, R3, 0x8, R18 ;  /* 0x0000000803127825 */ /* 0x001fe200078e0212 */
[----:B---3--:R-:W-:-:S04]  /*0510*/  LEA R22, P1, R16, UR4, 0x2 ;  /* 0x0000000410167c11 */ /* 0x008fc8000f8210ff */
[----:B--2---:R-:W-:-:S05]  /*0520*/  LEA.HI.X R23, R16, UR5, R17, 0x2, P1 ;  /* 0x0000000510177c11 */ /* 0x004fca00088f1411 */
[----:B------:R-:W2:Y:S01]  /*0530*/  LDG.E R27, desc[UR6][R22.64] ;  /* 0x00000006161b7981 */ /* 0x000ea2000c1e1900 */
[----:B------:R-:W-:-:S03]  /*0540*/  IMAD.WIDE R18, R4, 0x8, R18 ;  /* 0x0000000804127825 */ /* 0x000fc600078e0212 */
[----:B--2---:R-:W-:Y:S04]  /*0550*/  STG.E desc[UR6][R12.64+0x800], R27 ;  /* 0x0008001b0c007986 */ /* 0x004fe8000c101906 */
[----:B------:R-:W2:Y:S02]  /*0560*/  LDG.E.64 R16, desc[UR6][R18.64] ;  /* 0x0000000612107981 */ /* 0x000ea4000c1e1b00 */
[----:B--2---:R-:W-:-:S04]  /*0570*/  LEA R28, P1, R16, UR4, 0x2 ;  /* 0x00000004101c7c11 */ /* 0x004fc8000f8210ff */
[----:B------:R-:W-:-:S06]  /*0580*/  LEA.HI.X R29, R16, UR5, R17, 0x2, P1 ;  /* 0x00000005101d7c11 */ /* 0x000fcc00088f1411 */
[----:B------:R-:W2:Y:S01]  /*0590*/  LDG.E R29, desc[UR6][R28.64] ;  /* 0x000000061c1d7981 */ /* 0x000ea2000c1e1900 */
[----:B------:R-:W-:-:S05]  /*05a0*/  IMAD.WIDE R16, R4, 0x4, R14 ;  /* 0x0000000404107825 */ /* 0x000fca00078e020e */
[----:B--2---:R0:W-:Y:S04]  /*05b0*/  STG.E desc[UR6][R16.64+-0x600], R29 ;  /* 0xfffa001d10007986 */ /* 0x0041e8000c101906 */
[----:B-1----:R-:W2:Y:S02]  /*05c0*/  LDG.E.64 R20, desc[UR6][R18.64+0x400] ;  /* 0x0004000612147981 */ /* 0x002ea4000c1e1b00 */
        /* <DEDUP_REMOVED lines=24> */
[----:B------:R-:W2:Y:S02]  /*0750*/  LDG.E.64 R20, desc[UR6][R18.64+0x1800] ;  /* 0x0018000612147981 */ /* 0x000ea4000c1e1b00 */
[----:B--2---:R-:W-:-:S04]  /*0760*/  LEA R28, P1, R20, UR4, 0x2 ;  /* 0x00000004141c7c11 */ /* 0x004fc8000f8210ff */
[----:B0-----:R-:W-:-:S06]  /*0770*/  LEA.HI.X R29, R20, UR5, R21, 0x2, P1 ;  /* 0x00000005141d7c11 */ /* 0x001fcc00088f1415 */
[----:B------:R-:W2:Y:S01]  /*0780*/  LDG.E R29, desc[UR6][R28.64] ;  /* 0x000000061c1d7981 */ /* 0x000ea2000c1e1900 */
[----:B------:R-:W-:Y:S01]  /*0790*/  VIADD R26, R26, 0x10 ;  /* 0x000000101a1a7836 */ /* 0x000fe20000000000 */
[----:B------:R-:W-:Y:S01]  /*07a0*/  IADD3 R10, P2, PT, R10, 0x4000, RZ ;  /* 0x000040000a0a7810 */ /* 0x000fe20007f5e0ff */
[----:B------:R-:W-:Y:S01]  /*07b0*/  VIADD R4, R4, 0x800 ;  /* 0x0000080004047836 */ /* 0x000fe20000000000 */
[----:B------:R-:W-:Y:S02]  /*07c0*/  IADD3 R12, P3, PT, R12, 0x2000, RZ ;  /* 0x000020000c0c7810 */ /* 0x000fe40007f7e0ff */
[----:B------:R-:W-:Y:S01]  /*07d0*/  ISETP.NE.AND P1, PT, R26, RZ, PT ;  /* 0x000000ff1a00720c */ /* 0x000fe20003f25270 */
[----:B------:R-:W-:Y:S02]  /*07e0*/  IMAD.X R11, RZ, RZ, R11, P2 ;  /* 0x000000ffff0b7224 */ /* 0x000fe400010e060b */
[----:B------:R-:W-:Y:S01]  /*07f0*/  IMAD.X R21, RZ, RZ, R13, P3 ;  /* 0x000000ffff157224 */ /* 0x000fe200018e060d */
[----:B--2---:R1:W-:Y:S09]  /*0800*/  STG.E desc[UR6][R16.64+0x600], R29 ;  /* 0x0006001d10007986 */ /* 0x0043f2000c101906 */
[----:B------:R-:W-:Y:S05]  /*0810*/  @P1 BRA `(.L_x_1452) ;  /* 0xfffffff8008c1947 */ /* 0x000fea000383ffff */
.L_x_1451:
[----:B------:R-:W-:Y:S05]  /*0820*/  @!P0 EXIT ;  /* 0x000000000000894d */ /* 0x000fea0003800000 */
[----:B------:R-:W2:Y:S01]  /*0830*/  LDCU UR4, c[0x0][0x384] ;  /* 0x00007080ff0477ac */ /* 0x000ea20008000800 */
[----:B------:R-:W-:Y:S01]  /*0840*/  ISETP.GE.U32.AND P1, PT, R0, 0x8, PT ;  /* 0x000000080000780c */ /* 0x000fe20003f26070 */
[----:B--2---:R-:W-:-:S06]  /*0850*/  ULOP3.LUT UR5, UR4, 0x7, URZ, 0xc0, !UPT ;  /* 0x0000000704057892 */ /* 0x004fcc000f8ec0ff */
[----:B------:R-:W-:-:S06]  /*0860*/  ISETP.NE.AND P0, PT, RZ, UR5, PT ;  /* 0x00000005ff007c0c */ /* 0x000fcc000bf05270 */
[----:B------:R-:W-:Y:S07]  /*0870*/  @!P1 BRA `(.L_x_1453) ;  /* 0x0000000000b49947 */ /* 0x000fee0003800000 */
[----:B0-----:R-:W-:Y:S01]  /*0880*/  IMAD R11, R5, 0x80, R2 ;  /* 0x00000080050b7824 */ /* 0x001fe200078e0202 */
        /* <DEDUP_REMOVED lines=41> */
[----:B------:R-:W3:Y:S01]  /*0b20*/  LDG.E R19, desc[UR6][R18.64] ;  /* 0x0000000612137981 */ /* 0x000ee2000c1e1900 */
[----:B------:R-:W-:-:S03]  /*0b30*/  VIADD R5, R5, 0x8 ;  /* 0x0000000805057836 */ /* 0x000fc60000000000 */
[----:B---3--:R2:W-:Y:S04]  /*0b40*/  STG.E desc[UR6][R10.64+0xe00], R19 ;  /* 0x000e00130a007986 */ /* 0x0085e8000c101906 */
.L_x_1453:
[----:B------:R-:W-:Y:S05]  /*0b50*/  @!P0 EXIT ;  /* 0x000000000000894d */ /* 0x000fea0003800000 */
[----:B------:R-:W-:Y:S02]  /*0b60*/  UISETP.GE.U32.AND UP0, UPT, UR5, 0x4, UPT ;  /* 0x000000040500788c */ /* 0x000fe4000bf06070 */
[----:B------:R-:W-:-:S06]  /*0b70*/  ULOP3.LUT UR4, UR4, 0x3, URZ, 0xc0, !UPT ;  /* 0x0000000304047892 */ /* 0x000fcc000f8ec0ff */
[----:B------:R-:W-:Y:S01]  /*0b80*/  ISETP.NE.AND P0, PT, RZ, UR4, PT ;  /* 0x00000004ff007c0c */ /* 0x000fe2000bf05270 */
[----:B------:R-:W-:-:S12]  /*0b90*/  BRA.U !UP0, `(.L_x_1454) ;  /* 0x0000000108647547 */ /* 0x000fd8000b800000 */
[----:B0-2---:R-:W-:Y:S01]  /*0ba0*/  IMAD R11, R5, 0x80, R2 ;  /* 0x00000080050b7824 */ /* 0x005fe200078e0202 */
[----:B------:R-:W0:Y:S03]  /*0bb0*/  LDCU.64 UR8, c[0x0][0x3a0] ;  /* 0x00007400ff0877ac */ /* 0x000e260008000a00 */
[----:B------:R-:W-:-:S05]  /*0bc0*/  IMAD.WIDE R6, R11, 0x8, R6 ;  /* 0x000000080b067825 */ /* 0x000fca00078e0206 */
[----:B------:R-:W0:Y:S02]  /*0bd0*/  LDG.E.64 R14, desc[UR6][R6.64] ;  /* 0x00000006060e7981 */ /* 0x000e24000c1e1b00 */
[----:B0-----:R-:W-:-:S04]  /*0be0*/  LEA R12, P1, R14, UR8, 0x2 ;  /* 0x000000080e0c7c11 */ /* 0x001fc8000f8210ff */
        /* <DEDUP_REMOVED lines=9> */
[----:B------:R-:W1:Y:S02]  /*0c80*/  LDG.E.64 R10, desc[UR6][R6.64+0x800] ;  /* 0x00080006060a7981 */ /* 0x000e64000c1e1b00 */
[----:B-1----:R-:W-:-:S04]  /*0c90*/  LEA R16, P1, R10, UR8, 0x2 ;  /* 0x000000080a107c11 */ /* 0x002fc8000f8210ff */
[----:B------:R-:W-:-:S06]  /*0ca0*/  LEA.HI.X R17, R10, UR9, R11, 0x2, P1 ;  /* 0x000000090a117c11 */ /* 0x000fcc00088f140b */
[----:B------:R-:W2:Y:S04]  /*0cb0*/  LDG.E R17, desc[UR6][R16.64] ;  /* 0x0000000610117981 */ /* 0x000ea8000c1e1900 */
[----:B--2---:R3:W-:Y:S04]  /*0cc0*/  STG.E desc[UR6][R8.64+0x400], R17 ;  /* 0x0004001108007986 */ /* 0x0047e8000c101906 */
[----:B------:R-:W2:Y:S02]  /*0cd0*/  LDG.E.64 R10, desc[UR6][R6.64+0xc00] ;  /* 0x000c0006060a7981 */ /* 0x000ea4000c1e1b00 */
[----:B--2---:R-:W-:-:S04]  /*0ce0*/  LEA R12, P1, R10, UR8, 0x2 ;  /* 0x000000080a0c7c11 */ /* 0x004fc8000f8210ff */
[----:B0-----:R-:W-:-:S06]  /*0cf0*/  LEA.HI.X R13, R10, UR9, R11, 0x2, P1 ;  /* 0x000000090a0d7c11 */ /* 0x001fcc00088f140b */
[----:B------:R-:W2:Y:S01]  /*0d00*/  LDG.E R13, desc[UR6][R12.64] ;  /* 0x000000060c0d7981 */ /* 0x000ea2000c1e1900 */
[----:B------:R-:W-:-:S03]  /*0d10*/  VIADD R5, R5, 0x4 ;  /* 0x0000000405057836 */ /* 0x000fc60000000000 */
[----:B--2---:R3:W-:Y:S04]  /*0d20*/  STG.E desc[UR6][R8.64+0x600], R13 ;  /* 0x0006000d08007986 */ /* 0x0047e8000c101906 */
.L_x_1454:
[----:B------:R-:W-:Y:S05]  /*0d30*/  @!P0 EXIT ;  /* 0x000000000000894d */ /* 0x000fea0003800000 */
[----:B------:R-:W4:Y:S01]  /*0d40*/  LDC.64 R6, c[0x0][0x390] ;  /* 0x0000e400ff067b82 */ /* 0x000f220000000a00 */
[----:B0--3--:R-:W-:Y:S01]  /*0d50*/  IMAD R13, R5, 0x80, R2 ;  /* 0x00000080050d7824 */ /* 0x009fe200078e0202 */
[----:B------:R-:W0:Y:S01]  /*0d60*/  LDCU.64 UR8, c[0x0][0x3a0] ;  /* 0x00007400ff0877ac */ /* 0x000e220008000a00 */
[----:B------:R-:W-:-:S05]  /*0d70*/  UIADD3 UR4, UPT, UPT, -UR4, URZ, URZ ;  /* 0x000000ff04047290 */ /* 0x000fca000fffe1ff */
[----:B--2---:R-:W2:Y:S01]  /*0d80*/  LDC.64 R10, c[0x0][0x398] ;  /* 0x0000e600ff0a7b82 */ /* 0x004ea20000000a00 */
[----:B----4-:R-:W-:-:S04]  /*0d90*/  IMAD.WIDE R8, R3, 0x4, R6 ;  /* 0x0000000403087825 */ /* 0x010fc800078e0206 */
[----:B0-2---:R-:W-:-:S07]  /*0da0*/  IMAD.WIDE R10, R3, 0x8, R10 ;  /* 0x00000008030a7825 */ /* 0x005fce00078e020a */
.L_x_1455:
[----:B------:R-:W-:-:S06]  /*0db0*/  IMAD.WIDE R4, R13, 0x8, R10 ;  /* 0x000000080d047825 */ /* 0x000fcc00078e020a */
[----:B------:R-:W2:Y:S02]  /*0dc0*/  LDG.E.64 R4, desc[UR6][R4.64] ;  /* 0x0000000604047981 */ /* 0x000ea4000c1e1b00 */
[----:B--2---:R-:W-:-:S04]  /*0dd0*/  LEA R6, P0, R4, UR8, 0x2 ;  /* 0x0000000804067c11 */ /* 0x004fc8000f8010ff */
[----:B0-----:R-:W-:-:S06]  /*0de0*/  LEA.HI.X R7, R4, UR9, R5, 0x2, P0 ;  /* 0x0000000904077c11 */ /* 0x001fcc00080f1405 */
[----:B------:R-:W2:Y:S01]  /*0df0*/  LDG.E R7, desc[UR6][R6.64] ;  /* 0x0000000606077981 */ /* 0x000ea2000c1e1900 */
[----:B------:R-:W-:Y:S01]  /*0e00*/  IMAD.WIDE R2, R13, 0x4, R8 ;  /* 0x000000040d027825 */ /* 0x000fe200078e0208 */
[----:B------:R-:W-:-:S03]  /*0e10*/  UIADD3 UR4, UPT, UPT, UR4, 0x1, URZ ;  /* 0x0000000104047890 */ /* 0x000fc6000fffe0ff */
[----:B------:R-:W-:Y:S01]  /*0e20*/  VIADD R13, R13, 0x80 ;  /* 0x000000800d0d7836 */ /* 0x000fe20000000000 */
[----:B------:R-:W-:Y:S01]  /*0e30*/  UISETP.NE.AND UP0, UPT, UR4, URZ, UPT ;  /* 0x000000ff0400728c */ /* 0x000fe2000bf05270 */
[----:B--2---:R0:W-:Y:S08]  /*0e40*/  STG.E desc[UR6][R2.64], R7 ;  /* 0x0000000702007986 */ /* 0x0041f0000c101906 */
[----:B------:R-:W-:Y:S05]  /*0e50*/  BRA.U UP0, `(.L_x_1455) ;  /* 0xfffffffd00d47547 */ /* 0x000fea000b83ffff */
[----:B------:R-:W-:Y:S05]  /*0e60*/  EXIT ;  /* 0x000000000000794d */ /* 0x000fea0003800000 */
.L_x_1450:
[----:B------:R-:W-:-:S13]  /*0e70*/  ISETP.GE.AND P0, PT, R11, 0x1, PT ;  /* 0x000000010b00780c */ /* 0x000fda0003f06270 */
[----:B------:R-:W-:Y:S05]  /*0e80*/  @!P0 EXIT ;  /* 0x000000000000894d */ /* 0x000fea0003800000 */
[----:B------:R-:W0:Y:S01]  /*0e90*/  S2R R2, SR_TID.X ;  /* 0x0000000000027919 */ /* 0x000e220000002100 */
[C---:B------:R-:W-:Y:S01]  /*0ea0*/  ISETP.GE.U32.AND P0, PT, R11.reuse, 0x8, PT ;  /* 0x000000080b00780c */ /* 0x040fe20003f06070 */
[----:B------:R-:W-:Y:S01]  /*0eb0*/  IMAD.MOV.U32 R3, RZ, RZ, RZ ;  /* 0x000000ffff037224 */ /* 0x000fe200078e00ff */
[----:B------:R-:W-:-:S11]  /*0ec0*/  LOP3.LUT R18, R11, 0x7, RZ, 0xc0, !PT ;  /* 0x000000070b127812 */ /* 0x000fd600078ec0ff */
[----:B------:R-:W-:Y:S05]  /*0ed0*/  @!P0 BRA `(.L_x_1456) ;  /* 0x0000000400308947 */ /* 0x000fea0003800000 */
[----:B------:R-:W-:Y:S01]  /*0ee0*/  LOP3.LUT R3, R11, 0x7ffffff8, RZ, 0xc0, !PT ;  /* 0x7ffffff80b037812 */ /* 0x000fe200078ec0ff */
[----:B------:R-:W-:Y:S01]  /*0ef0*/  IMAD.MOV.U32 R10, RZ, RZ, RZ ;  /* 0x000000ffff0a7224 */ /* 0x000fe200078e00ff */
[----:B------:R-:W1:Y:S06]  /*0f00*/  LDCU.64 UR4, c[0x0][0x3a0] ;  /* 0x00007400ff0477ac */ /* 0x000e6c0008000a00 */
.L_x_1459:
[----:B0-----:R-:W-:-:S05]  /*0f10*/  IMAD R11, R10, 0x80, R2 ;  /* 0x000000800a0b7824 */ /* 0x001fca00078e0202 */
[----:B------:R-:W-:-:S13]  /*0f20*/  ISETP.GE.AND P0, PT, R11, R0, PT ;  /* 0x000000000b00720c */ /* 0x000fda0003f06270 */
        /* <DEDUP_REMOVED lines=16> */
[----:B------:R-:W3:Y:S01]  /*1030*/  @!P1 LDG.E R23, desc[UR6][R22.64] ;  /* 0x0000000616179981 */ /* 0x000ee2000c1e1900 */
[----:B------:R-:W-:Y:S01]  /*1040*/  ISETP.GE.AND P0, PT, R13, R0, PT ;  /* 0x000000000d00720c */ /* 0x000fe20003f06270 */
[----:B------:R-:W-:-:S12]  /*1050*/  IMAD.WIDE R12, R19, 0x4, R8 ;  /* 0x00000004130c7825 */ /* 0x000fd800078e0208 */
[----:B--2---:R-:W0:Y:S01]  /*1060*/  @!P0 LDC.64 R20, c[0x0][0x3a0] ;  /* 0x0000e800ff148b82 */ /* 0x004e220000000a00 */
[----:B---3--:R2:W-:Y:S04]  /*1070*/  @!P1 STG.E desc[UR6][R12.64], R23 ;  /* 0x000000170c009986 */ /* 0x0085e8000c101906 */
[----:B------:R-:W0:Y:S01]  /*1080*/  @!P0 LDG.E.64 R16, desc[UR6][R4.64+0x400] ;  /* 0x0004000604108981 */ /* 0x000e22000c1e1b00 */
[----:B------:R-:W-:Y:S01]  /*1090*/  VIADD R15, R11, 0x180 ;  /* 0x000001800b0f7836 */ /* 0x000fe20000000000 */
[----:B0-----:R-:W-:-:S04]  /*10a0*/  @!P0 LEA R20, P1, R16, R20, 0x2 ;  /* 0x0000001410148211 */ /* 0x001fc800078210ff */
[----:B------:R-:W-:-:S06]  /*10b0*/  @!P0 LEA.HI.X R21, R16, R21, R17, 0x2, P1 ;  /* 0x0000001510158211 */ /* 0x000fcc00008f1411 */
[----:B------:R-:W3:Y:S01]  /*10c0*/  @!P0 LDG.E R21, desc[UR6][R20.64] ;  /* 0x0000000614158981 */ /* 0x000ee2000c1e1900 */
[----:B------:R-:W-:-:S13]  /*10d0*/  ISETP.GE.AND P1, PT, R15, R0, PT ;  /* 0x000000000f00720c */ /* 0x000fda0003f26270 */
[----:B------:R-:W0:Y:S01]  /*10e0*/  @!P1 LDC.64 R16, c[0x0][0x3a0] ;  /* 0x0000e800ff109b82 */ /* 0x000e220000000a00 */
[----:B---3--:R3:W-:Y:S04]  /*10f0*/  @!P0 STG.E desc[UR6][R12.64+0x200], R21 ;  /* 0x000200150c008986 */ /* 0x0087e8000c101906 */
[----:B------:R-:W0:Y:S02]  /*1100*/  @!P1 LDG.E.64 R14, desc[UR6][R4.64+0x800] ;  /* 0x00080006040e9981 */ /* 0x000e24000c1e1b00 */
[----:B0-----:R-:W-:-:S04]  /*1110*/  @!P1 LEA R16, P0, R14, R16, 0x2 ;  /* 0x000000100e109211 */ /* 0x001fc800078010ff */
[----:B------:R-:W-:-:S06]  /*1120*/  @!P1 LEA.HI.X R17, R14, R17, R15, 0x2, P0 ;  /* 0x000000110e119211 */ /* 0x000fcc00000f140f */
[----:B------:R-:W4:Y:S01]  /*1130*/  @!P1 LDG.E R17, desc[UR6][R16.64] ;  /* 0x0000000610119981 */ /* 0x000f22000c1e1900 */
[----:B------:R-:W-:-:S05]  /*1140*/  VIADD R15, R11, 0x200 ;  /* 0x000002000b0f7836 */ /* 0x000fca0000000000 */
[----:B------:R-:W-:-:S13]  /*1150*/  ISETP.GE.AND P0, PT, R15, R0, PT ;  /* 0x000000000f00720c */ /* 0x000fda0003f06270 */
[----:B--2---:R-:W0:Y:S01]  /*1160*/  @!P0 LDC.64 R22, c[0x0][0x3a0] ;  /* 0x0000e800ff168b82 */ /* 0x004e220000000a00 */
[----:B----4-:R2:W-:Y:S04]  /*1170*/  @!P1 STG.E desc[UR6][R12.64+0x400], R17 ;  /* 0x000400110c009986 */ /* 0x0105e8000c101906 */
[----:B------:R-:W0:Y:S02]  /*1180*/  @!P0 LDG.E.64 R14, desc[UR6][R4.64+0xc00] ;  /* 0x000c0006040e8981 */ /* 0x000e24000c1e1b00 */
[----:B0-----:R-:W-:-:S04]  /*1190*/  @!P0 LEA R20, P1, R14, R22, 0x2 ;  /* 0x000000160e148211 */ /* 0x001fc800078210ff */
[----:B---3--:R-:W-:-:S06]  /*11a0*/  @!P0 LEA.HI.X R21, R14, R23, R15, 0x2, P1 ;  /* 0x000000170e158211 */ /* 0x008fcc00008f140f */
[----:B------:R-:W3:Y:S01]  /*11b0*/  @!P0 LDG.E R21, desc[UR6][R20.64] ;  /* 0x0000000614158981 */ /* 0x000ee2000c1e1900 */
[----:B------:R-:W-:-:S05]  /*11c0*/  VIADD R15, R11, 0x280 ;  /* 0x000002800b0f7836 */ /* 0x000fca0000000000 */
[----:B------:R-:W-:-:S13]  /*11d0*/  ISETP.GE.AND P1, PT, R15, R0, PT ;  /* 0x000000000f00720c */ /* 0x000fda0003f26270 */
[----:B------:R-:W0:Y:S01]  /*11e0*/  @!P1 LDC.64 R22, c[0x0][0x3a0] ;  /* 0x0000e800ff169b82 */ /* 0x000e220000000a00 */
[----:B---3--:R3:W-:Y:S04]  /*11f0*/  @!P0 STG.E desc[UR6][R12.64+0x600], R21 ;  /* 0x000600150c008986 */ /* 0x0087e8000c101906 */
[----:B------:R-:W0:Y:S02]  /*1200*/  @!P1 LDG.E.64 R14, desc[UR6][R4.64+0x1000] ;  /* 0x00100006040e9981 */ /* 0x000e24000c1e1b00 */
[----:B0-----:R-:W-:-:S04]  /*1210*/  @!P1 LEA R16, P0, R14, R22, 0x2 ;  /* 0x000000160e109211 */ /* 0x001fc800078010ff */
[----:B--2---:R-:W-:-:S06]  /*1220*/  @!P1 LEA.HI.X R17, R14, R23, R15, 0x2, P0 ;  /* 0x000000170e119211 */ /* 0x004fcc00000f140f */
[----:B------:R-:W2:Y:S01]  /*1230*/  @!P1 LDG.E R17, desc[UR6][R16.64] ;  /* 0x0000000610119981 */ /* 0x000ea2000c1e1900 */
[----:B------:R-:W-:-:S05]  /*1240*/  VIADD R15, R11, 0x300 ;  /* 0x000003000b0f7836 */ /* 0x000fca0000000000 */
[----:B------:R-:W-:-:S13]  /*1250*/  ISETP.GE.AND P0, PT, R15, R0, PT ;  /* 0x000000000f00720c */ /* 0x000fda0003f06270 */
[----:B------:R-:W0:Y:S01]  /*1260*/  @!P0 LDC.64 R22, c[0x0][0x3a0] ;  /* 0x0000e800ff168b82 */ /* 0x000e220000000a00 */
[----:B--2---:R2:W-:Y:S04]  /*1270*/  @!P1 STG.E desc[UR6][R12.64+0x800], R17 ;  /* 0x000800110c009986 */ /* 0x0045e8000c101906 */
[----:B------:R-:W0:Y:S02]  /*1280*/  @!P0 LDG.E.64 R14, desc[UR6][R4.64+0x1400] ;  /* 0x00140006040e8981 */ /* 0x000e24000c1e1b00 */
[----:B0-----:R-:W-:-:S04]  /*1290*/  @!P0 LEA R20, P1, R14, R22, 0x2 ;  /* 0x000000160e148211 */ /* 0x001fc800078210ff */
        /* <DEDUP_REMOVED lines=9> */
[----:B------:R-:W1:Y:S02]  /*1330*/  LDG.E.64 R4, desc[UR6][R4.64+0x1800] ;  /* 0x0018000604047981 */ /* 0x000e64000c1e1b00 */
[----:B-1----:R-:W-:-:S04]  /*1340*/  LEA R14, P0, R4, UR4, 0x2 ;  /* 0x00000004040e7c11 */ /* 0x002fc8000f8010ff */
[----:B------:R-:W-:-:S06]  /*1350*/  LEA.HI.X R15, R4, UR5, R5, 0x2, P0 ;  /* 0x00000005040f7c11 */ /* 0x000fcc00080f1405 */
[----:B------:R-:W2:Y:S04]  /*1360*/  LDG.E R15, desc[UR6][R14.64] ;  /* 0x000000060e0f7981 */ /* 0x000ea8000c1e1900 */
[----:B--2---:R0:W-:Y:S02]  /*1370*/  STG.E desc[UR6][R12.64+0xc00], R15 ;  /* 0x000c000f0c007986 */ /* 0x0041e4000c101906 */
.L_x_1458:
[----:B-1----:R-:W-:Y:S05]  /*1380*/  BSYNC.RECONVERGENT B0 ;  /* 0x0000000000007941 */ /* 0x002fea0003800200 */
.L_x_1457:
[----:B------:R-:W-:Y:S05]  /*1390*/  @P1 BRA `(.L_x_1459) ;  /* 0xfffffff800dc1947 */ /* 0x000fea000383ffff */
.L_x_1456:
[----:B------:R-:W-:-:S13]  /*13a0*/  ISETP.NE.AND P0, PT, R18, RZ, PT ;  /* 0x000000ff1200720c */ /* 0x000fda0003f05270 */
[----:B------:R-:W-:Y:S05]  /*13b0*/  @!P0 EXIT ;  /* 0x000000000000894d */ /* 0x000fea0003800000 */
[----:B------:R-:W1:Y:S01]  /*13c0*/  LDC R4, c[0x0][0x384] ;  /* 0x0000e100ff047b82 */ /* 0x000e620000000800 */
[----:B------:R-:W-:Y:S02]  /*13d0*/  ISETP.GE.U32.AND P1, PT, R18, 0x4, PT ;  /* 0x000000041200780c */ /* 0x000fe40003f26070 */
[----:B-1----:R-:W-:-:S04]  /*13e0*/  LOP3.LUT R19, R4, 0x3, RZ, 0xc0, !PT ;  /* 0x0000000304137812 */ /* 0x002fc800078ec0ff */
[----:B------:R-:W-:-:S07]  /*13f0*/  ISETP.NE.AND P0, PT, R19, RZ, PT ;  /* 0x000000ff1300720c */ /* 0x000fce0003f05270 */
[----:B------:R-:W-:Y:S06]  /*1400*/  @!P1 BRA `(.L_x_1460) ;  /* 0x0000000000a49947 */ /* 0x000fec0003800000 */
[----:B0-----:R-:W-:-:S05]  /*1410*/  IMAD R5, R3, 0x80, R2 ;  /* 0x0000008003057824 */ /* 0x001fca00078e0202 */
[----:B------:R-:W-:-:S13]  /*1420*/  ISETP.GE.AND P1, PT, R5, R0, PT ;  /* 0x000000000500720c */ /* 0x000fda0003f26270 */
[C---:B------:R-:W-:Y:S01]  /*1430*/  @!P1 IMAD.WIDE R10, R5.reuse, 0x8, R6 ;  /* 0x00000008050a9825 */ /* 0x040fe200078e0206 */
        /* <DEDUP_REMOVED lines=19> */
[----:B-1----:R-:W0:Y:S01]  /*1570*/  @!P1 LDC.64 R22, c[0x0][0x3a0] ;  /* 0x0000e800ff169b82 */ /* 0x002e220000000a00 */
        /* <DEDUP_REMOVED lines=14> */
[----:B------:R-:W3:Y:S01]  /*1660*/  @!P2 LDG.E R17, desc[UR6][R16.64] ;  /* 0x000000061011a981 */ /* 0x000ee2000c1e1900 */
[----:B-1----:R-:W-:-:S04]  /*1670*/  @!P2 IMAD.WIDE R10, R5, 0x4, R8 ;  /* 0x00000004050aa825 */ /* 0x002fc800078e0208 */
[----:B------:R-:W-:Y:S01]  /*1680*/  VIADD R3, R3, 0x4 ;  /* 0x0000000403037836 */ /* 0x000fe20000000000 */
[----:B---3--:R2:W-:Y:S06]  /*1690*/  @!P2 STG.E desc[UR6][R10.64], R17 ;  /* 0x000000110a00a986 */ /* 0x0085ec000c101906 */
.L_x_1460:
[----:B------:R-:W-:Y:S05]  /*16a0*/  @!P0 EXIT ;  /* 0x000000000000894d */ /* 0x000fea0003800000 */
[----:B------:R-:W-:Y:S02]  /*16b0*/  ISETP.NE.AND P1, PT, R19, 0x1, PT ;  /* 0x000000011300780c */ /* 0x000fe40003f25270 */
[----:B------:R-:W-:-:S04]  /*16c0*/  LOP3.LUT R4, R4, 0x1, RZ, 0xc0, !PT ;  /* 0x0000000104047812 */ /* 0x000fc800078ec0ff */
[----:B------:R-:W-:-:S07]  /*16d0*/  ISETP.NE.U32.AND P0, PT, R4, 0x1, PT ;  /* 0x000000010400780c */ /* 0x000fce0003f05070 */
[----:B------:R-:W-:Y:S06]  /*16e0*/  @!P1 BRA `(.L_x_1461) ;  /* 0x0000000000549947 */ /* 0x000fec0003800000 */
[----:B0-2---:R-:W-:-:S05]  /*16f0*/  IMAD R11, R3, 0x80, R2 ;  /* 0x00000080030b7824 */ /* 0x005fca00078e0202 */
[----:B------:R-:W-:-:S13]  /*1700*/  ISETP.GE.AND P1, PT, R11, R0, PT ;  /* 0x000000000b00720c */ /* 0x000fda0003f26270 */
[C---:B------:R-:W-:Y:S01]  /*1710*/  @!P1 IMAD.WIDE R4, R11.reuse, 0x8, R6 ;  /* 0x000000080b049825 */ /* 0x040fe200078e0206 */
        /* <DEDUP_REMOVED lines=18> */
.L_x_1461:
[----:B------:R-:W-:Y:S05]  /*1840*/  @P0 EXIT ;  /* 0x000000000000094d */ /* 0x000fea0003800000 */
[----:B01----:R-:W-:-:S05]  /*1850*/  IMAD R5, R3, 0x80, R2 ;  /* 0x0000008003057824 */ /* 0x003fca00078e0202 */
[----:B------:R-:W-:-:S13]  /*1860*/  ISETP.GE.AND P0, PT, R5, R0, PT ;  /* 0x000000000500720c */ /* 0x000fda0003f06270 */
[----:B------:R-:W-:Y:S05]  /*1870*/  @P0 EXIT ;  /* 0x000000000000094d */ /* 0x000fea0003800000 */
[----:B------:R-:W-:Y:S01]  /*1880*/  IMAD.WIDE R6, R5, 0x8, R6 ;  /* 0x0000000805067825 */ /* 0x000fe200078e0206 */
[----:B------:R-:W0:Y:S05]  /*1890*/  LDCU.64 UR4, c[0x0][0x3a0] ;  /* 0x00007400ff0477ac */ /* 0x000e2a0008000a00 */
[----:B------:R-:W0:Y:S02]  /*18a0*/  LDG.E.64 R6, desc[UR6][R6.64] ;  /* 0x0000000606067981 */ /* 0x000e24000c1e1b00 */
[----:B0-----:R-:W-:-:S04]  /*18b0*/  LEA R2, P0, R6, UR4, 0x2 ;  /* 0x0000000406027c11 */ /* 0x001fc8000f8010ff */
[----:B------:R-:W-:-:S06]  /*18c0*/  LEA.HI.X R3, R6, UR5, R7, 0x2, P0 ;  /* 0x0000000506037c11 */ /* 0x000fcc00080f1407 */
[----:B------:R-:W3:Y:S01]  /*18d0*/  LDG.E R3, desc[UR6][R2.64] ;  /* 0x0000000602037981 */ /* 0x000ee2000c1e1900 */
[----:B------:R-:W-:-:S05]  /*18e0*/  IMAD.WIDE R8, R5, 0x4, R8 ;  /* 0x0000000405087825 */ /* 0x000fca00078e0208 */
[----:B---3--:R-:W-:Y:S01]  /*18f0*/  STG.E desc[UR6][R8.64], R3 ;  /* 0x0000000308007986 */ /* 0x008fe2000c101906 */
[----:B------:R-:W-:Y:S05]  /*1900*/  EXIT ;  /* 0x000000000000794d */ /* 0x000fea0003800000 */
.L_x_1462:
        /* <DEDUP_REMOVED lines=15> */
.L_x_2011:


//--------------------- .text._ZN3cub18CUB_300001_SM_10006detail8for_each13static_kernelINS2_12policy_hub_t12policy_500_tElN6thrust24THRUST_300001_SM_1000_NS8cuda_cub11__transform17unary_transform_fINS7_17counting_iteratorIlNS7_11use_defaultESC_SC_EENS7_20permutation_iteratorINS7_6detail15normal_iteratorINS7_10device_ptrIlEEEESJ_EENSG_INSH_IiEEEEN4cuda3std3__410__identityESQ_EEEEvT0_T1_ --------------------------
	.section	.text._ZN3cub18CUB_300001_SM_10006detail8for_each13static_kernelINS2_12policy_hub_t12policy_500_tElN6thrust24THRUST_300001_SM_1000_NS8cuda_cub11__transform17unary_transform_fINS7_17counting_iteratorIlNS7_11use_defaultESC_SC_EENS7_20permutation_iteratorINS7_6detail15normal_iteratorINS7_10device_ptrIlEEEESJ_EENSG_INSH_IiEEEEN4cuda3std3__410__identityESQ_EEEEvT0_T1_,"ax",@progbits
	.align	128
        .global         _ZN3cub18CUB_300001_SM_10006detail8for_each13static_kernelINS2_12policy_hub_t12policy_500_tElN6thrust24THRUST_300001_SM_1000_NS8cuda_cub11__transform17unary_transform_fINS7_17counting_iteratorIlNS7_11use_defaultESC_SC_EENS7_20permutation_iteratorINS7_6detail15normal_iteratorINS7_10device_ptrIlEEEESJ_EENSG_INSH_IiEEEEN4cuda3std3__410__identityESQ_EEEEvT0_T1_
        .type           _ZN3cub18CUB_300001_SM_10006detail8for_each13static_kernelINS2_12policy_hub_t12policy_500_tElN6thrust24THRUST_300001_SM_1000_NS8cuda_cub11__transform17unary_transform_fINS7_17counting_iteratorIlNS7_11use_defaultESC_SC_EENS7_20permutation_iteratorINS7_6detail15normal_iteratorINS7_10device_ptrIlEEEESJ_EENSG_INSH_IiEEEEN4cuda3std3__410__identityESQ_EEEEvT0_T1_,@function
        .size           _ZN3cub18CUB_300001_SM_10006detail8for_each13static_kernelINS2_12policy_hub_t12policy_500_tElN6thrust24THRUST_300001_SM_1000_NS8cuda_cub11__transform17unary_transform_fINS7_17counting_iteratorIlNS7_11use_defaultESC_SC_EENS7_20permutation_iteratorINS7_6detail15normal_iteratorINS7_10device_ptrIlEEEESJ_EENSG_INSH_IiEEEEN4cuda3std3__410__identityESQ_EEEEvT0_T1_,(.L_x_2012 - _ZN3cub18CUB_300001_SM_10006detail8for_each13static_kernelINS2_12policy_hub_t12policy_500_tElN6thrust24THRUST_300001_SM_1000_NS8cuda_cub11__transform17unary_transform_fINS7_17counting_iteratorIlNS7_11use_defaultESC_SC_EENS7_20permutation_iteratorINS7_6detail15normal_iteratorINS7_10device_ptrIlEEEESJ_EENSG_INSH_IiEEEEN4cuda3std3__410__identityESQ_EEEEvT0_T1_)
        .other          _ZN3cub18CUB_300001_SM_10006detail8for_each13static_kernelINS2_12policy_hub_t12policy_500_tElN6thrust24THRUST_300001_SM_1000_NS8cuda_cub11__transform17unary_transform_fINS7_17counting_iteratorIlNS7_11use_defaultESC_SC_EENS7_20permutation_iteratorINS7_6detail15normal_iteratorINS7_10device_ptrIlEEEESJ_EENSG_INSH_IiEEEEN4cuda3std3__410__identityESQ_EEEEvT0_T1_,@"STO_CUDA_ENTRY STV_DEFAULT"
_ZN3cub18CUB_300001_SM_10006detail8for_each13static_kernelINS2_12policy_hub_t12policy_500_tElN6thrust24THRUST_300001_SM_1000_NS8cuda_cub11__transform17unary_transform_fINS7_17counting_iteratorIlNS7_11use_defaultESC_SC_EENS7_20permutation_iteratorINS7_6detail15normal_iteratorINS7_10device_ptrIlEEEESJ_EENSG_INSH_IiEEEEN4cuda3std3__410__identityESQ_EEEEvT0_T1_:
.text._ZN3cub18CUB_300001_SM_10006detail8for_each13static_kernelINS2_12policy_hub_t12policy_500_tElN6thrust24THRUST_300001_SM_1000_NS8cuda_cub11__transform17unary_transform_fINS7_17counting_iteratorIlNS7_11use_defaultESC_SC_EENS7_20permutation_iteratorINS7_6detail15normal_iteratorINS7_10device_ptrIlEEEESJ_EENSG_INSH_IiEEEEN4cuda3std3__410__identityESQ_EEEEvT0_T1_:
[----:B------:R-:W-:Y:S08]  /*0000*/  LDC R1, c[0x0][0x37c] ;  /* 0x0000df00ff017b82 */ /* 0x000ff00000000800 */
[----:B------:R-:W0:Y:S01]  /*0010*/  S2UR UR4, SR_CTAID.X ;  /* 0x00000000000479c3 */ /* 0x000e220000002500 */
[----:B------:R-:W1:Y:S01]  /*0020*/  LDCU.64 UR6, c[0x0][0x380] ;  /* 0x00007000ff0677ac */ /* 0x000e620008000a00 */
[----:B------:R-:W2:Y:S01]  /*0030*/  LDCU.64 UR8, c[0x0][0x358] ;  /* 0x00006b00ff0877ac */ /* 0x000ea20008000a00 */
[----:B0-----:R-:W-:-:S04]  /*0040*/  UIMAD.WIDE.U32 UR4, UR4, 0x200, URZ ;  /* 0x00000200040478a5 */ /* 0x001fc8000f8e00ff */
[----:B-1----:R-:W-:-:S04]  /*0050*/  UIADD3 UR6, UP0, UPT, -UR4, UR6, URZ ;  /* 0x0000000604067290 */ /* 0x002fc8000ff1e1ff */
[----:B------:R-:W-:Y:S02]  /*0060*/  UIADD3.X UR7, UPT, UPT, ~UR5, UR7, URZ, UP0, !UPT ;  /* 0x0000000705077290 */ /* 0x000fe400087fe5ff */
[----:B------:R-:W-:-:S04]  /*0070*/  UISETP.GE.U32.AND UP0, UPT, UR6, 0x200, UPT ;  /* 0x000002000600788c */ /* 0x000fc8000bf06070 */
[----:B------:R-:W-:-:S09]  /*0080*/  UISETP.GE.AND.EX UP0, UPT, UR7, URZ, UPT, UP0 ;  /* 0x000000ff0700728c */ /* 0x000fd2000bf06300 */
[----:B--2---:R-:W-:Y:S05]  /*0090*/  BRA.U !UP0, `(.L_x_1463) ;  /* 0x0000000108807547 */ /* 0x004fea000b800000 */
[----:B------:R-:W0:Y:S01]  /*00a0*/  S2R R0, SR_TID.X ;  /* 0x0000000000007919 */ /* 0x000e220000002100 */
[----:B------:R-:W1:Y:S01]  /*00b0*/  LDCU.64 UR10, c[0x0][0x3a0] ;  /* 0x00007400ff0a77ac */ /* 0x000e620008000a00 */
[----:B0-----:R-:W-:-:S05]  /*00c0*/  IADD3 R13, P0, PT, R0, UR4, RZ ;  /* 0x00000004000d7c10 */ /* 0x001fca000ff1e0ff */
[----:B------:R-:W-:Y:S01]  /*00d0*/  IMAD.X R0, RZ, RZ, UR5, P0 ;  /* 0x00000005ff007e24 */ /* 0x000fe200080e06ff */
[----:B-1----:R-:W-:-:S04]  /*00e0*/  LEA R2, P0, R13, UR10, 0x2 ;  /* 0x0000000a0d027c11 */ /* 0x002fc8000f8010ff */
[C---:B------:R-:W-:Y:S01]  /*00f0*/  LEA.HI.X R3, R13.reuse, UR11, R0, 0x2, P0 ;  /* 0x0000000b0d037c11 */ /* 0x040fe200080f1400 */
[----:B------:R-:W0:Y:S04]  /*0100*/  LDCU.64 UR10, c[0x0][0x390] ;  /* 0x00007200ff0a77ac */ /* 0x000e280008000a00 */
[----:B------:R-:W2:Y:S02]  /*0110*/  LDG.E R4, desc[UR8][R2.64] ;  /* 0x0000000802047981 */ /* 0x000ea4000c1e1900 */
[----:B--2---:R-:W-:Y:S02]  /*0120*/  ISETP.NE.AND P0, PT, R4, RZ, PT ;  /* 0x000000ff0400720c */ /* 0x004fe40003f05270 */
[----:B0-----:R-:W-:-:S04]  /*0130*/  LEA R4, P1, R13, UR10, 0x3 ;  /* 0x0000000a0d047c11 */ /* 0x001fc8000f8218ff */
[----:B------:R-:W-:-:S07]  /*0140*/  LEA.HI.X R5, R13, UR11, R0, 0x3, P1 ;  /* 0x0000000b0d057c11 */ /* 0x000fce00088f1c00 */
[----:B------:R-:W2:Y:S01]  /*0150*/  @P0 LDG.E.64 R6, desc[UR8][R4.64] ;  /* 0x0000000804060981 */ /* 0x000ea2000c1e1b00 */
[----:B------:R-:W0:Y:S08]  /*0160*/  @P0 LDC.64 R8, c[0x0][0x388] ;  /* 0x0000e200ff080b82 */ /* 0x000e300000000a00 */
[----:B------:R-:W2:Y:S01]  /*0170*/  @P0 LDC.64 R10, c[0x0][0x398] ;  /* 0x0000e600ff0a0b82 */ /* 0x000ea20000000a00 */
[----:B0-----:R-:W-:-:S05]  /*0180*/  @P0 IADD3 R8, P1, PT, R13, R8, RZ ;  /* 0x000000080d080210 */ /* 0x001fca0007f3e0ff */
[----:B------:R-:W-:Y:S01]  /*0190*/  @P0 IMAD.X R9, R0, 0x1, R9, P1 ;  /* 0x0000000100090824 */ /* 0x000fe200008e0609 */
[----:B--2---:R-:W-:-:S04]  /*01a0*/  @P0 LEA R10, P2, R6, R10, 0x3 ;  /* 0x0000000a060a0211 */ /* 0x004fc800078418ff */
[----:B------:R-:W-:-:S05]  /*01b0*/  @P0 LEA.HI.X R11, R6, R11, R7, 0x3, P2 ;  /* 0x0000000b060b0211 */ /* 0x000fca00010f1c07 */
[----:B------:R0:W-:Y:S04]  /*01c0*/  @P0 STG.E.64 desc[UR8][R10.64], R8 ;  /* 0x000000080a000986 */ /* 0x0001e8000c101b08 */
[----:B------:R-:W2:Y:S02]  /*01d0*/  LDG.E R2, desc[UR8][R2.64+0x400] ;  /* 0x0004000802027981 */ /* 0x000ea4000c1e1900 */
[----:B--2---:R-:W-:-:S13]  /*01e0*/  ISETP.NE.AND P0, PT, R2, RZ, PT ;  /* 0x000000ff0200720c */ /* 0x004fda0003f05270 */
[----:B0-----:R-:W-:Y:S05]  /*01f0*/  @!P0 EXIT ;  /* 0x000000000000894d */ /* 0x001fea0003800000 */
[----:B------:R-:W2:Y:S01]  /*0200*/  LDG.E.64 R4, desc[UR8][R4.64+0x800] ;  /* 0x0008000804047981 */ /* 0x000ea2000c1e1b00 */
[----:B------:R-:W0:Y:S01]  /*0210*/  LDCU.64 UR4, c[0x0][0x388] ;  /* 0x00007100ff0477ac */ /* 0x000e220008000a00 */
[----:B------:R-:W2:Y:S01]  /*0220*/  LDCU.64 UR6, c[0x0][0x398] ;  /* 0x00007300ff0677ac */ /* 0x000ea20008000a00 */
[----:B0-----:R-:W-:-:S04]  /*0230*/  IADD3 R2, P2, PT, R13, UR4, RZ ;  /* 0x000000040d027c10 */ /* 0x001fc8000ff5e0ff */
[----:B------:R-:W-:-:S04]  /*0240*/  IADD3 R2, P0, PT, R2, 0x100, RZ ;  /* 0x0000010002027810 */ /* 0x000fc80007f1e0ff */
[----:B------:R-:W-:Y:S02]  /*0250*/  IADD3.X R3, PT, PT, RZ, UR5, R0, P0, P2 ;  /* 0x00000005ff037c10 */ /* 0x000fe400087e4400 */
[----:B--2---:R-:W-:-:S04]  /*0260*/  LEA R6, P1, R4, UR6, 0x3 ;  /* 0x0000000604067c11 */ /* 0x004fc8000f8218ff */
[----:B------:R-:W-:-:S05]  /*0270*/  LEA.HI.X R7, R4, UR7, R5, 0x3, P1 ;  /* 0x0000000704077c11 */ /* 0x000fca00088f1c05 */
[----:B------:R-:W-:Y:S01]  /*0280*/  STG.E.64 desc[UR8][R6.64], R2 ;  /* 0x0000000206007986 */ /* 0x000fe2000c101b08 */
[----:B------:R-:W-:Y:S05]  /*0290*/  EXIT ;  /* 0x000000000000794d */ /* 0x000fea0003800000 */
.L_x_1463:
[----:B------:R-:W0:Y:S01]  /*02a0*/  S2R R2, SR_TID.X ;  /* 0x0000000000027919 */ /* 0x000e220000002100 */
[----:B------:R-:W-:Y:S01]  /*02b0*/  USHF.R.S32.HI UR7, URZ, 0x1f, UR6 ;  /* 0x0000001fff077899 */ /* 0x000fe20008011406 */
[----:B------:R-:W-:Y:S05]  /*02c0*/  BSSY.RECONVERGENT B0, `(.L_x_1464) ;  /* 0x000001b000007945 */ /* 0x000fea0003800200 */
[----:B------:R-:W-:Y:S02]  /*02d0*/  IMAD.U32 R3, RZ, RZ, UR7 ;  /* 0x00000007ff037e24 */ /* 0x000fe4000f8e00ff */
[----:B------:R-:W-:Y:S01]  /*02e0*/  IMAD.U32 R4, RZ, RZ, UR7 ;  /* 0x00000007ff047e24 */ /* 0x000fe2000f8e00ff */
[C---:B0-----:R-:W-:Y:S01]  /*02f0*/  ISETP.LT.U32.AND P1, PT, R2.reuse, UR6, PT ;  /* 0x0000000602007c0c */ /* 0x041fe2000bf21070 */
[----:B------:R-:W-:-:S03]  /*0300*/  VIADD R0, R2, 0x100 ;  /* 0x0000010002007836 */ /* 0x000fc60000000000 */
[----:B------:R-:W-:Y:S02]  /*0310*/  ISETP.GT.AND.EX P1, PT, R3, RZ, PT, P1 ;  /* 0x000000ff0300720c */ /* 0x000fe40003f24310 */
[----:B------:R-:W-:-:S04]  /*0320*/  ISETP.LT.U32.AND P0, PT, R0, UR6, PT ;  /* 0x0000000600007c0c */ /* 0x000fc8000bf01070 */
[----:B------:R-:W-:-:S07]  /*0330*/  ISETP.GT.AND.EX P0, PT, R4, RZ, PT, P0 ;  /* 0x000000ff0400720c */ /* 0x000fce0003f04300 */
[----:B------:R-:W-:Y:S06]  /*0340*/  @!P1 BRA `(.L_x_1465) ;  /* 0x0000000000489947 */ /* 0x000fec0003800000 */
[----:B------:R-:W0:Y:S01]  /*0350*/  LDCU.64 UR10, c[0x0][0x3a0] ;  /* 0x00007400ff0a77ac */ /* 0x000e220008000a00 */
[----:B------:R-:W-:-:S05]  /*0360*/  IADD3 R6, P1, PT, R2, UR4, RZ ;  /* 0x0000000402067c10 */ /* 0x000fca000ff3e0ff */
[----:B------:R-:W-:Y:S01]  /*0370*/  IMAD.X R5, RZ, RZ, UR5, P1 ;  /* 0x00000005ff057e24 */ /* 0x000fe200088e06ff */
[----:B0-----:R-:W-:-:S04]  /*0380*/  LEA R2, P1, R6, UR10, 0x2 ;  /* 0x0000000a06027c11 */ /* 0x001fc8000f8210ff */
[----:B------:R-:W-:-:S05]  /*0390*/  LEA.HI.X R3, R6, UR11, R5, 0x2, P1 ;  /* 0x0000000b06037c11 */ /* 0x000fca00088f1405 */
[----:B------:R-:W2:Y:S02]  /*03a0*/  LDG.E R2, desc[UR8][R2.64] ;  /* 0x0000000802027981 */ /* 0x000ea4000c1e1900 */
[----:B--2---:R-:W-:-:S13]  /*03b0*/  ISETP.NE.AND P1, PT, R2, RZ, PT ;  /* 0x000000ff0200720c */ /* 0x004fda0003f25270 */
[----:B------:R-:W-:Y:S05]  /*03c0*/  @!P1 BRA `(.L_x_1465) ;  /* 0x0000000000289947 */ /* 0x000fea0003800000 */
[----:B------:R-:W0:Y:S01]  /*03d0*/  LDCU.128 UR12, c[0x0][0x390] ;  /* 0x00007200ff0c77ac */ /* 0x000e220008000c00 */
[----:B------:R-:W1:Y:S01]  /*03e0*/  LDCU.64 UR10, c[0x0][0x388] ;  /* 0x00007100ff0a77ac */ /* 0x000e620008000a00 */
[----:B0-----:R-:W-:-:S04]  /*03f0*/  LEA R2, P1, R6, UR12, 0x3 ;  /* 0x0000000c06027c11 */ /* 0x001fc8000f8218ff */
[----:B------:R-:W-:-:S06]  /*0400*/  LEA.HI.X R3, R6, UR13, R5, 0x3, P1 ;  /* 0x0000000d06037c11 */ /* 0x000fcc00088f1c05 */
[----:B------:R-:W2:Y:S01]  /*0410*/  LDG.E.64 R2, desc[UR8][R2.64] ;  /* 0x0000000802027981 */ /* 0x000ea2000c1e1b00 */
[----:B-1----:R-:W-:-:S04]  /*0420*/  IADD3 R6, P2, PT, R6, UR10, RZ ;  /* 0x0000000a06067c10 */ /* 0x002fc8000ff5e0ff */
[----:B------:R-:W-:Y:S02]  /*0430*/  IADD3.X R7, PT, PT, R5, UR11, RZ, P2, !PT ;  /* 0x0000000b05077c10 */ /* 0x000fe400097fe4ff */
[----:B--2---:R-:W-:-:S04]  /*0440*/  LEA R4, P1, R2, UR14, 0x3 ;  /* 0x0000000e02047c11 */ /* 0x004fc8000f8218ff */
[----:B------:R-:W-:-:S05]  /*0450*/  LEA.HI.X R5, R2, UR15, R3, 0x3, P1 ;  /* 0x0000000f02057c11 */ /* 0x000fca00088f1c03 */
[----:B------:R0:W-:Y:S04]  /*0460*/  STG.E.64 desc[UR8][R4.64], R6 ;  /* 0x0000000604007986 */ /* 0x0001e8000c101b08 */
.L_x_1465:
[----:B------:R-:W-:Y:S05]  /*0470*/  BSYNC.RECONVERGENT B0 ;  /* 0x0000000000007941 */ /* 0x000fea0003800200 */
.L_x_1464:
[----:B------:R-:W-:Y:S05]  /*0480*/  @!P0 EXIT ;  /* 0x000000000000894d */ /* 0x000fea0003800000 */
[----:B------:R-:W1:Y:S01]  /*0490*/  LDCU.64 UR6, c[0x0][0x3a0] ;  /* 0x00007400ff0677ac */ /* 0x000e620008000a00 */
[----:B0-----:R-:W-:-:S05]  /*04a0*/  IADD3 R4, P0, PT, R0, UR4, RZ ;  /* 0x0000000400047c10 */ /* 0x001fca000ff1e0ff */
[----:B------:R-:W-:Y:S01]  /*04b0*/  IMAD.X R7, RZ, RZ, UR5, P0 ;  /* 0x00000005ff077e24 */ /* 0x000fe200080e06ff */
[----:B------:R-:W-:-:S04]  /*04c0*/  IADD3 R0, P0, PT, R4, -0x100, RZ ;  /* 0xffffff0004007810 */ /* 0x000fc80007f1e0ff */
[----:B------:R-:W-:Y:S02]  /*04d0*/  IADD3.X R5, PT, PT, R7, -0x1, RZ, P0, !PT ;  /* 0xffffffff07057810 */ /* 0x000fe400007fe4ff */
[----:B-1----:R-:W-:-:S04]  /*04e0*/  LEA R2, P0, R0, UR6, 0x2 ;  /* 0x0000000600027c11 */ /* 0x002fc8000f8010ff */
[----:B------:R-:W-:-:S05]  /*04f0*/  LEA.HI.X R3, R0, UR7, R5, 0x2, P0 ;  /* 0x0000000700037c11 */ /* 0x000fca00080f1405 */
[----:B------:R-:W2:Y:S02]  /*0500*/  LDG.E R2, desc[UR8][R2.64+0x400] ;  /* 0x0004000802027981 */ /* 0x000ea4000c1e1900 */
[----:B--2---:R-:W-:-:S13]  /*0510*/  ISETP.NE.AND P0, PT, R2, RZ, PT ;  /* 0x000000ff0200720c */ /* 0x004fda0003f05270 */
[----:B------:R-:W-:Y:S05]  /*0520*/  @!P0 EXIT ;  /* 0x000000000000894d */ /* 0x000fea0003800000 */
[----:B------:R-:W0:Y:S02]  /*0530*/  LDCU.128 UR4, c[0x0][0x390] ;  /* 0x00007200ff0477ac */ /* 0x000e240008000c00 */
[----:B0-----:R-:W-:-:S04]  /*0540*/  LEA R2, P0, R0, UR4, 0x3 ;  /* 0x0000000400027c11 */ /* 0x001fc8000f8018ff */
[----:B------:R-:W-:Y:S01]  /*0550*/  LEA.HI.X R3, R0, UR5, R5, 0x3, P0 ;  /* 0x0000000500037c11 */ /* 0x000fe200080f1c05 */
[----:B------:R-:W0:Y:S05]  /*0560*/  LDCU.64 UR4, c[0x0][0x388] ;  /* 0x00007100ff0477ac */ /* 0x000e2a0008000a00 */
[----:B------:R-:W2:Y:S01]  /*0570*/  LDG.E.64 R2, desc[UR8][R2.64+0x800] ;  /* 0x0008000802027981 */ /* 0x000ea2000c1e1b00 */
[----:B0-----:R-:W-:-:S04]  /*0580*/  IADD3 R4, P0, PT, R4, UR4, RZ ;  /* 0x0000000404047c10 */ /* 0x001fc8000ff1e0ff */
[----:B------:R-:W-:Y:S02]  /*0590*/  IADD3.X R5, PT, PT, R7, UR5, RZ, P0, !PT ;  /* 0x0000000507057c10 */ /* 0x000fe400087fe4ff */
[----:B--2---:R-:W-:-:S04]  /*05a0*/  LEA R6, P1, R2, UR6, 0x3 ;  /* 0x0000000602067c11 */ /* 0x004fc8000f8218ff */
[----:B------:R-:W-:-:S05]  /*05b0*/  LEA.HI.X R7, R2, UR7, R3, 0x3, P1 ;  /* 0x0000000702077c11 */ /* 0x000fca00088f1c03 */
[----:B------:R-:W-:Y:S01]  /*05c0*/  STG.E.64 desc[UR8][R6.64], R4 ;  /* 0x0000000406007986 */ /* 0x000fe2000c101b08 */
[----:B------:R-:W-:Y:S05]  /*05d0*/  EXIT ;  /* 0x000000000000794d */ /* 0x000fea0003800000 */
.L_x_1466:
        /* <DEDUP_REMOVED lines=10> */
.L_x_2012:


//--------------------- .text._ZN3cub18CUB_300001_SM_10006detail8for_each13static_kernelINS2_12policy_hub_t12policy_500_tEmN6thrust24THRUST_300001_SM_1000_NS8cuda_cub20__uninitialized_fill7functorINS7_10device_ptrIlEElEEEEvT0_T1_ --------------------------
	.section	.text._ZN3cub18CUB_300001_SM_10006detail8for_each13static_kernelINS2_12policy_hub_t12policy_500_tEmN6thrust24THRUST_300001_SM_1000_NS8cuda_cub20__uninitialized_fill7functorINS7_10device_ptrIlEElEEEEvT0_T1_,"ax",@progbits
	.align	128
        .global         _ZN3cub18CUB_300001_SM_10006detail8for_each13static_kernelINS2_12policy_hub_t12policy_500_tEmN6thrust24THRUST_300001_SM_1000_NS8cuda_cub20__uninitialized_fill7functorINS7_10device_ptrIlEElEEEEvT0_T1_
        .type           _ZN3cub18CUB_300001_SM_10006detail8for_each13static_kernelINS2_12policy_hub_t12policy_500_tEmN6thrust24THRUST_300001_SM_1000_NS8cuda_cub20__uninitialized_fill7functorINS7_10device_ptrIlEElEEEEvT0_T1_,@function
        .size           _ZN3cub18CUB_300001_SM_10006detail8for_each13static_kernelINS2_12policy_hub_t12policy_500_tEmN6thrust24THRUST_300001_SM_1000_NS8cuda_cub20__uninitialized_fill7functorINS7_10device_ptrIlEElEEEEvT0_T1_,(.L_x_2013 - _ZN3cub18CUB_300001_SM_10006detail8for_each13static_kernelINS2_12policy_hub_t12policy_500_tEmN6thrust24THRUST_300001_SM_1000_NS8cuda_cub20__uninitialized_fill7functorINS7_10device_ptrIlEElEEEEvT0_T1_)
        .other          _ZN3cub18CUB_300001_SM_10006detail8for_each13static_kernelINS2_12policy_hub_t12policy_500_tEmN6thrust24THRUST_300001_SM_1000_NS8cuda_cub20__uninitialized_fill7functorINS7_10device_ptrIlEElEEEEvT0_T1_,@"STO_CUDA_ENTRY STV_DEFAULT"
_ZN3cub18CUB_300001_SM_10006detail8for_each13static_kernelINS2_12policy_hub_t12policy_500_tEmN6thrust24THRUST_300001_SM_1000_NS8cuda_cub20__uninitialized_fill7functorINS7_10device_ptrIlEElEEEEvT0_T1_:
.text._ZN3cub18CUB_300001_SM_10006detail8for_each13static_kernelINS2_12policy_hub_t12policy_500_tEmN6thrust24THRUST_300001_SM_1000_NS8cuda_cub20__uninitialized_fill7functorINS7_10device_ptrIlEElEEEEvT0_T1_:
        /* <DEDUP_REMOVED lines=8> */
[----:B------:R-:W-:-:S09]  /*0080*/  UISETP.GE.U32.AND.EX UP0, UPT, UR7, URZ, UPT, UP0 ;  /* 0x000000ff0700728c */ /* 0x000fd2000bf06100 */
[----:B--2---:R-:W-:Y:S05]  /*0090*/  BRA.U !UP0, `(.L_x_1467) ;  /* 0x0000000108287547 */ /* 0x004fea000b800000 */
[----:B------:R-:W0:Y:S01]  /*00a0*/  S2R R0, SR_TID.X ;  /* 0x0000000000007919 */ /* 0x000e220000002100 */
[----:B------:R-:W1:Y:S01]  /*00b0*/  LDCU.64 UR6, c[0x0][0x388] ;  /* 0x00007100ff0677ac */ /* 0x000e620008000a00 */
[----:B------:R-:W2:Y:S01]  /*00c0*/  LDC.64 R4, c[0x0][0x390] ;  /* 0x0000e400ff047b82 */ /* 0x000ea20000000a00 */
[----:B0-----:R-:W-:-:S05]  /*00d0*/  IADD3 R0, P0, PT, R0, UR4, RZ ;  /* 0x0000000400007c10 */ /* 0x001fca000ff1e0ff */
[----:B------:R-:W-:Y:S01]  /*00e0*/  IMAD.X R3, RZ, RZ, UR5, P0 ;  /* 0x00000005ff037e24 */ /* 0x000fe200080e06ff */
[----:B-1----:R-:W-:-:S04]  /*00f0*/  LEA R2, P0, R0, UR6, 0x3 ;  /* 0x0000000600027c11 */ /* 0x002fc8000f8018ff */
[----:B------:R-:W-:-:S05]  /*0100*/  LEA.HI.X R3, R0, UR7, R3, 0x3, P0 ;  /* 0x0000000700037c11 */ /* 0x000fca00080f1c03 */
[----:B--2---:R-:W-:Y:S04]  /*0110*/  STG.E.64 desc[UR8][R2.64], R4 ;  /* 0x0000000402007986 */ /* 0x004fe8000c101b08 */
[----:B------:R-:W-:Y:S01]  /*0120*/  STG.E.64 desc[UR8][R2.64+0x800], R4 ;  /* 0x0008000402007986 */ /* 0x000fe2000c101b08 */
[----:B------:R-:W-:Y:S05]  /*0130*/  EXIT ;  /* 0x000000000000794d */ /* 0x000fea0003800000 */
.L_x_1467:
[----:B------:R-:W0:Y:S01]  /*0140*/  S2R R0, SR_TID.X ;  /* 0x0000000000007919 */ /* 0x000e220000002100 */
[----:B------:R-:W-:Y:S01]  /*0150*/  IMAD.U32 R2, RZ, RZ, UR7 ;  /* 0x00000007ff027e24 */ /* 0x000fe2000f8e00ff */
[----:B------:R-:W1:Y:S01]  /*0160*/  LDCU.64 UR10, c[0x0][0x388] ;  /* 0x00007100ff0a77ac */ /* 0x000e620008000a00 */
[----:B------:R-:W-:Y:S01]  /*0170*/  IMAD.U32 R6, RZ, RZ, UR7 ;  /* 0x00000007ff067e24 */ /* 0x000fe2000f8e00ff */
[----:B0-----:R-:W-:-:S04]  /*0180*/  ISETP.LT.U32.AND P0, PT, R0, UR6, PT ;  /* 0x0000000600007c0c */ /* 0x001fc8000bf01070 */
[----:B------:R-:W-:Y:S01]  /*0190*/  ISETP.GT.U32.AND.EX P0, PT, R2, RZ, PT, P0 ;  /* 0x000000ff0200720c */ /* 0x000fe20003f04100 */
[C---:B------:R-:W-:Y:S01]  /*01a0*/  VIADD R2, R0.reuse, 0x100 ;  /* 0x0000010000027836 */ /* 0x040fe20000000000 */
[----:B------:R-:W-:-:S04]  /*01b0*/  IADD3 R0, P2, PT, R0, UR4, RZ ;  /* 0x0000000400007c10 */ /* 0x000fc8000ff5e0ff */
[----:B------:R-:W-:Y:S01]  /*01c0*/  ISETP.LT.U32.AND P1, PT, R2, UR6, PT ;  /* 0x0000000602007c0c */ /* 0x000fe2000bf21070 */
[----:B------:R-:W-:Y:S01]  /*01d0*/  IMAD.X R3, RZ, RZ, UR5, P2 ;  /* 0x00000005ff037e24 */ /* 0x000fe200090e06ff */
[----:B-1----:R-:W-:Y:S02]  /*01e0*/  LEA R2, P2, R0, UR10, 0x3 ;  /* 0x0000000a00027c11 */ /* 0x002fe4000f8418ff */
[----:B------:R-:W-:Y:S02]  /*01f0*/  ISETP.GT.U32.AND.EX P1, PT, R6, RZ, PT, P1 ;  /* 0x000000ff0600720c */ /* 0x000fe40003f24110 */
[----:B------:R-:W-:Y:S01]  /*0200*/  LEA.HI.X R3, R0, UR11, R3, 0x3, P2 ;  /* 0x0000000b00037c11 */ /* 0x000fe200090f1c03 */
[----:B------:R-:W0:Y:S04]  /*0210*/  @P0 LDC.64 R4, c[0x0][0x390] ;  /* 0x0000e400ff040b82 */ /* 0x000e280000000a00 */
[----:B0-----:R0:W-:Y:S06]  /*0220*/  @P0 STG.E.64 desc[UR8][R2.64], R4 ;  /* 0x0000000402000986 */ /* 0x0011ec000c101b08 */
[----:B------:R-:W-:Y:S05]  /*0230*/  @!P1 EXIT ;  /* 0x000000000000994d */ /* 0x000fea0003800000 */
[----:B0-----:R-:W0:Y:S02]  /*0240*/  LDC.64 R4, c[0x0][0x390] ;  /* 0x0000e400ff047b82 */ /* 0x001e240000000a00 */
[----:B0-----:R-:W-:Y:S01]  /*0250*/  STG.E.64 desc[UR8][R2.64+0x800], R4 ;  /* 0x0008000402007986 */ /* 0x001fe2000c101b08 */
[----:B------:R-:W-:Y:S05]  /*0260*/  EXIT ;  /* 0x000000000000794d */ /* 0x000fea0003800000 */
.L_x_1468:
        /* <DEDUP_REMOVED lines=9> */
.L_x_2013:


//--------------------- .text._ZN3cub18CUB_300001_SM_10006detail8for_each13static_kernelINS2_12policy_hub_t12policy_500_tElN6thrust24THRUST_300001_SM_1000_NS8cuda_cub10__tabulate7functorINS7_6detail15normal_iteratorINS7_10device_ptrIiEEEENS7_6system6detail7generic6detail22compute_sequence_valueIivEElEEEEvT0_T1_ --------------------------
	.section	.text._ZN3cub18CUB_300001_SM_10006detail8for_each13static_kernelINS2_12policy_hub_t12policy_500_tElN6thrust24THRUST_300001_SM_1000_NS8cuda_cub10__tabulate7functorINS7_6detail15normal_iteratorINS7_10device_ptrIiEEEENS7_6system6detail7generic6detail22compute_sequence_valueIivEElEEEEvT0_T1_,"ax",@progbits
	.align	128
        .global         _ZN3cub18CUB_300001_SM_10006detail8for_each13static_kernelINS2_12policy_hub_t12policy_500_tElN6thrust24THRUST_300001_SM_1000_NS8cuda_cub10__tabulate7functorINS7_6detail15normal_iteratorINS7_10device_ptrIiEEEENS7_6system6detail7generic6detail22compute_sequence_valueIivEElEEEEvT0_T1_
        .type           _ZN3cub18CUB_300001_SM_10006detail8for_each13static_kernelINS2_12policy_hub_t12policy_500_tElN6thrust24THRUST_300001_SM_1000_NS8cuda_cub10__tabulate7functorINS7_6detail15normal_iteratorINS7_10device_ptrIiEEEENS7_6system6detail7generic6detail22compute_sequence_valueIivEElEEEEvT0_T1_,@function
        .size           _ZN3cub18CUB_300001_SM_10006detail8for_each13static_kernelINS2_12policy_hub_t12policy_500_tElN6thrust24THRUST_300001_SM_1000_NS8cuda_cub10__tabulate7functorINS7_6detail15normal_iteratorINS7_10device_ptrIiEEEENS7_6system6detail7generic6detail22compute_sequence_valueIivEElEEEEvT0_T1_,(.L_x_2014 - _ZN3cub18CUB_300001_SM_10006detail8for_each13static_kernelINS2_12policy_hub_t12policy_500_tElN6thrust24THRUST_300001_SM_1000_NS8cuda_cub10__tabulate7functorINS7_6detail15normal_iteratorINS7_10device_ptrIiEEEENS7_6system6detail7generic6detail22compute_sequence_valueIivEElEEEEvT0_T1_)
        .other          _ZN3cub18CUB_300001_SM_10006detail8for_each13static_kernelINS2_12policy_hub_t12policy_500_tElN6thrust24THRUST_300001_SM_1000_NS8cuda_cub10__tabulate7functorINS7_6detail15normal_iteratorINS7_10device_ptrIiEEEENS7_6system6detail7generic6detail22compute_sequence_valueIivEElEEEEvT0_T1_,@"STO_CUDA_ENTRY STV_DEFAULT"
_ZN3cub18CUB_300001_SM_10006detail8for_each13static_kernelINS2_12policy_hub_t12policy_500_tElN6thrust24THRUST_300001_SM_1000_NS8cuda_cub10__tabulate7functorINS7_6detail15normal_iteratorINS7_10device_ptrIiEEEENS7_6system6detail7generic6detail22compute_sequence_valueIivEElEEEEvT0_T1_:
.text._ZN3cub18CUB_300001_SM_10006detail8for_each13static_kernelINS2_12policy_hub_t12policy_500_tElN6thrust24THRUST_300001_SM_1000_NS8cuda_cub10__tabulate7functorINS7_6detail15normal_iteratorINS7_10device_ptrIiEEEENS7_6system6detail7generic6detail22compute_sequence_valueIivEElEEEEvT0_T1_:
        /* <DEDUP_REMOVED lines=11> */
[----:B------:R-:W1:Y:S01]  /*00b0*/  LDC.64 R6, c[0x0][0x390] ;  /* 0x0000e400ff067b82 */ /* 0x000e620000000a00 */
[----:B------:R-:W2:Y:S01]  /*00c0*/  LDCU.64 UR10, c[0x0][0x388] ;  /* 0x00007100ff0a77ac */ /* 0x000ea20008000a00 */
[----:B0-----:R-:W-:-:S05]  /*00d0*/  IADD3 R5, P0, PT, R0, UR4, RZ ;  /* 0x0000000400057c10 */ /* 0x001fca000ff1e0ff */
[----:B------:R-:W-:Y:S01]  /*00e0*/  IMAD.X R4, RZ, RZ, UR5, P0 ;  /* 0x00000005ff047e24 */ /* 0x000fe200080e06ff */
[C---:B--2---:R-:W-:Y:S01]  /*00f0*/  LEA R2, P0, R5.reuse, UR10, 0x2 ;  /* 0x0000000a05027c11 */ /* 0x044fe2000f8010ff */
[----:B------:R-:W-:-:S03]  /*0100*/  VIADD R0, R5, 0x100 ;  /* 0x0000010005007836 */ /* 0x000fc60000000000 */
[C---:B------:R-:W-:Y:S01]  /*0110*/  LEA.HI.X R3, R5.reuse, UR11, R4, 0x2, P0 ;  /* 0x0000000b05037c11 */ /* 0x040fe200080f1404 */
[-CC-:B-1----:R-:W-:Y:S02]  /*0120*/  IMAD R5, R5, R7.reuse, R6.reuse ;  /* 0x0000000705057224 */ /* 0x182fe400078e0206 */
[----:B------:R-:W-:-:S03]  /*0130*/  IMAD R7, R0, R7, R6 ;  /* 0x0000000700077224 */ /* 0x000fc600078e0206 */
[----:B------:R-:W-:Y:S04]  /*0140*/  STG.E desc[UR8][R2.64], R5 ;  /* 0x0000000502007986 */ /* 0x000fe8000c101908 */
[----:B------:R-:W-:Y:S01]  /*0150*/  STG.E desc[UR8][R2.64+0x400], R7 ;  /* 0x0004000702007986 */ /* 0x000fe2000c101908 */
[----:B------:R-:W-:Y:S05]  /*0160*/  EXIT ;  /* 0x000000000000794d */ /* 0x000fea0003800000 */
.L_x_1469:
        /* <DEDUP_REMOVED lines=11> */
[----:B------:R-:W0:Y:S01]  /*0220*/  LDC.64 R6, c[0x0][0x390] ;  /* 0x0000e400ff067b82 */ /* 0x000e220000000a00 */
[----:B------:R-:W1:Y:S01]  /*0230*/  LDCU.64 UR10, c[0x0][0x388] ;  /* 0x00007100ff0a77ac */ /* 0x000e620008000a00 */
[----:B------:R-:W-:-:S05]  /*0240*/  IADD3 R4, P0, PT, R2, UR4, RZ ;  /* 0x0000000402047c10 */ /* 0x000fca000ff1e0ff */
[----:B------:R-:W-:Y:S01]  /*0250*/  IMAD.X R3, RZ, RZ, UR5, P0 ;  /* 0x00000005ff037e24 */ /* 0x000fe200080e06ff */
[----:B-1----:R-:W-:-:S04]  /*0260*/  LEA R2, P0, R4, UR10, 0x2 ;  /* 0x0000000a04027c11 */ /* 0x002fc8000f8010ff */
[C---:B------:R-:W-:Y:S01]  /*0270*/  LEA.HI.X R3, R4.reuse, UR11, R3, 0x2, P0 ;  /* 0x0000000b04037c11 */ /* 0x040fe200080f1403 */
[----:B0-----:R-:W-:-:S05]  /*0280*/  IMAD R7, R4, R7, R6 ;  /* 0x0000000704077224 */ /* 0x001fca00078e0206 */
[----:B------:R0:W-:Y:S03]  /*0290*/  STG.E desc[UR8][R2.64], R7 ;  /* 0x0000000702007986 */ /* 0x0001e6000c101908 */
.L_x_1471:
[----:B------:R-:W-:Y:S05]  /*02a0*/  BSYNC.RECONVERGENT B0 ;  /* 0x0000000000007941 */ /* 0x000fea0003800200 */
.L_x_1470:
[----:B------:R-:W-:Y:S05]  /*02b0*/  @!P1 EXIT ;  /* 0x000000000000994d */ /* 0x000fea0003800000 */
[----:B------:R-:W1:Y:S01]  /*02c0*/  LDC.64 R4, c[0x0][0x390] ;  /* 0x0000e400ff047b82 */ /* 0x000e620000000a00 */
[----:B------:R-:W2:Y:S01]  /*02d0*/  LDCU.64 UR6, c[0x0][0x388] ;  /* 0x00007100ff0677ac */ /* 0x000ea20008000a00 */
[----:B------:R-:W-:-:S05]  /*02e0*/  IADD3 R0, P0, PT, R0, UR4, RZ ;  /* 0x0000000400007c10 */ /* 0x000fca000ff1e0ff */
[----:B0-----:R-:W-:Y:S01]  /*02f0*/  IMAD.X R3, RZ, RZ, UR5, P0 ;  /* 0x00000005ff037e24 */ /* 0x001fe200080e06ff */
[----:B--2---:R-:W-:-:S04]  /*0300*/  LEA R2, P0, R0, UR6, 0x2 ;  /* 0x0000000600027c11 */ /* 0x004fc8000f8010ff */
[C---:B------:R-:W-:Y:S01]  /*0310*/  LEA.HI.X R3, R0.reuse, UR7, R3, 0x2, P0 ;  /* 0x0000000700037c11 */ /* 0x040fe200080f1403 */
[----:B-1----:R-:W-:-:S05]  /*0320*/  IMAD R5, R0, R5, R4 ;  /* 0x0000000500057224 */ /* 0x002fca00078e0204 */
[----:B------:R-:W-:Y:S01]  /*0330*/  STG.E desc[UR8][R2.64], R5 ;  /* 0x0000000502007986 */ /* 0x000fe2000c101908 */
[----:B------:R-:W-:Y:S05]  /*0340*/  EXIT ;  /* 0x000000000000794d */ /* 0x000fea0003800000 */
.L_x_1472:
        /* <DEDUP_REMOVED lines=11> */
.L_x_2014:


//--------------------- .text._ZN3cub18CUB_300001_SM_10006detail8for_each13static_kernelINS2_12policy_hub_t12policy_500_tEmN6thrust24THRUST_300001_SM_1000_NS8cuda_cub20__uninitialized_fill7functorINS7_10device_ptrIiEEiEEEEvT0_T1_ --------------------------
	.section	.text._ZN3cub18CUB_300001_SM_10006detail8for_each13static_kernelINS2_12policy_hub_t12policy_500_tEmN6thrust24THRUST_300001_SM_1000_NS8cuda_cub20__uninitialized_fill7functorINS7_10device_ptrIiEEiEEEEvT0_T1_,"ax",@progbits
	.align	128
        .global         _ZN3cub18CUB_300001_SM_10006detail8for_each13static_kernelINS2_12policy_hub_t12policy_500_tEmN6thrust24THRUST_300001_SM_1000_NS8cuda_cub20__uninitialized_fill7functorINS7_10device_ptrIiEEiEEEEvT0_T1_
        .type           _ZN3cub18CUB_300001_SM_10006detail8for_each13static_kernelINS2_12policy_hub_t12policy_500_tEmN6thrust24THRUST_300001_SM_1000_NS8cuda_cub20__uninitialized_fill7functorINS7_10device_ptrIiEEiEEEEvT0_T1_,@function
        .size           _ZN3cub18CUB_300001_SM_10006detail8for_each13static_kernelINS2_12policy_hub_t12policy_500_tEmN6thrust24THRUST_300001_SM_1000_NS8cuda_cub20__uninitialized_fill7functorINS7_10device_ptrIiEEiEEEEvT0_T1_,(.L_x_2015 - _ZN3cub18CUB_300001_SM_10006detail8for_each13static_kernelINS2_12policy_hub_t12policy_500_tEmN6thrust24THRUST_300001_SM_1000_NS8cuda_cub20__uninitialized_fill7functorINS7_10device_ptrIiEEiEEEEvT0_T1_)
        .other          _ZN3cub18CUB_300001_SM_10006detail8for_each13static_kernelINS2_12policy_hub_t12policy_500_tEmN6thrust24THRUST_300001_SM_1000_NS8cuda_cub20__uninitialized_fill7functorINS7_10device_ptrIiEEiEEEEvT0_T1_,@"STO_CUDA_ENTRY STV_DEFAULT"
_ZN3cub18CUB_300001_SM_10006detail8for_each13static_kernelINS2_12policy_hub_t12policy_500_tEmN6thrust24THRUST_300001_SM_1000_NS8cuda_cub20__uninitialized_fill7functorINS7_10device_ptrIiEEiEEEEvT0_T1_:
.text._ZN3cub18CUB_300001_SM_10006detail8for_each13static_kernelINS2_12policy_hub_t12policy_500_tEmN6thrust24THRUST_300001_SM_1000_NS8cuda_cub20__uninitialized_fill7functorINS7_10device_ptrIiEEiEEEEvT0_T1_:
        /* <DEDUP_REMOVED lines=12> */
[----:B------:R-:W2:Y:S01]  /*00c0*/  LDC R5, c[0x0][0x390] ;  /* 0x0000e400ff057b82 */ /* 0x000ea20000000800 */
[----:B0-----:R-:W-:-:S05]  /*00d0*/  IADD3 R0, P0, PT, R0, UR4, RZ ;  /* 0x0000000400007c10 */ /* 0x001fca000ff1e0ff */
[----:B------:R-:W-:Y:S01]  /*00e0*/  IMAD.X R3, RZ, RZ, UR5, P0 ;  /* 0x00000005ff037e24 */ /* 0x000fe200080e06ff */
[----:B-1----:R-:W-:-:S04]  /*00f0*/  LEA R2, P0, R0, UR6, 0x2 ;  /* 0x0000000600027c11 */ /* 0x002fc8000f8010ff */
[----:B------:R-:W-:-:S05]  /*0100*/  LEA.HI.X R3, R0, UR7, R3, 0x2, P0 ;  /* 0x0000000700037c11 */ /* 0x000fca00080f1403 */
[----:B--2---:R-:W-:Y:S04]  /*0110*/  STG.E desc[UR8][R2.64], R5 ;  /* 0x0000000502007986 */ /* 0x004fe8000c101908 */
[----:B------:R-:W-:Y:S01]  /*0120*/  STG.E desc[UR8][R2.64+0x400], R5 ;  /* 0x0004000502007986 */ /* 0x000fe2000c101908 */
[----:B------:R-:W-:Y:S05]  /*0130*/  EXIT ;  /* 0x000000000000794d */ /* 0x000fea0003800000 */
.L_x_1473:
        /* <DEDUP_REMOVED lines=13> */
[----:B------:R-:W0:Y:S04]  /*0210*/  @P0 LDC R5, c[0x0][0x390] ;  /* 0x0000e400ff050b82 */ /* 0x000e280000000800 */
[----:B0-----:R0:W-:Y:S06]  /*0220*/  @P0 STG.E desc[UR8][R2.64], R5 ;  /* 0x0000000502000986 */ /* 0x0011ec000c101908 */
[----:B------:R-:W-:Y:S05]  /*0230*/  @!P1 EXIT ;  /* 0x000000000000994d */ /* 0x000fea0003800000 */
[----:B0-----:R-:W0:Y:S02]  /*0240*/  LDC R5, c[0x0][0x390] ;  /* 0x0000e400ff057b82 */ /* 0x001e240000000800 */
[----:B0-----:R-:W-:Y:S01]  /*0250*/  STG.E desc[UR8][R2.64+0x400], R5 ;  /* 0x0004000502007986 */ /* 0x001fe2000c101908 */
[----:B------:R-:W-:Y:S05]  /*0260*/  EXIT ;  /* 0x000000000000794d */ /* 0x000fea0003800000 */
.L_x_1474:
        /* <DEDUP_REMOVED lines=9> */
.L_x_2015:


//--------------------- .text._ZN3cub18CUB_300001_SM_10006detail8for_each13static_kernelINS2_12policy_hub_t12policy_500_tEmN6thrust24THRUST_300001_SM_1000_NS8cuda_cub20__uninitialized_fill7functorINS7_10device_ptrIfEEfEEEEvT0_T1_ --------------------------
	.section	.text._ZN3cub18CUB_300001_SM_10006detail8for_each13static_kernelINS2_12policy_hub_t12policy_500_tEmN6thrust24THRUST_300001_SM_1000_NS8cuda_cub20__uninitialized_fill7functorINS7_10device_ptrIfEEfEEEEvT0_T1_,"ax",@progbits
	.align	128
        .global         _ZN3cub18CUB_300001_SM_10006detail8for_each13static_kernelINS2_12policy_hub_t12policy_500_tEmN6thrust24THRUST_300001_SM_1000_NS8cuda_cub20__uninitialized_fill7functorINS7_10device_ptrIfEEfEEEEvT0_T1_
        .type           _ZN3cub18CUB_300001_SM_10006detail8for_each13static_kernelINS2_12policy_hub_t12policy_500_tEmN6thrust24THRUST_300001_SM_1000_NS8cuda_cub20__uninitialized_fill7functorINS7_10device_ptrIfEEfEEEEvT0_T1_,@function
        .size           _ZN3cub18CUB_300001_SM_10006detail8for_each13static_kernelINS2_12policy_hub_t12policy_500_tEmN6thrust24THRUST_300001_SM_1000_NS8cuda_cub20__uninitialized_fill7functorINS7_10device_ptrIfEEfEEEEvT0_T1_,(.L_x_2016 - _ZN3cub18CUB_300001_SM_10006detail8for_each13static_kernelINS2_12policy_hub_t12policy_500_tEmN6thrust24THRUST_300001_SM_1000_NS8cuda_cub20__uninitialized_fill7functorINS7_10device_ptrIfEEfEEEEvT0_T1_)
        .other          _ZN3cub18CUB_300001_SM_10006detail8for_each13static_kernelINS2_12policy_hub_t12policy_500_tEmN6thrust24THRUST_300001_SM_1000_NS8cuda_cub20__uninitialized_fill7functorINS7_10device_ptrIfEEfEEEEvT0_T1_,@"STO_CUDA_ENTRY STV_DEFAULT"
_ZN3cub18CUB_300001_SM_10006detail8for_each13static_kernelINS2_12policy_hub_t12policy_500_tEmN6thrust24THRUST_300001_SM_1000_NS8cuda_cub20__uninitialized_fill7functorINS7_10device_ptrIfEEfEEEEvT0_T1_:
.text._ZN3cub18CUB_300001_SM_10006detail8for_each13static_kernelINS2_12policy_hub_t12policy_500_tEmN6thrust24THRUST_300001_SM_1000_NS8cuda_cub20__uninitialized_fill7functorINS7_10device_ptrIfEEfEEEEvT0_T1_:
        /* <DEDUP_REMOVED lines=20> */
.L_x_1475:
        /* <DEDUP_REMOVED lines=19> */
.L_x_1476:
        /* <DEDUP_REMOVED lines=9> */
.L_x_2016:


//--------------------- .text._ZN3cub18CUB_300001_SM_10006detail11EmptyKernelIvEEvv --------------------------
	.section	.text._ZN3cub18CUB_300001_SM_10006detail11EmptyKernelIvEEvv,"ax",@progbits
	.align	128
        .global         _ZN3cub18CUB_300001_SM_10006detail11EmptyKernelIvEEvv
        .type           _ZN3cub18CUB_300001_SM_10006detail11EmptyKernelIvEEvv,@function
        .size           _ZN3cub18CUB_300001_SM_10006detail11EmptyKernelIvEEvv,(.L_x_2017 - _ZN3cub18CUB_300001_SM_10006detail11EmptyKernelIvEEvv)
        .other          _ZN3cub18CUB_300001_SM_10006detail11EmptyKernelIvEEvv,@"STO_CUDA_ENTRY STV_DEFAULT"
_ZN3cub18CUB_300001_SM_10006detail11EmptyKernelIvEEvv:
.text._ZN3cub18CUB_300001_SM_10006detail11EmptyKernelIvEEvv:
[----:B------:R-:W-:Y:S01]  /*0000*/  LDC R1, c[0x0][0x37c] ;  /* 0x0000df00ff017b82 */ /* 0x000fe20000000800 */
[----:B------:R-:W-:Y:S05]  /*0010*/  EXIT ;  /* 0x000000000000794d */ /* 0x000fea0003800000 */
.L_x_1477:
        /* <DEDUP_REMOVED lines=14> */
.L_x_2017:


//--------------------- .text._ZN6thrust24THRUST_300001_SM_1000_NS8cuda_cub4core6detail13_kernel_agentINS1_15__reduce_by_key16ReduceByKeyAgentINS0_6detail15normal_iteratorINS0_10device_ptrIiEEEENS8_INS9_IfEEEESD_SD_N4cuda3std3__48equal_toIiEENSG_4plusIfEEPllEEJSB_SD_SD_SD_SL_N3cub18CUB_300001_SM_100024ReduceByKeyScanTileStateIflLb1EEESI_SK_llEEEvDpT0_ --------------------------
	.section	.text._ZN6thrust24THRUST_300001_SM_1000_NS8cuda_cub4core6detail13_kernel_agentINS1_15__reduce_by_key16ReduceByKeyAgentINS0_6detail15normal_iteratorINS0_10device_ptrIiEEEENS8_INS9_IfEEEESD_SD_N4cuda3std3__48equal_toIiEENSG_4plusIfEEPllEEJSB_SD_SD_SD_SL_N3cub18CUB_300001_SM_100024ReduceByKeyScanTileStateIflLb1EEESI_SK_llEEEvDpT0_,"ax",@progbits
	.align	128
        .global         _ZN6thrust24THRUST_300001_SM_1000_NS8cuda_cub4core6detail13_kernel_agentINS1_15__reduce_by_key16ReduceByKeyAgentINS0_6detail15normal_iteratorINS0_10device_ptrIiEEEENS8_INS9_IfEEEESD_SD_N4cuda3std3__48equal_toIiEENSG_4plusIfEEPllEEJSB_SD_SD_SD_SL_N3cub18CUB_300001_SM_100024ReduceByKeyScanTileStateIflLb1EEESI_SK_llEEEvDpT0_
        .type           _ZN6thrust24THRUST_300001_SM_1000_NS8cuda_cub4core6detail13_kernel_agentINS1_15__reduce_by_key16ReduceByKeyAgentINS0_6detail15normal_iteratorINS0_10device_ptrIiEEEENS8_INS9_IfEEEESD_SD_N4cuda3std3__48equal_toIiEENSG_4plusIfEEPllEEJSB_SD_SD_SD_SL_N3cub18CUB_300001_SM_100024ReduceByKeyScanTileStateIflLb1EEESI_SK_llEEEvDpT0_,@function
        .size           _ZN6thrust24THRUST_300001_SM_1000_NS8cuda_cub4core6detail13_kernel_agentINS1_15__reduce_by_key16ReduceByKeyAgentINS0_6detail15normal_iteratorINS0_10device_ptrIiEEEENS8_INS9_IfEEEESD_SD_N4cuda3std3__48equal_toIiEENSG_4plusIfEEPllEEJSB_SD_SD_SD_SL_N3cub18CUB_300001_SM_100024ReduceByKeyScanTileStateIflLb1EEESI_SK_llEEEvDpT0_,(.L_x_2018 - _ZN6thrust24THRUST_300001_SM_1000_NS8cuda_cub4core6detail13_kernel_agentINS1_15__reduce_by_key16ReduceByKeyAgentINS0_6detail15normal_iteratorINS0_10device_ptrIiEEEENS8_INS9_IfEEEESD_SD_N4cuda3std3__48equal_toIiEENSG_4plusIfEEPllEEJSB_SD_SD_SD_SL_N3cub18CUB_300001_SM_100024ReduceByKeyScanTileStateIflLb1EEESI_SK_llEEEvDpT0_)
        .other          _ZN6thrust24THRUST_300001_SM_1000_NS8cuda_cub4core6detail13_kernel_agentINS1_15__reduce_by_key16ReduceByKeyAgentINS0_6detail15normal_iteratorINS0_10device_ptrIiEEEENS8_INS9_IfEEEESD_SD_N4cuda3std3__48equal_toIiEENSG_4plusIfEEPllEEJSB_SD_SD_SD_SL_N3cub18CUB_300001_SM_100024ReduceByKeyScanTileStateIflLb1EEESI_SK_llEEEvDpT0_,@"STO_CUDA_ENTRY STV_DEFAULT"
_ZN6thrust24THRUST_300001_SM_1000_NS8cuda_cub4core6detail13_kernel_agentINS1_15__reduce_by_key16ReduceByKeyAgentINS0_6detail15normal_iteratorINS0_10device_ptrIiEEEENS8_INS9_IfEEEESD_SD_N4cuda3std3__48equal_toIiEENSG_4plusIfEEPllEEJSB_SD_SD_SD_SL_N3cub18CUB_300001_SM_100024ReduceByKeyScanTileStateIflLb1EEESI_SK_llEEEvDpT0_:
.text._ZN6thrust24THRUST_300001_SM_1000_NS8cuda_cub4core6detail13_kernel_agentINS1_15__reduce_by_key16ReduceByKeyAgentINS0_6detail15normal_iteratorINS0_10device_ptrIiEEEENS8_INS9_IfEEEESD_SD_N4cuda3std3__48equal_toIiEENSG_4plusIfEEPllEEJSB_SD_SD_SD_SL_N3cub18CUB_300001_SM_100024ReduceByKeyScanTileStateIflLb1EEESI_SK_llEEEvDpT0_:
[----:B------:R-:W-:Y:S01]  /*0000*/  LDC R1, c[0x0][0x37c] ;  /* 0x0000df00ff017b82 */ /* 0x000fe20000000800 */
[----:B------:R-:W0:Y:S01]  /*0010*/  S2R R0, SR_CTAID.X ;  /* 0x0000000000007919 */ /* 0x000e220000002500 */
[----:B------:R-:W1:Y:S01]  /*0020*/  LDCU.64 UR4, c[0x0][0x3b8] ;  /* 0x00007700ff0477ac */ /* 0x000e620008000a00 */
[----:B------:R-:W2:Y:S01]  /*0030*/  LDCU.64 UR8, c[0x0][0x358] ;  /* 0x00006b00ff0877ac */ /* 0x000ea20008000a00 */
[----:B0-----:R-:W-:-:S03]  /*0040*/  IMAD.WIDE.U32 R4, R0, 0x900, RZ ;  /* 0x0000090000047825 */ /* 0x001fc600078e00ff */
[----:B-1----:R-:W-:-:S04]  /*0050*/  IADD3 R3, P1, PT, -R4, UR4, RZ ;  /* 0x0000000404037c10 */ /* 0x002fc8000ff3e1ff */
[----:B------:R-:W-:Y:S02]  /*0060*/  ISETP.GE.U32.AND P0, PT, R3, 0x901, PT ;  /* 0x000009010300780c */ /* 0x000fe40003f06070 */
[----:B------:R-:W-:-:S04]  /*0070*/  IADD3.X R26, PT, PT, ~R5, UR5, RZ, P1, !PT ;  /* 0x00000005051a7c10 */ /* 0x000fc80008ffe5ff */
[----:B------:R-:W-:-:S13]  /*0080*/  ISETP.GE.AND.EX P0, PT, R26, RZ, PT, P0 ;  /* 0x000000ff1a00720c */ /* 0x000fda0003f06300 */
[----:B--2---:R-:W-:Y:S05]  /*0090*/  @!P0 BRA `(.L_x_1478) ;  /* 0x0000005800fc8947 */ /* 0x004fea0003800000 */
[----:B------:R-:W-:-:S13]  /*00a0*/  ISETP.NE.AND P0, PT, R0, RZ, PT ;  /* 0x000000ff0000720c */ /* 0x000fda0003f05270 */
[----:B------:R-:W-:Y:S05]  /*00b0*/  @P0 BRA `(.L_x_1479) ;  /* 0x0000002000f80947 */ /* 0x000fea0003800000 */
[----:B------:R-:W0:Y:S01]  /*00c0*/  S2R R0, SR_TID.X ;  /* 0x0000000000007919 */ /* 0x000e220000002100 */
[----:B------:R-:W1:Y:S01]  /*00d0*/  LDCU.64 UR4, c[0x0][0x380] ;  /* 0x00007000ff0477ac */ /* 0x000e620008000a00 */
[C---:B0-----:R-:W-:Y:S02]  /*00e0*/  LOP3.LUT R2, R0.reuse, 0x1f, RZ, 0xc0, !PT ;  /* 0x0000001f00027812 */ /* 0x041fe400078ec0ff */
[----:B------:R-:W-:-:S05]  /*00f0*/  LOP3.LUT R3, R0, 0x3e0, RZ, 0xc0, !PT ;  /* 0x000003e000037812 */ /* 0x000fca00078ec0ff */
[----:B------:R-:W-:-:S05]  /*0100*/  IMAD R3, R3, 0x9, R2 ;  /* 0x0000000903037824 */ /* 0x000fca00078e0202 */
[----:B------:R-:W-:-:S05]  /*0110*/  IADD3 R3, P0, PT, R4, R3, RZ ;  /* 0x0000000304037210 */ /* 0x000fca0007f1e0ff */
[----:B------:R-:W-:Y:S02]  /*0120*/  IMAD.X R2, RZ, RZ, R5, P0 ;  /* 0x000000ffff027224 */ /* 0x000fe400000e0605 */
[----:B------:R-:W-:-:S03]  /*0130*/  IMAD.SHL.U32 R4, R3, 0x4, RZ ;  /* 0x0000000403047824 */ /* 0x000fc600078e00ff */
[----:B------:R-:W-:Y:S02]  /*0140*/  SHF.L.U64.HI R5, R3, 0x2, R2 ;  /* 0x0000000203057819 */ /* 0x000fe40000010202 */
[----:B-1----:R-:W-:-:S04]  /*0150*/  IADD3 R2, P0, PT, R4, UR4, RZ ;  /* 0x0000000404027c10 */ /* 0x002fc8000ff1e0ff */
[----:B------:R-:W-:Y:S01]  /*0160*/  IADD3.X R3, PT, PT, R5, UR5, RZ, P0, !PT ;  /* 0x0000000505037c10 */ /* 0x000fe200087fe4ff */
[----:B------:R-:W0:Y:S04]  /*0170*/  LDCU.64 UR4, c[0x0][0x388] ;  /* 0x00007100ff0477ac */ /* 0x000e280008000a00 */
[----:B------:R-:W2:Y:S04]  /*0180*/  LDG.E.CONSTANT R6, desc[UR8][R2.64] ;  /* 0x0000000802067981 */ /* 0x000ea8000c1e9900 */
[----:B------:R-:W3:Y:S04]  /*0190*/  LDG.E.CONSTANT R7, desc[UR8][R2.64+0x80] ;  /* 0x0000800802077981 */ /* 0x000ee8000c1e9900 */
[----:B------:R-:W4:Y:S04]  /*01a0*/  LDG.E.CONSTANT R8, desc[UR8][R2.64+0x100] ;  /* 0x0001000802087981 */ /* 0x000f28000c1e9900 */
[----:B------:R-:W5:Y:S04]  /*01b0*/  LDG.E.CONSTANT R9, desc[UR8][R2.64+0x180] ;  /* 0x0001800802097981 */ /* 0x000f68000c1e9900 */
[----:B------:R-:W5:Y:S04]  /*01c0*/  LDG.E.CONSTANT R11, desc[UR8][R2.64+0x200] ;  /* 0x00020008020b7981 */ /* 0x000f68000c1e9900 */
[----:B------:R-:W5:Y:S04]  /*01d0*/  LDG.E.CONSTANT R13, desc[UR8][R2.64+0x280] ;  /* 0x00028008020d7981 */ /* 0x000f68000c1e9900 */
[----:B------:R-:W5:Y:S04]  /*01e0*/  LDG.E.CONSTANT R15, desc[UR8][R2.64+0x300] ;  /* 0x00030008020f7981 */ /* 0x000f68000c1e9900 */
[----:B------:R-:W5:Y:S04]  /*01f0*/  LDG.E.CONSTANT R17, desc[UR8][R2.64+0x380] ;  /* 0x0003800802117981 */ /* 0x000f68000c1e9900 */
[----:B------:R1:W5:Y:S01]  /*0200*/  LDG.E.CONSTANT R19, desc[UR8][R2.64+0x400] ;  /* 0x0004000802137981 */ /* 0x000362000c1e9900 */
[----:B0-----:R-:W-:-:S04]  /*0210*/  IADD3 R4, P0, PT, R4, UR4, RZ ;  /* 0x0000000404047c10 */ /* 0x001fc8000ff1e0ff */
[----:B------:R-:W-:-:S05]  /*0220*/  IADD3.X R5, PT, PT, R5, UR5, RZ, P0, !PT ;  /* 0x0000000505057c10 */ /* 0x000fca00087fe4ff */
        /* <DEDUP_REMOVED lines=8> */
[----:B------:R0:W5:Y:S01]  /*02b0*/  LDG.E.CONSTANT R41, desc[UR8][R4.64+0x400] ;  /* 0x0004000804297981 */ /* 0x000162000c1e9900 */
[----:B------:R-:W1:Y:S01]  /*02c0*/  S2UR UR5, SR_CgaCtaId ;  /* 0x00000000000579c3 */ /* 0x000e620000008800 */
[----:B------:R-:W-:Y:S01]  /*02d0*/  SHF.R.U32.HI R42, RZ, 0x5, R0 ;  /* 0x00000005ff2a7819 */ /* 0x000fe20000011600 */
[----:B------:R-:W-:Y:S01]  /*02e0*/  UMOV UR4, 0x400 ;  /* 0x0000040000047882 */ /* 0x000fe20000000000 */
[----:B------:R-:W0:Y:S01]  /*02f0*/  S2R R23, SR_LANEID ;  /* 0x0000000000177919 */ /* 0x000e220000000000 */
[----:B------:R-:W-:Y:S01]  /*0300*/  ISETP.NE.AND P1, PT, R0, RZ, PT ;  /* 0x000000ff0000720c */ /* 0x000fe20003f25270 */
[----:B------:R-:W-:Y:S01]  /*0310*/  IMAD.MOV.U32 R38, RZ, RZ, RZ ;  /* 0x000000ffff267224 */ /* 0x000fe200078e00ff */
[----:B-1----:R-:W-:-:S03]  /*0320*/  ULEA UR5, UR5, UR4, 0x18 ;  /* 0x0000000405057291 */ /* 0x002fc6000f8ec0ff */
[----:B------:R-:W-:-:S03]  /*0330*/  UMOV UR4, URZ ;  /* 0x000000ff00047c82 */ /* 0x000fc60008000000 */
[----:B------:R-:W-:Y:S01]  /*0340*/  LEA R26, R0, UR5, 0x2 ;  /* 0x00000005001a7c11 */ /* 0x000fe2000f8e10ff */
[----:B0-----:R-:W-:-:S05]  /*0350*/  IMAD R2, R42, 0x120, R23 ;  /* 0x000001202a027824 */ /* 0x001fca00078e0217 */
[----:B------:R-:W-:-:S05]  /*0360*/  LEA R24, R2, UR5, 0x2 ;  /* 0x0000000502187c11 */ /* 0x000fca000f8e10ff */
[----:B------:R-:W-:Y:S01]  /*0370*/  IMAD R4, R23, 0x20, R24 ;  /* 0x0000002017047824 */ /* 0x000fe200078e0218 */
[----:B--2---:R-:W-:Y:S04]  /*0380*/  STS [R24], R6 ;  /* 0x0000000618007388 */ /* 0x004fe80000000800 */
[----:B---3--:R-:W-:Y:S04]  /*0390*/  STS [R24+0x80], R7 ;  /* 0x0000800718007388 */ /* 0x008fe80000000800 */
[----:B----4-:R-:W-:Y:S04]  /*03a0*/  STS [R24+0x100], R8 ;  /* 0x0001000818007388 */ /* 0x010fe80000000800 */
[----:B-----5:R-:W-:Y:S04]  /*03b0*/  STS [R24+0x180], R9 ;  /* 0x0001800918007388 */ /* 0x020fe80000000800 */
[----:B------:R-:W-:Y:S04]  /*03c0*/  STS [R24+0x200], R11 ;  /* 0x0002000b18007388 */ /* 0x000fe80000000800 */
[----:B------:R-:W-:Y:S04]  /*03d0*/  STS [R24+0x280], R13 ;  /* 0x0002800d18007388 */ /* 0x000fe80000000800 */
[----:B------:R-:W-:Y:S04]  /*03e0*/  STS [R24+0x300], R15 ;  /* 0x0003000f18007388 */ /* 0x000fe80000000800 */
[----:B------:R-:W-:Y:S04]  /*03f0*/  STS [R24+0x380], R17 ;  /* 0x0003801118007388 */ /* 0x000fe80000000800 */
[----:B------:R-:W-:Y:S01]  /*0400*/  STS [R24+0x400], R19 ;  /* 0x0004001318007388 */ /* 0x000fe20000000800 */
[----:B------:R-:W-:-:S03]  /*0410*/  NOP ;  /* 0x0000000000007918 */ /* 0x000fc60000000000 */
[----:B------:R-:W-:Y:S04]  /*0420*/  LDS R27, [R4+0x20] ;  /* 0x00002000041b7984 */ /* 0x000fe80000000800 */
[----:B------:R-:W-:Y:S04]  /*0430*/  LDS R2, [R4] ;  /* 0x0000000004027984 */ /* 0x000fe80000000800 */
[----:B------:R-:W0:Y:S04]  /*0440*/  LDS R8, [R4+0x4] ;  /* 0x0000040004087984 */ /* 0x000e280000000800 */
[----:B------:R-:W1:Y:S04]  /*0450*/  LDS R10, [R4+0x8] ;  /* 0x00000800040a7984 */ /* 0x000e680000000800 */
[----:B------:R-:W2:Y:S04]  /*0460*/  LDS R12, [R4+0xc] ;  /* 0x00000c00040c7984 */ /* 0x000ea80000000800 */
[----:B------:R-:W3:Y:S04]  /*0470*/  LDS R14, [R4+0x10] ;  /* 0x00001000040e7984 */ /* 0x000ee80000000800 */
[----:B------:R-:W4:Y:S04]  /*0480*/  LDS R16, [R4+0x14] ;  /* 0x0000140004107984 */ /* 0x000f280000000800 */
[----:B------:R-:W-:Y:S04]  /*0490*/  LDS R18, [R4+0x18] ;  /* 0x0000180004127984 */ /* 0x000fe80000000800 */
[----:B------:R-:W-:Y:S01]  /*04a0*/  LDS R20, [R4+0x1c] ;  /* 0x00001c0004147984 */ /* 0x000fe20000000800 */
[----:B------:R-:W-:Y:S01]  /*04b0*/  BAR.SYNC.DEFER_BLOCKING 0x0 ;  /* 0x0000000000007b1d */ /* 0x000fe20000010000 */
[----:B0-----:R-:W-:-:S02]  /*04c0*/  ISETP.NE.AND P2, PT, R2, R8, PT ;  /* 0x000000080200720c */ /* 0x001fc40003f45270 */
[----:B-1----:R-:W-:Y:S02]  /*04d0*/  ISETP.NE.AND P3, PT, R8, R10, PT ;  /* 0x0000000a0800720c */ /* 0x002fe40003f65270 */
[----:B------:R-:W-:Y:S02]  /*04e0*/  SEL R5, RZ, 0x1, !P2 ;  /* 0x00000001ff057807 */ /* 0x000fe40005000000 */
[----:B--2---:R-:W-:Y:S01]  /*04f0*/  ISETP.NE.AND P5, PT, R10, R12, PT ;  /* 0x0000000c0a00720c */ /* 0x004fe20003fa5270 */
[----:B------:R-:W-:Y:S01]  /*0500*/  STS [R24], R21 ;  /* 0x0000001518007388 */ /* 0x000fe20000000800 */
[----:B---3--:R-:W-:Y:S02]  /*0510*/  ISETP.NE.AND P4, PT, R12, R14, PT ;  /* 0x0000000e0c00720c */ /* 0x008fe40003f85270 */
[----:B------:R-:W-:Y:S01]  /*0520*/  SEL R40, RZ, 0x1, !P5 ;  /* 0x00000001ff287807 */ /* 0x000fe20006800000 */
[----:B------:R-:W-:Y:S01]  /*0530*/  STS [R24+0x80], R25 ;  /* 0x0000801918007388 */ /* 0x000fe20000000800 */
[----:B------:R-:W-:-:S03]  /*0540*/  P2R R46, PR, RZ, 0x20 ;  /* 0x00000020ff2e7803 */ /* 0x000fc60000000000 */
[----:B------:R-:W-:Y:S04]  /*0550*/  STS [R24+0x100], R29 ;  /* 0x0001001d18007388 */ /* 0x000fe80000000800 */
[----:B------:R-:W-:Y:S04]  /*0560*/  STS [R24+0x180], R31 ;  /* 0x0001801f18007388 */ /* 0x000fe80000000800 */
[----:B------:R-:W-:Y:S04]  /*0570*/  STS [R24+0x200], R33 ;  /* 0x0002002118007388 */ /* 0x000fe80000000800 */
[----:B------:R0:W-:Y:S04]  /*0580*/  STS [R24+0x280], R35 ;  /* 0x0002802318007388 */ /* 0x0001e80000000800 */
[----:B------:R-:W-:Y:S04]  /*0590*/  STS [R24+0x300], R37 ;  /* 0x0003002518007388 */ /* 0x000fe80000000800 */
[----:B------:R1:W-:Y:S01]  /*05a0*/  STS [R24+0x380], R39 ;  /* 0x0003802718007388 */ /* 0x0003e20000000800 */
[----:B0-----:R-:W-:-:S03]  /*05b0*/  SEL R35, RZ, 0x1, !P4 ;  /* 0x00000001ff237807 */ /* 0x001fc60006000000 */
[----:B------:R-:W-:Y:S01]  /*05c0*/  STS [R24+0x400], R41 ;  /* 0x0004002918007388 */ /* 0x000fe20000000800 */
[----:B------:R-:W-:-:S03]  /*05d0*/  NOP ;  /* 0x0000000000007918 */ /* 0x000fc60000000000 */
[----:B------:R-:W-:Y:S01]  /*05e0*/  LDS R6, [R4+0x20] ;  /* 0x0000200004067984 */ /* 0x000fe20000000800 */
[----:B-1----:R-:W-:Y:S02]  /*05f0*/  SEL R39, RZ, 0x1, !P3 ;  /* 0x00000001ff277807 */ /* 0x002fe40005800000 */
[----:B----4-:R-:W-:Y:S01]  /*0600*/  ISETP.NE.AND P3, PT, R14, R16, PT ;  /* 0x000000100e00720c */ /* 0x010fe20003f65270 */
[----:B------:R-:W-:Y:S04]  /*0610*/  LDS R3, [R4] ;  /* 0x0000000004037984 */ /* 0x000fe80000000800 */
        /* <DEDUP_REMOVED lines=8> */
[----:B------:R-:W-:Y:S02]  /*06a0*/  STS [R26+0x4d8], R27 ;  /* 0x0004d81b1a007388 */ /* 0x000fe40000000800 */
[----:B------:R-:W-:Y:S06]  /*06b0*/  BAR.SYNC.DEFER_BLOCKING 0x0 ;  /* 0x0000000000007b1d */ /* 0x000fec0000010000 */
[----:B------:R-:W0:Y:S02]  /*06c0*/  @P1 LDS R22, [R26+0x4d4] ;  /* 0x0004d4001a161984 */ /* 0x000e240000000800 */
[----:B0-----:R-:W-:-:S04]  /*06d0*/  @P1 ISETP.NE.AND P0, PT, R22, R2, PT ;  /* 0x000000021600120c */ /* 0x001fc80003f05270 */
[----:B------:R-:W-:-:S04]  /*06e0*/  @P1 SEL R38, RZ, 0x1, !P0 ;  /* 0x00000001ff261807 */ /* 0x000fc80004000000 */
[----:B------:R-:W-:-:S04]  /*06f0*/  IADD3 R4, P0, PT, R38, R5, RZ ;  /* 0x0000000526047210 */ /* 0x000fc80007f1e0ff */
[----:B------:R-:W-:Y:S01]  /*0700*/  IADD3 R39, P1, PT, R4, R39, RZ ;  /* 0x0000002704277210 */ /* 0x000fe20007f3e0ff */
[----:B------:R-:W-:Y:S01]  /*0710*/  IMAD.X R34, RZ, RZ, UR4, P0 ;  /* 0x00000004ff227e24 */ /* 0x000fe200080e06ff */
[----:B------:R-:W-:Y:S02]  /*0720*/  SEL R4, RZ, 0x1, !P3 ;  /* 0x00000001ff047807 */ /* 0x000fe40005800000 */
[----:B------:R-:W-:Y:S01]  /*0730*/  IADD3 R40, P0, PT, R39, R40, RZ ;  /* 0x0000002827287210 */ /* 0x000fe20007f1e0ff */
[----:B------:R-:W-:-:S03]  /*0740*/  IMAD.X R36, RZ, RZ, R34, P1 ;  /* 0x000000ffff247224 */ /* 0x000fc600008e0622 */
[----:B------:R-:W-:Y:S01]  /*0750*/  IADD3 R35, P1, PT, R40, R35, RZ ;  /* 0x0000002328237210 */ /* 0x000fe20007f3e0ff */
[----:B------:R-:W-:Y:S01]  /*0760*/  IMAD.X R32, RZ, RZ, R36, P0 ;  /* 0x000000ffff207224 */ /* 0x000fe200000e0624 */
[----:B------:R-:W-:-:S03]  /*0770*/  ISETP.NE.AND P0, PT, R16, R18, PT ;  /* 0x000000121000720c */ /* 0x000fc60003f05270 */
[----:B------:R-:W-:Y:S01]  /*0780*/  IMAD.X R31, RZ, RZ, R32, P1 ;  /* 0x000000ffff1f7224 */ /* 0x000fe200008e0620 */
[----:B------:R-:W-:Y:S02]  /*0790*/  IADD3 R37, P1, PT, R35, R4, RZ ;  /* 0x0000000423257210 */ /* 0x000fe40007f3e0ff */
[----:B------:R-:W-:-:S03]  /*07a0*/  SEL R4, RZ, 0x1, !P0 ;  /* 0x00000001ff047807 */ /* 0x000fc60004000000 */
[----:B------:R-:W-:Y:S01]  /*07b0*/  IMAD.X R26, RZ, RZ, R31, P1 ;  /* 0x000000ffff1a7224 */ /* 0x000fe200008e061f */
[----:B------:R-:W-:-:S05]  /*07c0*/  IADD3 R33, P1, PT, R37, R4, RZ ;  /* 0x0000000425217210 */ /* 0x000fca0007f3e0ff */
[----:B------:R-:W-:Y:S01]  /*07d0*/  IMAD.X R28, RZ, RZ, R26, P1 ;  /* 0x000000ffff1c7224 */ /* 0x000fe200008e061a */
[----:B------:R-:W-:-:S04]  /*07e0*/  ISETP.NE.AND P1, PT, R18, R20, PT ;  /* 0x000000141200720c */ /* 0x000fc80003f25270 */
[----:B------:R-:W-:-:S04]  /*07f0*/  SEL R4, RZ, 0x1, !P1 ;  /* 0x00000001ff047807 */ /* 0x000fc80004800000 */
[----:B------:R-:W-:Y:S01]  /*0800*/  IADD3 R29, P6, PT, R33, R4, RZ ;  /* 0x00000004211d7210 */ /* 0x000fe20007fde0ff */
[----:B------:R-:W-:-:S04]  /*0810*/  FADD R4, R3, R9 ;  /* 0x0000000903047221 */ /* 0x000fc80000000000 */
[----:B------:R-:W-:Y:S01]  /*0820*/  IMAD.X R30, RZ, RZ, R28, P6 ;  /* 0x000000ffff1e7224 */ /* 0x000fe200030e061c */
[----:B------:R-:W-:Y:S02]  /*0830*/  FSEL R4, R9, R4, P2 ;  /* 0x0000000409047208 */ /* 0x000fe40001000000 */
[----:B------:R-:W-:-:S03]  /*0840*/  ISETP.NE.AND P6, PT, R8, R10, PT ;  /* 0x0000000a0800720c */ /* 0x000fc60003fc5270 */
[----:B------:R-:W-:-:S05]  /*0850*/  FADD R4, R11, R4 ;  /* 0x000000040b047221 */ /* 0x000fca0000000000 */
[----:B------:R-:W-:Y:S02]  /*0860*/  FSEL R4, R11, R4, P6 ;  /* 0x000000040b047208 */ /* 0x000fe40003000000 */
[----:B------:R-:W-:-:S03]  /*0870*/  ISETP.NE.AND P6, PT, R20, R27, PT ;  /* 0x0000001b1400720c */ /* 0x000fc60003fc5270 */
[----:B------:R-:W-:-:S05]  /*0880*/  FADD R4, R13, R4 ;  /* 0x000000040d047221 */ /* 0x000fca0000000000 */
[----:B------:R-:W-:Y:S02]  /*0890*/  FSEL R4, R13, R4, P5 ;  /* 0x000000040d047208 */ /* 0x000fe40002800000 */
[----:B------:R-:W-:-:S03]  /*08a0*/  ISETP.GE.AND P5, PT, R23, 0x1, PT ;  /* 0x000000011700780c */ /* 0x000fc60003fa6270 */
[----:B------:R-:W-:-:S05]  /*08b0*/  FADD R4, R15, R4 ;  /* 0x000000040f047221 */ /* 0x000fca0000000000 */
[----:B------:R-:W-:-:S05]  /*08c0*/  FSEL R4, R15, R4, P4 ;  /* 0x000000040f047208 */ /* 0x000fca0002000000 */
[----:B------:R-:W-:-:S05]  /*08d0*/  FADD R4, R17, R4 ;  /* 0x0000000411047221 */ /* 0x000fca0000000000 */
[----:B------:R-:W-:-:S05]  /*08e0*/  FSEL R4, R17, R4, P3 ;  /* 0x0000000411047208 */ /* 0x000fca0001800000 */
[----:B------:R-:W-:-:S05]  /*08f0*/  FADD R4, R19, R4 ;  /* 0x0000000413047221 */ /* 0x000fca0000000000 */
[----:B------:R-:W-:-:S05]  /*0900*/  FSEL R4, R19, R4, P0 ;  /* 0x0000000413047208 */ /* 0x000fca0000000000 */
[----:B------:R-:W-:-:S05]  /*0910*/  FADD R4, R21, R4 ;  /* 0x0000000415047221 */ /* 0x000fca0000000000 */
[----:B------:R-:W-:Y:S02]  /*0920*/  FSEL R5, R21, R4, P1 ;  /* 0x0000000415057208 */ /* 0x000fe40000800000 */
[----:B------:R-:W-:-:S03]  /*0930*/  SEL R4, RZ, 0x1, !P6 ;  /* 0x00000001ff047807 */ /* 0x000fc60007000000 */
[----:B------:R-:W-:Y:S01]  /*0940*/  @!P6 FADD R6, R6, R5 ;  /* 0x000000050606e221 */ /* 0x000fe20000000000 */
[----:B------:R-:W-:-:S04]  /*0950*/  IADD3 R7, P6, PT, R29, R4, RZ ;  /* 0x000000041d077210 */ /* 0x000fc80007fde0ff */
[----:B------:R-:W0:Y:S01]  /*0960*/  SHFL.UP PT, R5, R6, 0x1, RZ ;  /* 0x0420000006057989 */ /* 0x000e2200000e00ff */
[----:B------:R-:W-:Y:S01]  /*0970*/  IMAD.X R24, RZ, RZ, R30, P6 ;  /* 0x000000ffff187224 */ /* 0x000fe200030e061e */
[----:B------:R-:W-:Y:S02]  /*0980*/  ISETP.NE.U32.AND P6, PT, R7, RZ, PT ;  /* 0x000000ff0700720c */ /* 0x000fe40003fc5070 */
[----:B------:R-:W1:Y:S02]  /*0990*/  SHFL.UP PT, R4, R7, 0x1, RZ ;  /* 0x0420000007047989 */ /* 0x000e6400000e00ff */
[----:B------:R-:W-:Y:S01]  /*09a0*/  ISETP.NE.AND.EX P6, PT, R24, RZ, PT, P6 ;  /* 0x000000ff1800720c */ /* 0x000fe20003fc5360 */
[----:B0-----:R-:W-:Y:S01]  /*09b0*/  FADD R5, R6, R5 ;  /* 0x0000000506057221 */ /* 0x001fe20000000000 */
[----:B-1----:R-:W-:-:S04]  /*09c0*/  SEL R4, R4, RZ, P5 ;  /* 0x000000ff04047207 */ /* 0x002fc80002800000 */
[----:B------:R-:W-:Y:S02]  /*09d0*/  @P5 FSEL R6, R5, R6, !P6 ;  /* 0x0000000605065208 */ /* 0x000fe40007000000 */
[----:B------:R-:W0:Y:S01]  /*09e0*/  SHFL.UP PT, R5, R24, 0x1, RZ ;  /* 0x0420000018057989 */ /* 0x000e2200000e00ff */
[----:B------:R-:W-:-:S05]  /*09f0*/  IADD3 R25, P6, PT, R4, R7, RZ ;  /* 0x0000000704197210 */ /* 0x000fca0007fde0ff */
[----:B------:R-:W1:Y:S01]  /*0a00*/  SHFL.UP PT, R4, R25, 0x2, RZ ;  /* 0x0440000019047989 */ /* 0x000e6200000e00ff */
[----:B0-----:R-:W-:Y:S02]  /*0a10*/  SEL R5, R5, RZ, P5 ;  /* 0x000000ff05057207 */ /* 0x001fe40002800000 */
[----:B------:R-:W-:-:S03]  /*0a20*/  ISETP.GE.AND P5, PT, R23, 0x2, PT ;  /* 0x000000021700780c */ /* 0x000fc60003fa6270 */
[----:B------:R-:W-:Y:S01]  /*0a30*/  IMAD.X R44, R5, 0x1, R24, P6 ;  /* 0x00000001052c7824 */ /* 0x000fe200030e0618 */
[----:B------:R-:W-:Y:S01]  /*0a40*/  ISETP.NE.U32.AND P6, PT, R25, RZ, PT ;  /* 0x000000ff1900720c */ /* 0x000fe20003fc5070 */
[----:B------:R-:W0:Y:S01]  /*0a50*/  SHFL.UP PT, R5, R6, 0x2, RZ ;  /* 0x0440000006057989 */ /* 0x000e2200000e00ff */
[----:B-1----:R-:W-:Y:S02]  /*0a60*/  SEL R4, R4, RZ, P5 ;  /* 0x000000ff04047207 */ /* 0x002fe40002800000 */
[----:B------:R-:W-:Y:S01]  /*0a70*/  ISETP.NE.AND.EX P6, PT, R44, RZ, PT, P6 ;  /* 0x000000ff2c00720c */ /* 0x000fe20003fc5360 */
[----:B0-----:R-:W-:-:S05]  /*0a80*/  FADD R5, R6, R5 ;  /* 0x0000000506057221 */ /* 0x001fca0000000000 */
        /* <DEDUP_REMOVED lines=36> */
[----:B------:R-:W-:Y:S02]  /*0cd0*/  FSEL R48, R5, R6, !P6 ;  /* 0x0000000605307208 */ /* 0x000fe40007000000 */
[----:B------:R-:W0:Y:S01]  /*0ce0*/  SHFL.UP PT, R5, R24, 0x10, RZ ;  /* 0x0600000018057989 */ /* 0x000e2200000e00ff */
[----:B------:R-:W-:Y:S02]  /*0cf0*/  IADD3 R4, P6, PT, R4, R7, RZ ;  /* 0x0000000704047210 */ /* 0x000fe40007fde0ff */
[----:B------:R-:W-:Y:S02]  /*0d00*/  FSEL R43, R6, R48, !P5 ;  /* 0x00000030062b7208 */ /* 0x000fe40006800000 */
[----:B0-----:R-:W-:Y:S02]  /*0d10*/  SEL R5, R5, RZ, P5 ;  /* 0x000000ff05057207 */ /* 0x001fe40002800000 */
[----:B------:R-:W-:-:S03]  /*0d20*/  ISETP.NE.AND P5, PT, R23, RZ, PT ;  /* 0x000000ff1700720c */ /* 0x000fc60003fa5270 */
[----:B------:R-:W-:Y:S01]  /*0d30*/  IMAD.X R5, R5, 0x1, R24, P6 ;  /* 0x0000000105057824 */ /* 0x000fe200030e0618 */
[----:B------:R-:W-:-:S13]  /*0d40*/  ISETP.NE.AND P6, PT, R23, 0x1f, PT ;  /* 0x0000001f1700780c */ /* 0x000fda0003fc5270 */
[----:B------:R-:W-:-:S05]  /*0d50*/  @!P6 LEA R41, R42, UR5, 0x4 ;  /* 0x000000052a29ec11 */ /* 0x000fca000f8e20ff */
[----:B------:R-:W-:Y:S04]  /*0d60*/  @!P6 STS [R41+0x8], R48 ;  /* 0x000008302900e388 */ /* 0x000fe80000000800 */
[----:B------:R-:W-:Y:S01]  /*0d70*/  @!P6 STS.64 [R41], R4 ;  /* 0x000000042900e388 */ /* 0x000fe20000000a00 */
[----:B------:R-:W-:Y:S06]  /*0d80*/  BAR.SYNC.DEFER_BLOCKING 0x0 ;  /* 0x0000000000007b1d */ /* 0x000fec0000010000 */
[----:B------:R-:W-:Y:S04]  /*0d90*/  SHFL.UP PT, R5, R5, 0x1, RZ ;  /* 0x0420000005057989 */ /* 0x000fe800000e00ff */
[----:B------:R-:W-:Y:S04]  /*0da0*/  LDS.64 R24, [UR5+0x10] ;  /* 0x00001005ff187984 */ /* 0x000fe80008000a00 */
[----:B------:R-:W0:Y:S04]  /*0db0*/  LDS.64 R6, [UR5] ;  /* 0x00000005ff067984 */ /* 0x000e280008000a00 */
[----:B------:R-:W-:Y:S04]  /*0dc0*/  LDS R44, [UR5+0x8] ;  /* 0x00000805ff2c7984 */ /* 0x000fe80008000800 */
[----:B------:R-:W1:Y:S04]  /*0dd0*/  LDS R45, [UR5+0x18] ;  /* 0x00001805ff2d7984 */ /* 0x000e680008000800 */
[----:B------:R-:W-:Y:S01]  /*0de0*/  LDS R41, [UR5+0x28] ;  /* 0x00002805ff297984 */ /* 0x000fe20008000800 */
[----:B0-----:R-:W-:-:S05]  /*0df0*/  IADD3 R47, P6, PT, R6, R24, RZ ;  /* 0x00000018062f7210 */ /* 0x001fca0007fde0ff */
[----:B------:R-:W-:Y:S01]  /*0e00*/  IMAD.X R53, R7, 0x1, R25, P6 ;  /* 0x0000000107357824 */ /* 0x000fe200030e0619 */
[----:B------:R-:W-:-:S04]  /*0e10*/  ISETP.NE.U32.AND P6, PT, R24, RZ, PT ;  /* 0x000000ff1800720c */ /* 0x000fc80003fc5070 */
[----:B------:R-:W-:Y:S02]  /*0e20*/  ISETP.NE.AND.EX P6, PT, R25, RZ, PT, P6 ;  /* 0x000000ff1900720c */ /* 0x000fe40003fc5360 */
[----:B------:R-:W0:Y:S11]  /*0e30*/  LDS.64 R24, [UR5+0x20] ;  /* 0x00002005ff187984 */ /* 0x000e360008000a00 */
[----:B-1----:R-:W-:Y:S01]  /*0e40*/  @!P6 FADD R45, R44, R45 ;  /* 0x0000002d2c2de221 */ /* 0x002fe20000000000 */
[----:B0-----:R-:W-:-:S05]  /*0e50*/  IADD3 R49, P6, PT, R24, R47, RZ ;  /* 0x0000002f18317210 */ /* 0x001fca0007fde0ff */
[----:B------:R-:W-:Y:S01]  /*0e60*/  IMAD.X R51, R25, 0x1, R53, P6 ;  /* 0x0000000119337824 */ /* 0x000fe200030e0635 */
[----:B------:R-:W-:-:S04]  /*0e70*/  ISETP.NE.AND P6, PT, R42, 0x2, PT ;  /* 0x000000022a00780c */ /* 0x000fc80003fc5270 */
[----:B------:R-:W-:Y:S02]  /*0e80*/  SEL R48, R47, R6, !P6 ;  /* 0x000000062f307207 */ /* 0x000fe40007000000 */
[----:B------:R-:W-:Y:S02]  /*0e90*/  SEL R50, R53, R7, !P6 ;  /* 0x0000000735327207 */ /* 0x000fe40007000000 */
[----:B------:R-:W0:Y:S01]  /*0ea0*/  LDS.64 R6, [UR5+0x30] ;  /* 0x00003005ff067984 */ /* 0x000e220008000a00 */
[----:B------:R-:W-:Y:S02]  /*0eb0*/  FSEL R44, R45, R44, !P6 ;  /* 0x0000002c2d2c7208 */ /* 0x000fe40007000000 */
[----:B------:R-:W-:Y:S02]  /*0ec0*/  ISETP.NE.U32.AND P6, PT, R24, RZ, PT ;  /* 0x000000ff1800720c */ /* 0x000fe40003fc5070 */
[----:B------:R-:W1:Y:S02]  /*0ed0*/  LDS R24, [UR5+0x38] ;  /* 0x00003805ff187984 */ /* 0x000e640008000800 */
[----:B------:R-:W-:-:S13]  /*0ee0*/  ISETP.NE.AND.EX P6, PT, R25, RZ, PT, P6 ;  /* 0x000000ff1900720c */ /* 0x000fda0003fc5360 */
[----:B------:R-:W-:Y:S01]  /*0ef0*/  @!P6 FADD R41, R45, R41 ;  /* 0x000000292d29e221 */ /* 0x000fe20000000000 */
[----:B0-----:R-:W-:-:S05]  /*0f00*/  IADD3 R25, P6, PT, R6, R49, RZ ;  /* 0x0000003106197210 */ /* 0x001fca0007fde0ff */
[----:B------:R-:W-:Y:S01]  /*0f10*/  IMAD.X R47, R7, 0x1, R51, P6 ;  /* 0x00000001072f7824 */ /* 0x000fe200030e0633 */
[----:B------:R-:W-:-:S04]  /*0f20*/  ISETP.NE.AND P6, PT, R42, 0x3, PT ;  /* 0x000000032a00780c */ /* 0x000fc80003fc5270 */
[----:B------:R-:W-:Y:S02]  /*0f30*/  SEL R48, R49, R48, !P6 ;  /* 0x0000003031307207 */ /* 0x000fe40007000000 */
[----:B------:R-:W-:Y:S02]  /*0f40*/  SEL R50, R51, R50, !P6 ;  /* 0x0000003233327207 */ /* 0x000fe40007000000 */
[----:B------:R-:W-:Y:S02]  /*0f50*/  FSEL R44, R41, R44, !P6 ;  /* 0x0000002c292c7208 */ /* 0x000fe40007000000 */
        /* <DEDUP_REMOVED lines=8> */
[----:B------:R-:W-:Y:S01]  /*0fe0*/  SEL R50, R47, R50, !P6 ;  /* 0x000000322f327207 */ /* 0x000fe20007000000 */
[----:B------:R-:W0:Y:S01]  /*0ff0*/  LDS R25, [UR5+0x48] ;  /* 0x00004805ff197984 */ /* 0x000e220008000800 */
[----:B------:R-:W-:Y:S02]  /*1000*/  FSEL R44, R24, R44, !P6 ;  /* 0x0000002c182c7208 */ /* 0x000fe40007000000 */
[----:B------:R-:W-:-:S04]  /*1010*/  ISETP.NE.U32.AND P6, PT, R6, RZ, PT ;  /* 0x000000ff0600720c */ /* 0x000fc80003fc5070 */
[----:B------:R-:W-:Y:S02]  /*1020*/  ISETP.NE.AND.EX P6, PT, R7, RZ, PT, P6 ;  /* 0x000000ff0700720c */ /* 0x000fe40003fc5360 */
[----:B------:R-:W1:Y:S11]  /*1030*/  LDS.64 R6, [UR5+0x50] ;  /* 0x00005005ff067984 */ /* 0x000e760008000a00 */
[----:B0-----:R-:W-:Y:S01]  /*1040*/  @!P6 FADD R25, R24, R25 ;  /* 0x000000191819e221 */ /* 0x001fe20000000000 */
[----:B-1----:R-:W-:-:S05]  /*1050*/  IADD3 R47, P6, PT, R6, R41, RZ ;  /* 0x00000029062f7210 */ /* 0x002fca0007fde0ff */
        /* <DEDUP_REMOVED lines=14> */
[----:B------:R-:W-:Y:S02]  /*1140*/  FSEL R47, R41, R44, !P6 ;  /* 0x0000002c292f7208 */ /* 0x000fe40007000000 */
[----:B------:R-:W0:Y:S01]  /*1150*/  LDS R44, [UR5+0x68] ;  /* 0x00006805ff2c7984 */ /* 0x000e220008000800 */
[----:B------:R-:W-:Y:S02]  /*1160*/  SEL R48, R49, R48, !P6 ;  /* 0x0000003031307207 */ /* 0x000fe40007000000 */
[----:B------:R-:W-:Y:S02]  /*1170*/  ISETP.NE.U32.AND P6, PT, R6, RZ, PT ;  /* 0x000000ff0600720c */ /* 0x000fe40003fc5070 */
[----:B------:R-:W-:Y:S02]  /*1180*/  SHFL.UP PT, R6, R43, 0x1, RZ ;  /* 0x042000002b067989 */ /* 0x000fe400000e00ff */
[----:B------:R-:W-:-:S02]  /*1190*/  ISETP.NE.AND.EX P6, PT, R7, RZ, PT, P6 ;  /* 0x000000ff0700720c */ /* 0x000fc40003fc5360 */
[----:B------:R-:W-:Y:S11]  /*11a0*/  LDS R43, [UR5+0x78] ;  /* 0x00007805ff2b7984 */ /* 0x000ff60008000800 */
[----:B0-----:R-:W-:Y:S01]  /*11b0*/  @!P6 FADD R44, R41, R44 ;  /* 0x0000002c292ce221 */ /* 0x001fe20000000000 */
[----:B------:R-:W-:-:S02]  /*11c0*/  ISETP.NE.AND P6, PT, R42, 0x7, PT ;  /* 0x000000072a00780c */ /* 0x000fc40003fc5270 */
[----:B------:R-:W0:Y:S01]  /*11d0*/  SHFL.UP PT, R42, R4, 0x1, RZ ;  /* 0x04200000042a7989 */ /* 0x000e2200000e00ff */
[----:B------:R-:W-:Y:S02]  /*11e0*/  SEL R41, R5, RZ, P5 ;  /* 0x000000ff05297207 */ /* 0x000fe40002800000 */
[----:B------:R-:W-:Y:S02]  /*11f0*/  SEL R7, R25, R24, !P6 ;  /* 0x0000001819077207 */ /* 0x000fe40007000000 */
[----:B------:R-:W-:Y:S02]  /*1200*/  SEL R24, R45, R48, !P6 ;  /* 0x000000302d187207 */ /* 0x000fe40007000000 */
[----:B------:R-:W-:Y:S02]  /*1210*/  FSEL R47, R44, R47, !P6 ;  /* 0x0000002f2c2f7208 */ /* 0x000fe40007000000 */
[----:B------:R-:W-:-:S04]  /*1220*/  ISETP.NE.U32.AND P6, PT, R7, RZ, PT ;  /* 0x000000ff0700720c */ /* 0x000fc80003fc5070 */
[----:B------:R-:W-:-:S13]  /*1230*/  ISETP.NE.AND.EX P6, PT, R24, RZ, PT, P6 ;  /* 0x000000ff1800720c */ /* 0x000fda0003fc5360 */
[----:B------:R-:W-:Y:S01]  /*1240*/  @!P6 FADD R47, RZ, R47 ;  /* 0x0000002fff2fe221 */ /* 0x000fe20000000000 */
[----:B------:R-:W-:-:S04]  /*1250*/  ISETP.GE.U32.AND P6, PT, R0, 0x20, PT ;  /* 0x000000200000780c */ /* 0x000fc80003fc6070 */
[----:B------:R-:W-:Y:S02]  /*1260*/  SEL R7, R7, RZ, P6 ;  /* 0x000000ff07077207 */ /* 0x000fe40003000000 */
[----:B------:R-:W-:Y:S02]  /*1270*/  SEL R24, R24, RZ, P6 ;  /* 0x000000ff18187207 */ /* 0x000fe40003000000 */
[----:B------:R-:W-:Y:S02]  /*1280*/  FSEL R47, R47, RZ, P6 ;  /* 0x000000ff2f2f7208 */ /* 0x000fe40003000000 */
[C---:B0-----:R-:W-:Y:S02]  /*1290*/  ISETP.NE.U32.AND P6, PT, R42.reuse, RZ, PT ;  /* 0x000000ff2a00720c */ /* 0x041fe40003fc5070 */
[----:B------:R-:W-:Y:S02]  /*12a0*/  SEL R42, R42, RZ, P5 ;  /* 0x000000ff2a2a7207 */ /* 0x000fe40002800000 */
[----:B------:R-:W-:-:S02]  /*12b0*/  ISETP.NE.AND.EX P6, PT, R5, RZ, PT, P6 ;  /* 0x000000ff0500720c */ /* 0x000fc40003fc5360 */
[----:B------:R-:W0:Y:S11]  /*12c0*/  LDS.64 R4, [UR5+0x70] ;  /* 0x00007005ff047984 */ /* 0x000e360008000a00 */
[----:B------:R-:W-:Y:S01]  /*12d0*/  @!P6 FADD R6, R6, R47 ;  /* 0x0000002f0606e221 */ /* 0x000fe20000000000 */
[----:B------:R-:W-:-:S04]  /*12e0*/  IADD3 R42, P6, PT, R42, R7, RZ ;  /* 0x000000072a2a7210 */ /* 0x000fc80007fde0ff */
[----:B------:R-:W-:Y:S01]  /*12f0*/  FSEL R23, R47, R6, !P5 ;  /* 0x000000062f177208 */ /* 0x000fe20006800000 */
[----:B------:R-:W-:Y:S01]  /*1300*/  IMAD.X R41, R41, 0x1, R24, P6 ;  /* 0x0000000129297824 */ /* 0x000fe200030e0618 */
[----:B------:R-:W-:Y:S02]  /*1310*/  ISETP.NE.U32.AND P6, PT, R38, RZ, PT ;  /* 0x000000ff2600720c */ /* 0x000fe40003fc5070 */
[----:B------:R-:W-:Y:S02]  /*1320*/  ISETP.NE.AND P5, PT, R8, R10, PT ;  /* 0x0000000a0800720c */ /* 0x000fe40003fa5270 */
[----:B------:R-:W-:Y:S02]  /*1330*/  ISETP.NE.AND.EX P6, PT, RZ, UR4, PT, P6 ;  /* 0x00000004ff007c0c */ /* 0x000fe4000bfc5360 */
[----:B------:R-:W-:-:S05]  /*1340*/  SEL R47, RZ, 0x1, !P2 ;  /* 0x00000001ff2f7807 */ /* 0x000fca0005000000 */
[----:B------:R-:W-:-:S06]  /*1350*/  IMAD.IADD R47, R38, 0x1, R47 ;  /* 0x00000001262f7824 */ /* 0x000fcc00078e022f */
[----:B------:R-:W-:-:S04]  /*1360*/  @!P6 FADD R3, R3, R23 ;  /* 0x000000170303e221 */ /* 0x000fc80000000000 */
[----:B------:R-:W-:Y:S01]  /*1370*/  @!P2 FADD R9, R9, R3 ;  /* 0x000000030909a221 */ /* 0x000fe20000000000 */
[----:B0-----:R-:W-:-:S03]  /*1380*/  IADD3 R6, P2, PT, R4, R25, RZ ;  /* 0x0000001904067210 */ /* 0x001fc60007f5e0ff */
[----:B------:R-:W-:Y:S01]  /*1390*/  @!P5 FADD R11, R11, R9 ;  /* 0x000000090b0bd221 */ /* 0x000fe20000000000 */
[----:B------:R-:W-:Y:S01]  /*13a0*/  ISETP.NE.AND P5, PT, R46, RZ, PT ;  /* 0x000000ff2e00720c */ /* 0x000fe20003fa5270 */
[----:B------:R-:W-:Y:S01]  /*13b0*/  IMAD.X R7, R5, 0x1, R45, P2 ;  /* 0x0000000105077824 */ /* 0x000fe200010e062d */
[----:B------:R-:W-:-:S04]  /*13c0*/  ISETP.NE.U32.AND P2, PT, R4, RZ, PT ;  /* 0x000000ff0400720c */ /* 0x000fc80003f45070 */
[----:B------:R-:W-:-:S07]  /*13d0*/  ISETP.NE.AND.EX P2, PT, R5, RZ, PT, P2 ;  /* 0x000000ff0500720c */ /* 0x000fce0003f45320 */
[----:B------:R-:W-:Y:S01]  /*13e0*/  @!P5 FADD R13, R13, R11 ;  /* 0x0000000b0d0dd221 */ /* 0x000fe20000000000 */
[----:B------:R-:W-:-:S03]  /*13f0*/  ISETP.NE.AND P5, PT, R0, RZ, PT ;  /* 0x000000ff0000720c */ /* 0x000fc60003fa5270 */
[----:B------:R-:W-:Y:S02]  /*1400*/  @!P4 FADD R15, R15, R13 ;  /* 0x0000000d0f0fc221 */ /* 0x000fe40000000000 */
[----:B------:R-:W-:Y:S01]  /*1410*/  @!P2 FADD R43, R44, R43 ;  /* 0x0000002b2c2ba221 */ /* 0x000fe20000000000 */
[----:B------:R-:W-:Y:S01]  /*1420*/  ISETP.GE.U32.AND P2, PT, R6, 0x101, PT ;  /* 0x000001010600780c */ /* 0x000fe20003f46070 */
[----:B------:R-:W-:Y:S01]  /*1430*/  @!P3 FADD R17, R17, R15 ;  /* 0x0000000f1111b221 */ /* 0x000fe20000000000 */
[----:B------:R-:W-:Y:S02]  /*1440*/  IADD3 R44, P3, PT, R38, R42, RZ ;  /* 0x0000002a262c7210 */ /* 0x000fe40007f7e0ff */
[C---:B------:R-:W-:Y:S01]  /*1450*/  IADD3 R38, P4, PT, R42.reuse, R47, RZ ;  /* 0x0000002f2a267210 */ /* 0x040fe20007f9e0ff */
[----:B------:R-:W-:Y:S01]  /*1460*/  @!P0 FADD R19, R19, R17 ;  /* 0x0000001113138221 */ /* 0x000fe20000000000 */
[----:B------:R-:W-:Y:S01]  /*1470*/  ISETP.GE.AND.EX P2, PT, R7, RZ, PT, P2 ;  /* 0x000000ff0700720c */ /* 0x000fe20003f46320 */
[----:B------:R-:W0:Y:S01]  /*1480*/  @!P5 LDC.64 R24, c[0x0][0x3a8] ;  /* 0x0000ea00ff18db82 */ /* 0x000e220000000a00 */
[----:B------:R-:W-:Y:S01]  /*1490*/  @!P5 IMAD.MOV.U32 R4, RZ, RZ, R43 ;  /* 0x000000ffff04d224 */ /* 0x000fe200078e002b */
[----:B------:R-:W-:Y:S01]  /*14a0*/  IADD3 R40, P0, PT, R42, R40, RZ ;  /* 0x000000282a287210 */ /* 0x000fe20007f1e0ff */
[----:B------:R-:W-:-:S02]  /*14b0*/  @!P5 IMAD.MOV.U32 R5, RZ, RZ, 0x65 ;  /* 0x00000065ff05d424 */ /* 0x000fc400078e00ff */
[----:B------:R-:W-:Y:S01]  /*14c0*/  @!P1 FADD R21, R21, R19 ;  /* 0x0000001315159221 */ /* 0x000fe20000000000 */
[----:B------:R-:W-:Y:S01]  /*14d0*/  IMAD.X R43, R41, 0x1, R34, P4 ;  /* 0x00000001292b7824 */ /* 0x000fe200020e0622 */
[C---:B------:R-:W-:Y:S01]  /*14e0*/  IADD3 R35, P4, PT, R42.reuse, R35, RZ ;  /* 0x000000232a237210 */ /* 0x040fe20007f9e0ff */
[----:B0-----:R0:W-:Y:S01]  /*14f0*/  @!P5 ST.E.128.STRONG.GPU desc[UR8][R24.64+0x200], R4 ;  /* 0x000200041800d985 */ /* 0x0011e2000c10fd08 */
[----:B------:R-:W-:-:S05]  /*1500*/  IADD3 R39, P5, PT, R42, R39, RZ ;  /* 0x000000272a277210 */ /* 0x000fca0007fbe0ff */
[----:B------:R-:W-:Y:S01]  /*1510*/  IMAD.X R36, R41, 0x1, R36, P5 ;  /* 0x0000000129247824 */ /* 0x000fe200028e0624 */
[----:B------:R-:W-:-:S05]  /*1520*/  IADD3 R37, P5, PT, R42, R37, RZ ;  /* 0x000000252a257210 */ /* 0x000fca0007fbe0ff */
[C---:B------:R-:W-:Y:S02]  /*1530*/  IMAD.X R26, R41.reuse, 0x1, R26, P5 ;  /* 0x00000001291a7824 */ /* 0x040fe400028e061a */
[C---:B0-----:R-:W-:Y:S01]  /*1540*/  IMAD.X R5, R41.reuse, 0x1, R32, P0 ;  /* 0x0000000129057824 */ /* 0x041fe200000e0620 */
[C---:B------:R-:W-:Y:S01]  /*1550*/  IADD3 R33, P0, PT, R42.reuse, R33, RZ ;  /* 0x000000212a217210 */ /* 0x040fe20007f1e0ff */
[C---:B------:R-:W-:Y:S01]  /*1560*/  IMAD.X R4, R41.reuse, 0x1, R31, P4 ;  /* 0x0000000129047824 */ /* 0x040fe200020e061f */
[----:B------:R-:W-:Y:S02]  /*1570*/  IADD3 R29, P4, PT, R42, R29, RZ ;  /* 0x0000001d2a1d7210 */ /* 0x000fe40007f9e0ff */
[C---:B------:R-:W-:Y:S01]  /*1580*/  IADD3.X R31, PT, PT, R41.reuse, UR4, RZ, P3, !PT ;  /* 0x00000004291f7c10 */ /* 0x040fe20009ffe4ff */
[C---:B------:R-:W-:Y:S02]  /*1590*/  IMAD.X R28, R41.reuse, 0x1, R28, P0 ;  /* 0x00000001291c7824 */ /* 0x040fe400000e061c */
[----:B------:R-:W-:Y:S01]  /*15a0*/  IMAD.X R30, R41, 0x1, R30, P4 ;  /* 0x00000001291e7824 */ /* 0x000fe200020e061e */
[----:B------:R-:W-:Y:S07]  /*15b0*/  @!P2 BRA `(.L_x_1480) ;  /* 0x0000000400c8a947 */ /* 0x000fee0003800000 */
[----:B------:R-:W-:Y:S01]  /*15c0*/  BAR.SYNC.DEFER_BLOCKING 0x0 ;  /* 0x0000000000007b1d */ /* 0x000fe20000010000 */
[----:B------:R-:W-:Y:S02]  /*15d0*/  ISETP.NE.AND P2, PT, R2, R8, PT ;  /* 0x000000080200720c */ /* 0x000fe40003f45270 */
[----:B------:R-:W-:Y:S02]  /*15e0*/  @P6 LEA R42, R42, UR5, 0x3 ;  /* 0x000000052a2a6c11 */ /* 0x000fe4000f8e18ff */
[----:B------:R-:W-:Y:S02]  /*15f0*/  ISETP.NE.AND P0, PT, R8, R10, PT ;  /* 0x0000000a0800720c */ /* 0x000fe40003f05270 */
[----:B------:R-:W-:Y:S02]  /*1600*/  ISETP.NE.AND P1, PT, R10, R12, PT ;  /* 0x0000000c0a00720c */ /* 0x000fe40003f25270 */
[----:B------:R-:W-:Y:S02]  /*1610*/  ISETP.NE.AND P5, PT, R14, R16, PT ;  /* 0x000000100e00720c */ /* 0x000fe40003fa5270 */
[----:B------:R-:W-:-:S02]  /*1620*/  ISETP.NE.AND P4, PT, R16, R18, PT ;  /* 0x000000121000720c */ /* 0x000fc40003f85270 */
[----:B------:R-:W-:Y:S02]  /*1630*/  ISETP.NE.AND P3, PT, R18, R20, PT ;  /* 0x000000141200720c */ /* 0x000fe40003f65270 */
[----:B------:R-:W-:-:S03]  /*1640*/  @P2 LEA R44, R44, UR5, 0x3 ;  /* 0x000000052c2c2c11 */ /* 0x000fc6000f8e18ff */
[----:B------:R-:W-:Y:S02]  /*1650*/  @P0 LEA R38, R38, UR5, 0x3 ;  /* 0x0000000526260c11 */ /* 0x000fe4000f8e18ff */
[----:B------:R-:W-:Y:S02]  /*1660*/  @P1 LEA R39, R39, UR5, 0x3 ;  /* 0x0000000527271c11 */ /* 0x000fe4000f8e18ff */
[----:B------:R-:W-:Y:S01]  /*1670*/  @P5 LEA R35, R35, UR5, 0x3 ;  /* 0x0000000523235c11 */ /* 0x000fe2000f8e18ff */
[----:B------:R0:W-:Y:S01]  /*1680*/  @P6 STS.64 [R42], R22 ;  /* 0x000000162a006388 */ /* 0x0001e20000000a00 */
[----:B------:R-:W-:Y:S02]  /*1690*/  ISETP.NE.AND P6, PT, R12, R14, PT ;  /* 0x0000000e0c00720c */ /* 0x000fe40003fc5270 */
[----:B------:R-:W-:Y:S01]  /*16a0*/  @P4 LEA R37, R37, UR5, 0x3 ;  /* 0x0000000525254c11 */ /* 0x000fe2000f8e18ff */
[----:B------:R0:W-:Y:S01]  /*16b0*/  @P2 STS.64 [R44], R2 ;  /* 0x000000022c002388 */ /* 0x0001e20000000a00 */
[----:B------:R-:W-:-:S02]  /*16c0*/  ISETP.NE.AND P2, PT, R20, R27, PT ;  /* 0x0000001b1400720c */ /* 0x000fc40003f45270 */
[----:B------:R-:W-:Y:S01]  /*16d0*/  @P3 LEA R33, R33, UR5, 0x3 ;  /* 0x0000000521213c11 */ /* 0x000fe2000f8e18ff */
[----:B------:R0:W-:Y:S01]  /*16e0*/  @P0 STS.64 [R38], R8 ;  /* 0x0000000826000388 */ /* 0x0001e20000000a00 */
[----:B------:R-:W-:-:S03]  /*16f0*/  ISETP.GT.U32.AND P0, PT, R6, R0, PT ;  /* 0x000000000600720c */ /* 0x000fc60003f04070 */
[----:B------:R0:W-:Y:S01]  /*1700*/  @P1 STS.64 [R39], R10 ;  /* 0x0000000a27001388 */ /* 0x0001e20000000a00 */
[----:B------:R-:W-:Y:S02]  /*1710*/  ISETP.GT.U32.AND.EX P0, PT, R7, RZ, PT, P0 ;  /* 0x000000ff0700720c */ /* 0x000fe40003f04100 */
[----:B------:R-:W-:-:S03]  /*1720*/  @P6 LEA R40, R40, UR5, 0x3 ;  /* 0x0000000528286c11 */ /* 0x000fc6000f8e18ff */
[----:B------:R-:W-:Y:S02]  /*1730*/  @P2 LEA R29, R29, UR5, 0x3 ;  /* 0x000000051d1d2c11 */ /* 0x000fe4000f8e18ff */
[----:B------:R0:W-:Y:S04]  /*1740*/  @P6 STS.64 [R40], R12 ;  /* 0x0000000c28006388 */ /* 0x0001e80000000a00 */
[----:B------:R0:W-:Y:S04]  /*1750*/  @P5 STS.64 [R35], R14 ;  /* 0x0000000e23005388 */ /* 0x0001e80000000a00 */
[----:B------:R0:W-:Y:S04]  /*1760*/  @P4 STS.64 [R37], R16 ;  /* 0x0000001025004388 */ /* 0x0001e80000000a00 */
[----:B------:R0:W-:Y:S04]  /*1770*/  @P3 STS.64 [R33], R18 ;  /* 0x0000001221003388 */ /* 0x0001e80000000a00 */
[----:B------:R0:W-:Y:S01]  /*1780*/  @P2 STS.64 [R29], R20 ;  /* 0x000000141d002388 */ /* 0x0001e20000000a00 */
[----:B------:R-:W-:Y:S06]  /*1790*/  BAR.SYNC.DEFER_BLOCKING 0x0 ;  /* 0x0000000000007b1d */ /* 0x000fec0000010000 */
[----:B------:R-:W-:Y:S05]  /*17a0*/  @!P0 EXIT ;  /* 0x000000000000894d */ /* 0x000fea0003800000 */
[----:B0-----:R-:W-:Y:S01]  /*17b0*/  IMAD.MOV.U32 R29, RZ, RZ, R0 ;  /* 0x000000ffff1d7224 */ /* 0x001fe200078e0000 */
[----:B------:R-:W0:Y:S01]  /*17c0*/  LDCU.128 UR16, c[0x0][0x390] ;  /* 0x00007200ff1077ac */ /* 0x000e220008000c00 */
[----:B------:R-:W-:Y:S01]  /*17d0*/  IMAD.MOV.U32 R18, RZ, RZ, RZ ;  /* 0x000000ffff127224 */ /* 0x000fe200078e00ff */
[----:B------:R-:W-:Y:S02]  /*17e0*/  BSSY.RECONVERGENT B0, `(.L_x_1481) ;  /* 0x000002b000007945 */ /* 0x000fe40003800200 */
[----:B------:R-:W-:Y:S02]  /*17f0*/  LOP3.LUT R3, RZ, R29, RZ, 0x33, !PT ;  /* 0x0000001dff037212 */ /* 0x000fe400078e33ff */
[----:B------:R-:W-:Y:S02]  /*1800*/  LOP3.LUT R2, RZ, R18, RZ, 0x33, !PT ;  /* 0x00000012ff027212 */ /* 0x000fe400078e33ff */
[----:B------:R-:W-:-:S04]  /*1810*/  IADD3 R3, P0, PT, R3, R6, RZ ;  /* 0x0000000603037210 */ /* 0x000fc80007f1e0ff */
[C---:B------:R-:W-:Y:S01]  /*1820*/  LOP3.LUT R4, R3.reuse, 0x300, RZ, 0xc0, !PT ;  /* 0x0000030003047812 */ /* 0x040fe200078ec0ff */
[----:B------:R-:W-:Y:S01]  /*1830*/  IMAD.X R2, R2, 0x1, R7, P0 ;  /* 0x0000000102027824 */ /* 0x000fe200000e0607 */
[----:B------:R-:W-:Y:S02]  /*1840*/  ISETP.GE.U32.AND P0, PT, R3, 0x300, PT ;  /* 0x000003000300780c */ /* 0x000fe40003f06070 */
[----:B------:R-:W-:Y:S02]  /*1850*/  ISETP.NE.U32.AND P1, PT, R4, 0x300, PT ;  /* 0x000003000400780c */ /* 0x000fe40003f25070 */
[----:B------:R-:W-:Y:S02]  /*1860*/  ISETP.GE.U32.AND.EX P0, PT, R2, RZ, PT, P0 ;  /* 0x000000ff0200720c */ /* 0x000fe40003f06100 */
[----:B------:R-:W-:-:S13]  /*1870*/  ISETP.NE.AND.EX P1, PT, RZ, RZ, PT, P1 ;  /* 0x000000ffff00720c */ /* 0x000fda0003f25310 */
[----:B0-----:R-:W-:Y:S05]  /*1880*/  @!P1 BRA `(.L_x_1482) ;  /* 0x0000000000809947 */ /* 0x001fea0003800000 */
[----:B------:R-:W0:Y:S01]  /*1890*/  LDCU.128 UR12, c[0x0][0x390] ;  /* 0x00007200ff0c77ac */ /* 0x000e220008000c00 */
[----:B------:R-:W-:Y:S01]  /*18a0*/  SHF.R.U64 R14, R3, 0x8, R2 ;  /* 0x00000008030e7819 */ /* 0x000fe20000001202 */
[C---:B------:R-:W-:Y:S01]  /*18b0*/  IMAD.SHL.U32 R10, R29.reuse, 0x4, RZ ;  /* 0x000000041d0a7824 */ /* 0x040fe200078e00ff */
[----:B------:R-:W-:Y:S01]  /*18c0*/  SHF.L.U64.HI R13, R29, 0x2, R18 ;  /* 0x000000021d0d7819 */ /* 0x000fe20000010212 */
[----:B------:R-:W-:Y:S01]  /*18d0*/  IMAD.MOV.U32 R17, RZ, RZ, RZ ;  /* 0x000000ffff117224 */ /* 0x000fe200078e00ff */
[----:B------:R-:W-:Y:S01]  /*18e0*/  LEA R0, R0, UR5, 0x3 ;  /* 0x0000000500007c11 */ /* 0x000fe2000f8e18ff */
[----:B------:R-:W-:-:S05]  /*18f0*/  VIADD R14, R14, 0x1 ;  /* 0x000000010e0e7836 */ /* 0x000fca0000000000 */
[----:B------:R-:W-:-:S04]  /*1900*/  LOP3.LUT R14, R14, 0x3, RZ, 0xc0, !PT ;  /* 0x000000030e0e7812 */ /* 0x000fc800078ec0ff */
[----:B------:R-:W-:Y:S02]  /*1910*/  LEA R29, P3, R14, R29, 0x8 ;  /* 0x0000001d0e1d7211 */ /* 0x000fe400078640ff */
[C---:B0-----:R-:W-:Y:S02]  /*1920*/  IADD3 R12, P1, PT, R10.reuse, UR14, RZ ;  /* 0x0000000e0a0c7c10 */ /* 0x041fe4000ff3e0ff */
[----:B------:R-:W-:Y:S02]  /*1930*/  IADD3 R10, P2, PT, R10, UR12, RZ ;  /* 0x0000000c0a0a7c10 */ /* 0x000fe4000ff5e0ff */
[C---:B------:R-:W-:Y:S02]  /*1940*/  IADD3.X R15, PT, PT, R13.reuse, UR15, RZ, P1, !PT ;  /* 0x0000000f0d0f7c10 */ /* 0x040fe40008ffe4ff */
[----:B------:R-:W-:Y:S02]  /*1950*/  IADD3.X R13, PT, PT, R13, UR13, RZ, P2, !PT ;  /* 0x0000000d0d0d7c10 */ /* 0x000fe400097fe4ff */
[----:B------:R-:W-:-:S07]  /*1960*/  LEA.HI.X R18, R14, R18, R17, 0x8, P3 ;  /* 0x000000120e127211 */ /* 0x000fce00018f4411 */
.L_x_1483:
[----:B0-----:R0:W1:Y:S01]  /*1970*/  LDS.64 R8, [R0] ;  /* 0x0000000000087984 */ /* 0x0010620000000a00 */
[----:B------:R-:W-:Y:S01]  /*1980*/  IMAD.MOV.U32 R2, RZ, RZ, R10 ;  /* 0x000000ffff027224 */ /* 0x000fe200078e000a */
[----:B------:R-:W-:Y:S01]  /*1990*/  IADD3 R14, P1, PT, R14, -0x1, RZ ;  /* 0xffffffff0e0e7810 */ /* 0x000fe20007f3e0ff */
[----:B------:R-:W-:Y:S01]  /*19a0*/  IMAD.MOV.U32 R3, RZ, RZ, R13 ;  /* 0x000000ffff037224 */ /* 0x000fe200078e000d */
[----:B------:R-:W-:Y:S01]  /*19b0*/  IADD3 R10, P3, PT, R10, 0x400, RZ ;  /* 0x000004000a0a7810 */ /* 0x000fe20007f7e0ff */
[----:B------:R-:W-:Y:S01]  /*19c0*/  IMAD.MOV.U32 R4, RZ, RZ, R12 ;  /* 0x000000ffff047224 */ /* 0x000fe200078e000c */
[----:B------:R-:W-:Y:S01]  /*19d0*/  IADD3.X R17, PT, PT, R17, -0x1, RZ, P1, !PT ;  /* 0xffffffff11117810 */ /* 0x000fe20000ffe4ff */
[----:B------:R-:W-:Y:S01]  /*19e0*/  IMAD.MOV.U32 R5, RZ, RZ, R15 ;  /* 0x000000ffff057224 */ /* 0x000fe200078e000f */
[----:B------:R-:W-:Y:S01]  /*19f0*/  ISETP.NE.U32.AND P1, PT, R14, RZ, PT ;  /* 0x000000ff0e00720c */ /* 0x000fe20003f25070 */
[----:B0-----:R-:W-:Y:S01]  /*1a00*/  VIADD R0, R0, 0x800 ;  /* 0x0000080000007836 */ /* 0x001fe20000000000 */
[----:B------:R-:W-:Y:S01]  /*1a10*/  IADD3 R12, P2, PT, R12, 0x400, RZ ;  /* 0x000004000c0c7810 */ /* 0x000fe20007f5e0ff */
[----:B------:R-:W-:Y:S01]  /*1a20*/  IMAD.X R13, RZ, RZ, R13, P3 ;  /* 0x000000ffff0d7224 */ /* 0x000fe200018e060d */
[----:B------:R-:W-:-:S03]  /*1a30*/  ISETP.NE.AND.EX P1, PT, R17, RZ, PT, P1 ;  /* 0x000000ff1100720c */ /* 0x000fc60003f25310 */
[----:B------:R-:W-:Y:S01]  /*1a40*/  IMAD.X R15, RZ, RZ, R15, P2 ;  /* 0x000000ffff0f7224 */ /* 0x000fe200010e060f */
[----:B-1----:R-:W-:-:S05]  /*1a50*/  I2FP.F32.S32 R11, R8 ;  /* 0x00000008000b7245 */ /* 0x002fca0000201400 */
[----:B------:R0:W-:Y:S04]  /*1a60*/  STG.E desc[UR8][R2.64], R11 ;  /* 0x0000000b02007986 */ /* 0x0001e8000c101908 */
[----:B------:R0:W-:Y:S01]  /*1a70*/  STG.E desc[UR8][R4.64], R9 ;  /* 0x0000000904007986 */ /* 0x0001e2000c101908 */
[----:B------:R-:W-:Y:S05]  /*1a80*/  @P1 BRA `(.L_x_1483) ;  /* 0xfffffffc00b81947 */ /* 0x000fea000383ffff */
.L_x_1482:
[----:B------:R-:W-:Y:S05]  /*1a90*/  BSYNC.RECONVERGENT B0 ;  /* 0x0000000000007941 */ /* 0x000fea0003800200 */
.L_x_1481:
[----:B------:R-:W-:Y:S05]  /*1aa0*/  @!P0 EXIT ;  /* 0x000000000000894d */ /* 0x000fea0003800000 */
.L_x_1484:
[C---:B------:R-:W-:Y:S01]  /*1ab0*/  LEA R0, R29.reuse, UR5, 0x3 ;  /* 0x000000051d007c11 */ /* 0x040fe2000f8e18ff */
[C---:B01----:R-:W-:Y:S01]  /*1ac0*/  IMAD.SHL.U32 R4, R29.reuse, 0x4, RZ ;  /* 0x000000041d047824 */ /* 0x043fe200078e00ff */
[C---:B------:R-:W-:Y:S01]  /*1ad0*/  SHF.L.U64.HI R2, R29.reuse, 0x2, R18 ;  /* 0x000000021d027819 */ /* 0x040fe20000010212 */
[----:B------:R-:W-:Y:S02]  /*1ae0*/  VIADD R29, R29, 0x400 ;  /* 0x000004001d1d7836 */ /* 0x000fe40000000000 */
[----:B------:R-:W0:Y:S01]  /*1af0*/  LDS.64 R12, [R0] ;  /* 0x00000000000c7984 */ /* 0x000e220000000a00 */
[C---:B------:R-:W-:Y:S01]  /*1b00*/  IADD3 R8, P0, PT, R4.reuse, UR16, RZ ;  /* 0x0000001004087c10 */ /* 0x040fe2000ff1e0ff */
[----:B------:R-:W-:Y:S01]  /*1b10*/  IMAD.MOV.U32 R18, RZ, RZ, RZ ;  /* 0x000000ffff127224 */ /* 0x000fe200078e00ff */
[C---:B------:R-:W-:Y:S01]  /*1b20*/  IADD3 R10, P1, PT, R4.reuse, UR18, RZ ;  /* 0x00000012040a7c10 */ /* 0x040fe2000ff3e0ff */
[----:B------:R-:W1:Y:S01]  /*1b30*/  LDS.64 R16, [R0+0x800] ;  /* 0x0008000000107984 */ /* 0x000e620000000a00 */
[----:B------:R-:W-:-:S02]  /*1b40*/  LOP3.LUT R4, R4, 0xfffffffc, RZ, 0xc0, !PT ;  /* 0xfffffffc04047812 */ /* 0x000fc400078ec0ff */
[C---:B------:R-:W-:Y:S01]  /*1b50*/  IADD3.X R9, PT, PT, R2.reuse, UR17, RZ, P0, !PT ;  /* 0x0000001102097c10 */ /* 0x040fe200087fe4ff */
[----:B------:R-:W2:Y:S01]  /*1b60*/  LDS.64 R20, [R0+0x1000] ;  /* 0x0010000000147984 */ /* 0x000ea20000000a00 */
[C---:B------:R-:W-:Y:S02]  /*1b70*/  LOP3.LUT R5, R2.reuse, 0x3, RZ, 0xc0, !PT ;  /* 0x0000000302057812 */ /* 0x040fe400078ec0ff */
[----:B------:R-:W-:Y:S01]  /*1b80*/  IADD3.X R11, PT, PT, R2, UR19, RZ, P1, !PT ;  /* 0x00000013020b7c10 */ /* 0x000fe20008ffe4ff */
[----:B------:R-:W3:Y:S01]  /*1b90*/  LDS.64 R24, [R0+0x1800] ;  /* 0x0018000000187984 */ /* 0x000ee20000000a00 */
[C---:B------:R-:W-:Y:S02]  /*1ba0*/  IADD3 R2, P0, PT, R4.reuse, UR16, RZ ;  /* 0x0000001004027c10 */ /* 0x040fe4000ff1e0ff */
[----:B------:R-:W-:Y:S02]  /*1bb0*/  IADD3 R4, P1, PT, R4, UR18, RZ ;  /* 0x0000001204047c10 */ /* 0x000fe4000ff3e0ff */
[----:B------:R-:W-:-:S02]  /*1bc0*/  IADD3.X R3, PT, PT, R5, UR17, RZ, P0, !PT ;  /* 0x0000001105037c10 */ /* 0x000fc400087fe4ff */
[----:B------:R-:W-:Y:S02]  /*1bd0*/  IADD3.X R5, PT, PT, R5, UR19, RZ, P1, !PT ;  /* 0x0000001305057c10 */ /* 0x000fe40008ffe4ff */
[----:B------:R-:W-:-:S04]  /*1be0*/  ISETP.GT.U32.AND P0, PT, R6, R29, PT ;  /* 0x0000001d0600720c */ /* 0x000fc80003f04070 */
[----:B------:R-:W-:Y:S02]  /*1bf0*/  ISETP.GT.U32.AND.EX P0, PT, R7, RZ, PT, P0 ;  /* 0x000000ff0700720c */ /* 0x000fe40003f04100 */
[----:B0-----:R-:W-:Y:S02]  /*1c00*/  I2FP.F32.S32 R15, R12 ;  /* 0x0000000c000f7245 */ /* 0x001fe40000201400 */
[----:B-1----:R-:W-:-:S03]  /*1c10*/  I2FP.F32.S32 R19, R16 ;  /* 0x0000001000137245 */ /* 0x002fc60000201400 */
[----:B------:R1:W-:Y:S01]  /*1c20*/  STG.E desc[UR8][R8.64], R15 ;  /* 0x0000000f08007986 */ /* 0x0003e2000c101908 */
[----:B--2---:R-:W-:-:S03]  /*1c30*/  I2FP.F32.S32 R23, R20 ;  /* 0x0000001400177245 */ /* 0x004fc60000201400 */
[----:B------:R1:W-:Y:S01]  /*1c40*/  STG.E desc[UR8][R10.64], R13 ;  /* 0x0000000d0a007986 */ /* 0x0003e2000c101908 */
[----:B---3--:R-:W-:-:S03]  /*1c50*/  I2FP.F32.S32 R27, R24 ;  /* 0x00000018001b7245 */ /* 0x008fc60000201400 */
[----:B------:R1:W-:Y:S04]  /*1c60*/  STG.E desc[UR8][R2.64+0x400], R19 ;  /* 0x0004001302007986 */ /* 0x0003e8000c101908 */
[----:B------:R1:W-:Y:S04]  /*1c70*/  STG.E desc[UR8][R4.64+0x400], R17 ;  /* 0x0004001104007986 */ /* 0x0003e8000c101908 */
[----:B------:R1:W-:Y:S04]  /*1c80*/  STG.E desc[UR8][R2.64+0x800], R23 ;  /* 0x0008001702007986 */ /* 0x0003e8000c101908 */
[----:B------:R1:W-:Y:S04]  /*1c90*/  STG.E desc[UR8][R4.64+0x800], R21 ;  /* 0x0008001504007986 */ /* 0x0003e8000c101908 */
[----:B------:R1:W-:Y:S04]  /*1ca0*/  STG.E desc[UR8][R2.64+0xc00], R27 ;  /* 0x000c001b02007986 */ /* 0x0003e8000c101908 */
[----:B------:R1:W-:Y:S01]  /*1cb0*/  STG.E desc[UR8][R4.64+0xc00], R25 ;  /* 0x000c001904007986 */ /* 0x0003e2000c101908 */
[----:B------:R-:W-:Y:S05]  /*1cc0*/  @P0 BRA `(.L_x_1484) ;  /* 0xfffffffc00780947 */ /* 0x000fea000383ffff */
[----:B------:R-:W-:Y:S05]  /*1cd0*/  EXIT ;  /* 0x000000000000794d */ /* 0x000fea0003800000 */
.L_x_1480:
[----:B------:R-:W-:Y:S01]  /*1ce0*/  BSSY.RECONVERGENT B0, `(.L_x_1485) ;  /* 0x000000f000007945 */ /* 0x000fe20003800200 */
[----:B------:R-:W-:Y:S02]  /*1cf0*/  ISETP.NE.AND P1, PT, R20, R27, PT ;  /* 0x0000001b1400720c */ /* 0x000fe40003f25270 */
[----:B------:R-:W-:Y:S02]  /*1d00*/  ISETP.NE.AND P4, PT, R2, R8, PT ;  /* 0x000000080200720c */ /* 0x000fe40003f85270 */
[----:B------:R-:W-:Y:S01]  /*1d10*/  ISETP.NE.AND P0, PT, R8, R10, PT ;  /* 0x0000000a0800720c */ /* 0x000fe20003f05270 */
[----:B------:R-:W-:-:S12]  /*1d20*/  @!P6 BRA `(.L_x_1486) ;  /* 0x000000000028e947 */ /* 0x000fd80003800000 */
[----:B------:R-:W0:Y:S01]  /*1d30*/  LDCU.128 UR4, c[0x0][0x390] ;  /* 0x00007200ff0477ac */ /* 0x000e220008000c00 */
[C---:B------:R-:W-:Y:S01]  /*1d40*/  IMAD.SHL.U32 R24, R42.reuse, 0x4, RZ ;  /* 0x000000042a187824 */ /* 0x040fe200078e00ff */
[----:B------:R-:W-:Y:S02]  /*1d50*/  SHF.L.U64.HI R41, R42, 0x2, R41 ;  /* 0x000000022a297819 */ /* 0x000fe40000010229 */
[----:B------:R-:W-:Y:S02]  /*1d60*/  I2FP.F32.S32 R27, R22 ;  /* 0x00000016001b7245 */ /* 0x000fe40000201400 */
[C---:B0-----:R-:W-:Y:S02]  /*1d70*/  IADD3 R6, P2, PT, R24.reuse, UR4, RZ ;  /* 0x0000000418067c10 */ /* 0x041fe4000ff5e0ff */
[----:B------:R-:W-:Y:S02]  /*1d80*/  IADD3 R24, P3, PT, R24, UR6, RZ ;  /* 0x0000000618187c10 */ /* 0x000fe4000ff7e0ff */
[----:B------:R-:W-:-:S02]  /*1d90*/  IADD3.X R7, PT, PT, R41, UR5, RZ, P2, !PT ;  /* 0x0000000529077c10 */ /* 0x000fc400097fe4ff */
[----:B------:R-:W-:-:S03]  /*1da0*/  IADD3.X R25, PT, PT, R41, UR7, RZ, P3, !PT ;  /* 0x0000000729197c10 */ /* 0x000fc60009ffe4ff */
[----:B------:R0:W-:Y:S04]  /*1db0*/  STG.E desc[UR8][R6.64], R27 ;  /* 0x0000001b06007986 */ /* 0x0001e8000c101908 */
[----:B------:R0:W-:Y:S02]  /*1dc0*/  STG.E desc[UR8][R24.64], R23 ;  /* 0x0000001718007986 */ /* 0x0001e4000c101908 */
.L_x_1486:
[----:B------:R-:W-:Y:S05]  /*1dd0*/  BSYNC.RECONVERGENT B0 ;  /* 0x0000000000007941 */ /* 0x000fea0003800200 */
.L_x_1485:
[----:B------:R-:W-:Y:S04]  /*1de0*/  BSSY.RECONVERGENT B0, `(.L_x_1487) ;  /* 0x000000c000007945 */ /* 0x000fe80003800200 */
[----:B------:R-:W-:Y:S05]  /*1df0*/  @!P4 BRA `(.L_x_1488) ;  /* 0x000000000028c947 */ /* 0x000fea0003800000 */
[----:B------:R-:W1:Y:S01]  /*1e00*/  LDCU.128 UR4, c[0x0][0x390] ;  /* 0x00007200ff0477ac */ /* 0x000e620008000c00 */
[C---:B------:R-:W-:Y:S01]  /*1e10*/  IMAD.SHL.U32 R22, R44.reuse, 0x4, RZ ;  /* 0x000000042c167824 */ /* 0x040fe200078e00ff */
[----:B------:R-:W-:Y:S02]  /*1e20*/  SHF.L.U64.HI R44, R44, 0x2, R31 ;  /* 0x000000022c2c7819 */ /* 0x000fe4000001021f */
[----:B0-----:R-:W-:Y:S02]  /*1e30*/  I2FP.F32.S32 R25, R2 ;  /* 0x0000000200197245 */ /* 0x001fe40000201400 */
[C---:B-1----:R-:W-:Y:S02]  /*1e40*/  IADD3 R6, P2, PT, R22.reuse, UR4, RZ ;  /* 0x0000000416067c10 */ /* 0x042fe4000ff5e0ff */
[----:B------:R-:W-:Y:S02]  /*1e50*/  IADD3 R22, P3, PT, R22, UR6, RZ ;  /* 0x0000000616167c10 */ /* 0x000fe4000ff7e0ff */
[----:B------:R-:W-:-:S02]  /*1e60*/  IADD3.X R7, PT, PT, R44, UR5, RZ, P2, !PT ;  /* 0x000000052c077c10 */ /* 0x000fc400097fe4ff */
[----:B------:R-:W-:-:S03]  /*1e70*/  IADD3.X R23, PT, PT, R44, UR7, RZ, P3, !PT ;  /* 0x000000072c177c10 */ /* 0x000fc60009ffe4ff */
[----:B------:R1:W-:Y:S04]  /*1e80*/  STG.E desc[UR8][R6.64], R25 ;  /* 0x0000001906007986 */ /* 0x0003e8000c101908 */
[----:B------:R1:W-:Y:S02]  /*1e90*/  STG.E desc[UR8][R22.64], R3 ;  /* 0x0000000316007986 */ /* 0x0003e4000c101908 */
.L_x_1488:
[----:B------:R-:W-:Y:S05]  /*1ea0*/  BSYNC.RECONVERGENT B0 ;  /* 0x0000000000007941 */ /* 0x000fea0003800200 */
.L_x_1487:
[----:B------:R-:W-:Y:S01]  /*1eb0*/  BSSY.RECONVERGENT B0, `(.L_x_1489) ;  /* 0x0000011000007945 */ /* 0x000fe20003800200 */
[----:B------:R-:W-:Y:S02]  /*1ec0*/  ISETP.NE.AND P2, PT, R10, R12, PT ;  /* 0x0000000c0a00720c */ /* 0x000fe40003f45270 */
[----:B------:R-:W-:Y:S02]  /*1ed0*/  ISETP.NE.AND P3, PT, R12, R14, PT ;  /* 0x0000000e0c00720c */ /* 0x000fe40003f65270 */
[----:B------:R-:W-:Y:S02]  /*1ee0*/  ISETP.NE.AND P4, PT, R14, R16, PT ;  /* 0x000000100e00720c */ /* 0x000fe40003f85270 */
[----:B------:R-:W-:Y:S02]  /*1ef0*/  ISETP.NE.AND P5, PT, R16, R18, PT ;  /* 0x000000121000720c */ /* 0x000fe40003fa5270 */
[----:B------:R-:W-:Y:S01]  /*1f00*/  ISETP.NE.AND P6, PT, R18, R20, PT ;  /* 0x000000141200720c */ /* 0x000fe20003fc5270 */
[----:B------:R-:W-:-:S12]  /*1f10*/  @!P0 BRA `(.L_x_1490) ;  /* 0x0000000000288947 */ /* 0x000fd80003800000 */
[----:B------:R-:W2:Y:S01]  /*1f20*/  LDCU.128 UR4, c[0x0][0x390] ;  /* 0x00007200ff0477ac */ /* 0x000ea20008000c00 */
[C---:B01----:R-:W-:Y:S01]  /*1f30*/  IMAD.SHL.U32 R6, R38.reuse, 0x4, RZ ;  /* 0x0000000426067824 */ /* 0x043fe200078e00ff */
[----:B------:R-:W-:Y:S02]  /*1f40*/  SHF.L.U64.HI R43, R38, 0x2, R43 ;  /* 0x00000002262b7819 */ /* 0x000fe4000001022b */
[----:B------:R-:W-:Y:S02]  /*1f50*/  I2FP.F32.S32 R23, R8 ;  /* 0x0000000800177245 */ /* 0x000fe40000201400 */
[----:B--2---:R-:W-:-:S04]  /*1f60*/  IADD3 R2, P0, PT, R6, UR4, RZ ;  /* 0x0000000406027c10 */ /* 0x004fc8000ff1e0ff */
[----:B------:R-:W-:Y:S02]  /*1f70*/  IADD3.X R3, PT, PT, R43, UR5, RZ, P0, !PT ;  /* 0x000000052b037c10 */ /* 0x000fe400087fe4ff */
[----:B------:R-:W-:-:S03]  /*1f80*/  IADD3 R6, P0, PT, R6, UR6, RZ ;  /* 0x0000000606067c10 */ /* 0x000fc6000ff1e0ff */
[----:B------:R2:W-:Y:S01]  /*1f90*/  STG.E desc[UR8][R2.64], R23 ;  /* 0x0000001702007986 */ /* 0x0005e2000c101908 */
[----:B------:R-:W-:-:S05]  /*1fa0*/  IADD3.X R7, PT, PT, R43, UR7, RZ, P0, !PT ;  /* 0x000000072b077c10 */ /* 0x000fca00087fe4ff */
[----:B------:R2:W-:Y:S04]  /*1fb0*/  STG.E desc[UR8][R6.64], R9 ;  /* 0x0000000906007986 */ /* 0x0005e8000c101908 */
.L_x_1490:
[----:B------:R-:W-:Y:S05]  /*1fc0*/  BSYNC.RECONVERGENT B0 ;  /* 0x0000000000007941 */ /* 0x000fea0003800200 */
.L_x_1489:
[----:B------:R-:W-:Y:S04]  /*1fd0*/  BSSY.RECONVERGENT B0, `(.L_x_1491) ;  /* 0x000000c000007945 */ /* 0x000fe80003800200 */
[----:B------:R-:W-:Y:S05]  /*1fe0*/  @!P2 BRA `(.L_x_1492) ;  /* 0x000000000028a947 */ /* 0x000fea0003800000 */
[----:B------:R-:W3:Y:S01]  /*1ff0*/  LDCU.128 UR4, c[0x0][0x390] ;  /* 0x00007200ff0477ac */ /* 0x000ee20008000c00 */
[C---:B012---:R-:W-:Y:S01]  /*2000*/  IMAD.SHL.U32 R6, R39.reuse, 0x4, RZ ;  /* 0x0000000427067824 */ /* 0x047fe200078e00ff */
[----:B------:R-:W-:Y:S02]  /*2010*/  SHF.L.U64.HI R36, R39, 0x2, R36 ;  /* 0x0000000227247819 */ /* 0x000fe40000010224 */
[----:B------:R-:W-:Y:S02]  /*2020*/  I2FP.F32.S32 R9, R10 ;  /* 0x0000000a00097245 */ /* 0x000fe40000201400 */
[C---:B---3--:R-:W-:Y:S02]  /*2030*/  IADD3 R2, P0, PT, R6.reuse, UR4, RZ ;  /* 0x0000000406027c10 */ /* 0x048fe4000ff1e0ff */
[----:B------:R-:W-:Y:S02]  /*2040*/  IADD3 R6, P2, PT, R6, UR6, RZ ;  /* 0x0000000606067c10 */ /* 0x000fe4000ff5e0ff */
[----:B------:R-:W-:-:S02]  /*2050*/  IADD3.X R3, PT, PT, R36, UR5, RZ, P0, !PT ;  /* 0x0000000524037c10 */ /* 0x000fc400087fe4ff */
[----:B------:R-:W-:-:S03]  /*2060*/  IADD3.X R7, PT, PT, R36, UR7, RZ, P2, !PT ;  /* 0x0000000724077c10 */ /* 0x000fc600097fe4ff */
[----:B------:R3:W-:Y:S04]  /*2070*/  STG.E desc[UR8][R2.64], R9 ;  /* 0x0000000902007986 */ /* 0x0007e8000c101908 */
[----:B------:R3:W-:Y:S02]  /*2080*/  STG.E desc[UR8][R6.64], R11 ;  /* 0x0000000b06007986 */ /* 0x0007e4000c101908 */
.L_x_1492:
[----:B------:R-:W-:Y:S05]  /*2090*/  BSYNC.RECONVERGENT B0 ;  /* 0x0000000000007941 */ /* 0x000fea0003800200 */
.L_x_1491:
[----:B------:R-:W-:Y:S04]  /*20a0*/  BSSY.RECONVERGENT B0, `(.L_x_1493) ;  /* 0x000000c000007945 */ /* 0x000fe80003800200 */
[----:B------:R-:W-:Y:S05]  /*20b0*/  @!P3 BRA `(.L_x_1494) ;  /* 0x000000000028b947 */ /* 0x000fea0003800000 */
[----:B------:R-:W4:Y:S01]  /*20c0*/  LDCU.128 UR4, c[0x0][0x390] ;  /* 0x00007200ff0477ac */ /* 0x000f220008000c00 */
[C---:B0123--:R-:W-:Y:S01]  /*20d0*/  IMAD.SHL.U32 R6, R40.reuse, 0x4, RZ ;  /* 0x0000000428067824 */ /* 0x04ffe200078e00ff */
[----:B------:R-:W-:-:S04]  /*20e0*/  SHF.L.U64.HI R5, R40, 0x2, R5 ;  /* 0x0000000228057819 */ /* 0x000fc80000010205 */
[C---:B----4-:R-:W-:Y:S02]  /*20f0*/  IADD3 R2, P0, PT, R6.reuse, UR4, RZ ;  /* 0x0000000406027c10 */ /* 0x050fe4000ff1e0ff */
[----:B------:R-:W-:Y:S02]  /*2100*/  IADD3 R6, P2, PT, R6, UR6, RZ ;  /* 0x0000000606067c10 */ /* 0x000fe4000ff5e0ff */
[C---:B------:R-:W-:Y:S02]  /*2110*/  IADD3.X R3, PT, PT, R5.reuse, UR5, RZ, P0, !PT ;  /* 0x0000000505037c10 */ /* 0x040fe400087fe4ff */
[----:B------:R-:W-:Y:S02]  /*2120*/  IADD3.X R7, PT, PT, R5, UR7, RZ, P2, !PT ;  /* 0x0000000705077c10 */ /* 0x000fe400097fe4ff */
[----:B------:R-:W-:-:S05]  /*2130*/  I2FP.F32.S32 R5, R12 ;  /* 0x0000000c00057245 */ /* 0x000fca0000201400 */
[----:B------:R4:W-:Y:S04]  /*2140*/  STG.E desc[UR8][R2.64], R5 ;  /* 0x0000000502007986 */ /* 0x0009e8000c101908 */
[----:B------:R4:W-:Y:S02]  /*2150*/  STG.E desc[UR8][R6.64], R13 ;  /* 0x0000000d06007986 */ /* 0x0009e4000c101908 */
.L_x_1494:
[----:B------:R-:W-:Y:S05]  /*2160*/  BSYNC.RECONVERGENT B0 ;  /* 0x0000000000007941 */ /* 0x000fea0003800200 */
.L_x_1493:
[----:B------:R-:W-:Y:S04]  /*2170*/  BSSY.RECONVERGENT B0, `(.L_x_1495) ;  /* 0x000000c000007945 */ /* 0x000fe80003800200 */
[----:B------:R-:W-:Y:S05]  /*2180*/  @!P4 BRA `(.L_x_1496) ;  /* 0x000000000028c947 */ /* 0x000fea0003800000 */
[----:B------:R-:W5:Y:S01]  /*2190*/  LDCU.128 UR4, c[0x0][0x390] ;  /* 0x00007200ff0477ac */ /* 0x000f620008000c00 */
[C---:B----4-:R-:W-:Y:S01]  /*21a0*/  IMAD.SHL.U32 R5, R35.reuse, 0x4, RZ ;  /* 0x0000000423057824 */ /* 0x050fe200078e00ff */
[----:B------:R-:W-:Y:S02]  /*21b0*/  SHF.L.U64.HI R35, R35, 0x2, R4 ;  /* 0x0000000223237819 */ /* 0x000fe40000010204 */
[----:B0123--:R-:W-:Y:S02]  /*21c0*/  I2FP.F32.S32 R7, R14 ;  /* 0x0000000e00077245 */ /* 0x00ffe40000201400 */
[C---:B-----5:R-:W-:Y:S02]  /*21d0*/  IADD3 R2, P0, PT, R5.reuse, UR4, RZ ;  /* 0x0000000405027c10 */ /* 0x060fe4000ff1e0ff */
[----:B------:R-:W-:Y:S02]  /*21e0*/  IADD3 R4, P2, PT, R5, UR6, RZ ;  /* 0x0000000605047c10 */ /* 0x000fe4000ff5e0ff */
[----:B------:R-:W-:-:S02]  /*21f0*/  IADD3.X R3, PT, PT, R35, UR5, RZ, P0, !PT ;  /* 0x0000000523037c10 */ /* 0x000fc400087fe4ff */
[----:B------:R-:W-:-:S03]  /*2200*/  IADD3.X R5, PT, PT, R35, UR7, RZ, P2, !PT ;  /* 0x0000000723057c10 */ /* 0x000fc600097fe4ff */
[----:B------:R0:W-:Y:S04]  /*2210*/  STG.E desc[UR8][R2.64], R7 ;  /* 0x0000000702007986 */ /* 0x0001e8000c101908 */
[----:B------:R0:W-:Y:S02]  /*2220*/  STG.E desc[UR8][R4.64], R15 ;  /* 0x0000000f04007986 */ /* 0x0001e4000c101908 */
.L_x_1496:
[----:B------:R-:W-:Y:S05]  /*2230*/  BSYNC.RECONVERGENT B0 ;  /* 0x0000000000007941 */ /* 0x000fea0003800200 */
.L_x_1495:
[----:B------:R-:W-:Y:S04]  /*2240*/  BSSY.RECONVERGENT B0, `(.L_x_1497) ;  /* 0x000000c000007945 */ /* 0x000fe80003800200 */
[----:B------:R-:W-:Y:S05]  /*2250*/  @!P5 BRA `(.L_x_1498) ;  /* 0x000000000028d947 */ /* 0x000fea0003800000 */
[----:B------:R-:W5:Y:S01]  /*2260*/  LDCU.128 UR4, c[0x0][0x390] ;  /* 0x00007200ff0477ac */ /* 0x000f620008000c00 */
[C---:B0-----:R-:W-:Y:S01]  /*2270*/  IMAD.SHL.U32 R4, R37.reuse, 0x4, RZ ;  /* 0x0000000425047824 */ /* 0x041fe200078e00ff */
[----:B------:R-:W-:Y:S02]  /*2280*/  SHF.L.U64.HI R26, R37, 0x2, R26 ;  /* 0x00000002251a7819 */ /* 0x000fe4000001021a */
[----:B-1234-:R-:W-:Y:S02]  /*2290*/  I2FP.F32.S32 R7, R16 ;  /* 0x0000001000077245 */ /* 0x01efe40000201400 */
[C---:B-----5:R-:W-:Y:S02]  /*22a0*/  IADD3 R2, P0, PT, R4.reuse, UR4, RZ ;  /* 0x0000000404027c10 */ /* 0x060fe4000ff1e0ff */
[----:B------:R-:W-:Y:S02]  /*22b0*/  IADD3 R4, P2, PT, R4, UR6, RZ ;  /* 0x0000000604047c10 */ /* 0x000fe4000ff5e0ff */
[----:B------:R-:W-:-:S02]  /*22c0*/  IADD3.X R3, PT, PT, R26, UR5, RZ, P0, !PT ;  /* 0x000000051a037c10 */ /* 0x000fc400087fe4ff */
[----:B------:R-:W-:-:S03]  /*22d0*/  IADD3.X R5, PT, PT, R26, UR7, RZ, P2, !PT ;  /* 0x000000071a057c10 */ /* 0x000fc600097fe4ff */
[----:B------:R0:W-:Y:S04]  /*22e0*/  STG.E desc[UR8][R2.64], R7 ;  /* 0x0000000702007986 */ /* 0x0001e8000c101908 */
[----:B------:R0:W-:Y:S02]  /*22f0*/  STG.E desc[UR8][R4.64], R17 ;  /* 0x0000001104007986 */ /* 0x0001e4000c101908 */
.L_x_1498:
[----:B------:R-:W-:Y:S05]  /*2300*/  BSYNC.RECONVERGENT B0 ;  /* 0x0000000000007941 */ /* 0x000fea0003800200 */
.L_x_1497:
        /* <DEDUP_REMOVED lines=12> */
.L_x_1500:
[----:B------:R-:W-:Y:S05]  /*23d0*/  BSYNC.RECONVERGENT B0 ;  /* 0x0000000000007941 */ /* 0x000fea0003800200 */
.L_x_1499:
[----:B------:R-:W-:Y:S05]  /*23e0*/  @!P1 EXIT ;  /* 0x000000000000994d */ /* 0x000fea0003800000 */
        /* <DEDUP_REMOVED lines=8> */
[----:B------:R-:W-:Y:S04]  /*2470*/  STG.E desc[UR8][R2.64], R7 ;  /* 0x0000000702007986 */ /* 0x000fe8000c101908 */
[----:B------:R-:W-:Y:S01]  /*2480*/  STG.E desc[UR8][R4.64], R21 ;  /* 0x0000001504007986 */ /* 0x000fe2000c101908 */
[----:B------:R-:W-:Y:S05]  /*2490*/  EXIT ;  /* 0x000000000000794d */ /* 0x000fea0003800000 */
.L_x_1479:
        /* <DEDUP_REMOVED lines=21> */
[----:B0-----:R-:W-:-:S02]  /*25f0*/  IADD3 R4, P0, PT, R6, UR4, RZ ;  /* 0x0000000406047c10 */ /* 0x001fc4000ff1e0ff */
[----:B------:R-:W-:Y:S02]  /*2600*/  ISETP.NE.AND P1, PT, R41, RZ, PT ;  /* 0x000000ff2900720c */ /* 0x000fe40003f25270 */
[----:B------:R-:W-:-:S05]  /*2610*/  IADD3.X R5, PT, PT, R5, UR5, RZ, P0, !PT ;  /* 0x0000000505057c10 */ /* 0x000fca00087fe4ff */
[----:B------:R-:W5:Y:S04]  /*2620*/  LDG.E.CONSTANT R19, desc[UR8][R4.64] ;  /* 0x0000000804137981 */ /* 0x000f68000c1e9900 */
[----:B------:R-:W5:Y:S02]  /*2630*/  LDG.E.CONSTANT R25, desc[UR8][R4.64+0x80] ;  /* 0x0000800804197981 */ /* 0x000f64000c1e9900 */
[----:B-1----:R-:W0:Y:S02]  /*2640*/  @!P1 LDC.64 R2, c[0x0][0x380] ;  /* 0x0000e000ff029b82 */ /* 0x002e240000000a00 */
[----:B------:R-:W5:Y:S04]  /*2650*/  LDG.E.CONSTANT R27, desc[UR8][R4.64+0x100] ;  /* 0x00010008041b7981 */ /* 0x000f68000c1e9900 */
[----:B------:R-:W5:Y:S04]  /*2660*/  LDG.E.CONSTANT R29, desc[UR8][R4.64+0x180] ;  /* 0x00018008041d7981 */ /* 0x000f68000c1e9900 */
[----:B------:R-:W5:Y:S04]  /*2670*/  LDG.E.CONSTANT R31, desc[UR8][R4.64+0x200] ;  /* 0x00020008041f7981 */ /* 0x000f68000c1e9900 */
[----:B------:R-:W5:Y:S04]  /*2680*/  LDG.E.CONSTANT R33, desc[UR8][R4.64+0x280] ;  /* 0x0002800804217981 */ /* 0x000f68000c1e9900 */
[----:B------:R-:W5:Y:S04]  /*2690*/  LDG.E.CONSTANT R39, desc[UR8][R4.64+0x300] ;  /* 0x0003000804277981 */ /* 0x000f68000c1e9900 */
[----:B------:R-:W5:Y:S04]  /*26a0*/  LDG.E.CONSTANT R43, desc[UR8][R4.64+0x380] ;  /* 0x00038008042b7981 */ /* 0x000f68000c1e9900 */
[----:B------:R1:W5:Y:S01]  /*26b0*/  LDG.E.CONSTANT R45, desc[UR8][R4.64+0x400] ;  /* 0x00040008042d7981 */ /* 0x000362000c1e9900 */
[----:B------:R-:W-:-:S02]  /*26c0*/  IMAD.MOV.U32 R24, RZ, RZ, RZ ;  /* 0x000000ffff187224 */ /* 0x000fc400078e00ff */
[----:B0-----:R-:W-:-:S05]  /*26d0*/  @!P1 IMAD.WIDE.U32 R2, R0, 0x2400, R2 ;  /* 0x0000240000029825 */ /* 0x001fca00078e0002 */
[----:B------:R0:W5:Y:S01]  /*26e0*/  @!P1 LDG.E.CONSTANT R24, desc[UR8][R2.64+-0x4] ;  /* 0xfffffc0802189981 */ /* 0x000162000c1e9900 */
[----:B------:R-:W1:Y:S01]  /*26f0*/  S2UR UR5, SR_CgaCtaId ;  /* 0x00000000000579c3 */ /* 0x000e620000008800 */
[----:B------:R-:W-:Y:S01]  /*2700*/  SHF.R.U32.HI R37, RZ, 0x5, R41 ;  /* 0x00000005ff257819 */ /* 0x000fe20000011629 */
[----:B------:R-:W-:Y:S01]  /*2710*/  UMOV UR4, 0x400 ;  /* 0x0000040000047882 */ /* 0x000fe20000000000 */
[----:B------:R-:W0:Y:S01]  /*2720*/  S2R R40, SR_LANEID ;  /* 0x0000000000287919 */ /* 0x000e220000000000 */
[----:B------:R-:W-:Y:S01]  /*2730*/  ISETP.NE.AND P0, PT, R41, RZ, PT ;  /* 0x000000ff2900720c */ /* 0x000fe20003f05270 */
[----:B-1----:R-:W-:-:S06]  /*2740*/  ULEA UR4, UR5, UR4, 0x18 ;  /* 0x0000000405047291 */ /* 0x002fcc000f8ec0ff */
        /* <DEDUP_REMOVED lines=19> */
[----:B------:R-:W-:Y:S04]  /*2880*/  LDS R14, [R3+0x10] ;  /* 0x00001000030e7984 */ /* 0x000fe80000000800 */
[----:B------:R-:W-:Y:S04]  /*2890*/  LDS R12, [R3+0x14] ;  /* 0x00001400030c7984 */ /* 0x000fe80000000800 */
[----:B------:R-:W-:Y:S04]  /*28a0*/  LDS R10, [R3+0x18] ;  /* 0x00001800030a7984 */ /* 0x000fe80000000800 */
[----:B------:R-:W3:Y:S01]  /*28b0*/  LDS R8, [R3+0x1c] ;  /* 0x00001c0003087984 */ /* 0x000ee20000000800 */
[----:B------:R-:W-:Y:S01]  /*28c0*/  BAR.SYNC.DEFER_BLOCKING 0x0 ;  /* 0x0000000000007b1d */ /* 0x000fe20000010000 */
[----:B0-----:R-:W-:-:S02]  /*28d0*/  ISETP.NE.AND P2, PT, R22, R20, PT ;  /* 0x000000141600720c */ /* 0x001fc40003f45270 */
[----:B-1----:R-:W-:Y:S02]  /*28e0*/  ISETP.NE.AND P4, PT, R20, R18, PT ;  /* 0x000000121400720c */ /* 0x002fe40003f85270 */
[----:B--2---:R-:W-:Y:S01]  /*28f0*/  ISETP.NE.AND P5, PT, R18, R16, PT ;  /* 0x000000101200720c */ /* 0x004fe20003fa5270 */
[----:B------:R-:W-:Y:S04]  /*2900*/  STS [R6], R19 ;  /* 0x0000001306007388 */ /* 0x000fe80000000800 */
[----:B------:R-:W-:Y:S04]  /*2910*/  STS [R6+0x80], R25 ;  /* 0x0000801906007388 */ /* 0x000fe80000000800 */
[----:B------:R-:W-:Y:S04]  /*2920*/  STS [R6+0x100], R27 ;  /* 0x0001001b06007388 */ /* 0x000fe80000000800 */
[----:B------:R-:W-:Y:S01]  /*2930*/  STS [R6+0x180], R29 ;  /* 0x0001801d06007388 */ /* 0x000fe20000000800 */
[----:B---3--:R-:W-:-:S03]  /*2940*/  ISETP.NE.AND P6, PT, R10, R8, PT ;  /* 0x000000080a00720c */ /* 0x008fc60003fc5270 */
[----:B------:R-:W-:Y:S04]  /*2950*/  STS [R6+0x200], R31 ;  /* 0x0002001f06007388 */ /* 0x000fe80000000800 */
[----:B------:R-:W-:Y:S04]  /*2960*/  STS [R6+0x280], R33 ;  /* 0x0002802106007388 */ /* 0x000fe80000000800 */
[----:B------:R-:W-:Y:S04]  /*2970*/  STS [R6+0x300], R39 ;  /* 0x0003002706007388 */ /* 0x000fe80000000800 */
[----:B------:R-:W-:Y:S04]  /*2980*/  STS [R6+0x380], R43 ;  /* 0x0003802b06007388 */ /* 0x000fe80000000800 */
[----:B------:R-:W-:Y:S01]  /*2990*/  STS [R6+0x400], R45 ;  /* 0x0004002d06007388 */ /* 0x000fe20000000800 */
[----:B------:R-:W-:-:S03]  /*29a0*/  NOP ;  /* 0x0000000000007918 */ /* 0x000fc60000000000 */
[----:B------:R-:W-:Y:S04]  /*29b0*/  LDS R23, [R3] ;  /* 0x0000000003177984 */ /* 0x000fe80000000800 */
[----:B------:R-:W0:Y:S04]  /*29c0*/  LDS R21, [R3+0x4] ;  /* 0x0000040003157984 */ /* 0x000e280000000800 */
[----:B------:R-:W1:Y:S04]  /*29d0*/  LDS R19, [R3+0x8] ;  /* 0x0000080003137984 */ /* 0x000e680000000800 */
[----:B------:R-:W-:Y:S04]  /*29e0*/  LDS R25, [R3+0x20] ;  /* 0x0000200003197984 */ /* 0x000fe80000000800 */
[----:B------:R-:W2:Y:S04]  /*29f0*/  LDS R17, [R3+0xc] ;  /* 0x00000c0003117984 */ /* 0x000ea80000000800 */
[----:B------:R-:W3:Y:S04]  /*2a00*/  LDS R15, [R3+0x10] ;  /* 0x00001000030f7984 */ /* 0x000ee80000000800 */
[----:B------:R-:W4:Y:S04]  /*2a10*/  LDS R13, [R3+0x14] ;  /* 0x00001400030d7984 */ /* 0x000f280000000800 */
[----:B------:R-:W-:Y:S04]  /*2a20*/  LDS R11, [R3+0x18] ;  /* 0x00001800030b7984 */ /* 0x000fe80000000800 */
[----:B------:R5:W-:Y:S01]  /*2a30*/  LDS R9, [R3+0x1c] ;  /* 0x00001c0003097984 */ /* 0x000be20000000800 */
[----:B------:R-:W-:Y:S01]  /*2a40*/  BAR.SYNC.DEFER_BLOCKING 0x0 ;  /* 0x0000000000007b1d */ /* 0x000fe20000010000 */
[----:B-----5:R-:W-:Y:S01]  /*2a50*/  SEL R3, RZ, 0x1, !P2 ;  /* 0x00000001ff037807 */ /* 0x020fe20005000000 */
[----:B0-----:R-:W-:-:S05]  /*2a60*/  FADD R2, R23, R21 ;  /* 0x0000001517027221 */ /* 0x001fca0000000000 */
[----:B------:R-:W-:Y:S02]  /*2a70*/  FSEL R2, R21, R2, P2 ;  /* 0x0000000215027208 */ /* 0x000fe40001000000 */
[----:B------:R-:W-:-:S03]  /*2a80*/  ISETP.NE.AND P2, PT, R16, R14, PT ;  /* 0x0000000e1000720c */ /* 0x000fc60003f45270 */
[----:B-1----:R-:W-:-:S05]  /*2a90*/  FADD R2, R19, R2 ;  /* 0x0000000213027221 */ /* 0x002fca0000000000 */
[----:B------:R-:W-:Y:S01]  /*2aa0*/  FSEL R2, R19, R2, P4 ;  /* 0x0000000213027208 */ /* 0x000fe20002000000 */
[----:B------:R-:W-:Y:S01]  /*2ab0*/  STS [R4+0x4d8], R35 ;  /* 0x0004d82304007388 */ /* 0x000fe20000000800 */
[----:B------:R-:W-:Y:S03]  /*2ac0*/  BAR.SYNC.DEFER_BLOCKING 0x0 ;  /* 0x0000000000007b1d */ /* 0x000fe60000010000 */
[----:B--2---:R-:W-:-:S05]  /*2ad0*/  FADD R2, R17, R2 ;  /* 0x0000000211027221 */ /* 0x004fca0000000000 */
[----:B------:R-:W-:-:S05]  /*2ae0*/  FSEL R2, R17, R2, P5 ;  /* 0x0000000211027208 */ /* 0x000fca0002800000 */
[----:B---3--:R-:W-:-:S05]  /*2af0*/  FADD R2, R15, R2 ;  /* 0x000000020f027221 */ /* 0x008fca0000000000 */
[----:B------:R-:W-:-:S05]  /*2b00*/  FSEL R2, R15, R2, P2 ;  /* 0x000000020f027208 */ /* 0x000fca0001000000 */
[----:B----4-:R-:W-:Y:S01]  /*2b10*/  FADD R2, R13, R2 ;  /* 0x000000020d027221 */ /* 0x010fe20000000000 */
[----:B------:R-:W0:Y:S02]  /*2b20*/  @P0 LDS R24, [R4+0x4d4] ;  /* 0x0004d40004180984 */ /* 0x000e240000000800 */
[----:B0-----:R-:W-:-:S04]  /*2b30*/  ISETP.NE.AND P0, PT, R24, R22, PT ;  /* 0x000000161800720c */ /* 0x001fc80003f05270 */
[----:B------:R-:W-:-:S04]  /*2b40*/  SEL R4, RZ, 0x1, !P0 ;  /* 0x00000001ff047807 */ /* 0x000fc80004000000 */
[----:B------:R-:W-:Y:S02]  /*2b50*/  IADD3 R5, P3, PT, R3, R4, RZ ;  /* 0x0000000403057210 */ /* 0x000fe40007f7e0ff */
[----:B------:R-:W-:Y:S02]  /*2b60*/  SEL R4, RZ, 0x1, !P4 ;  /* 0x00000001ff047807 */ /* 0x000fe40006000000 */
[----:B------:R-:W-:Y:S02]  /*2b70*/  ISETP.NE.AND P4, PT, R14, R12, PT ;  /* 0x0000000c0e00720c */ /* 0x000fe40003f85270 */
[----:B------:R-:W-:Y:S02]  /*2b80*/  SEL R3, RZ, 0x1, !P5 ;  /* 0x00000001ff037807 */ /* 0x000fe40006800000 */
[----:B------:R-:W-:Y:S01]  /*2b90*/  IADD3 R4, P5, PT, R5, R4, RZ ;  /* 0x0000000405047210 */ /* 0x000fe20007fbe0ff */
[----:B------:R-:W-:Y:S01]  /*2ba0*/  IMAD.X R5, RZ, RZ, RZ, P3 ;  /* 0x000000ffff057224 */ /* 0x000fe200018e06ff */
[----:B------:R-:W-:-:S02]  /*2bb0*/  FSEL R2, R13, R2, P4 ;  /* 0x000000020d027208 */ /* 0x000fc40002000000 */
[----:B------:R-:W-:Y:S01]  /*2bc0*/  IADD3 R6, P0, PT, R4, R3, RZ ;  /* 0x0000000304067210 */ /* 0x000fe20007f1e0ff */
[----:B------:R-:W-:Y:S01]  /*2bd0*/  IMAD.X R5, RZ, RZ, R5, P5 ;  /* 0x000000ffff057224 */ /* 0x000fe200028e0605 */
[----:B------:R-:W-:Y:S01]  /*2be0*/  SEL R3, RZ, 0x1, !P4 ;  /* 0x00000001ff037807 */ /* 0x000fe20006000000 */
[C---:B------:R-:W-:Y:S01]  /*2bf0*/  FADD R2, R11.reuse, R2 ;  /* 0x000000020b027221 */ /* 0x040fe20000000000 */
[----:B------:R-:W-:Y:S01]  /*2c00*/  ISETP.NE.AND P4, PT, R12, R10, PT ;  /* 0x0000000a0c00720c */ /* 0x000fe20003f85270 */
[----:B------:R-:W-:Y:S01]  /*2c10*/  IMAD.X R5, RZ, RZ, R5, P0 ;  /* 0x000000ffff057224 */ /* 0x000fe200000e0605 */
[----:B------:R-:W-:Y:S02]  /*2c20*/  SEL R4, RZ, 0x1, !P2 ;  /* 0x00000001ff047807 */ /* 0x000fe40005000000 */
[----:B------:R-:W-:Y:S02]  /*2c30*/  FSEL R2, R11, R2, P4 ;  /* 0x000000020b027208 */ /* 0x000fe40002000000 */
[----:B------:R-:W-:-:S02]  /*2c40*/  IADD3 R4, P3, P2, R3, R6, R4 ;  /* 0x0000000603047210 */ /* 0x000fc40007a7e004 */
[----:B------:R-:W-:Y:S01]  /*2c50*/  SEL R33, RZ, 0x1, !P4 ;  /* 0x00000001ff217807 */ /* 0x000fe20006000000 */
[C---:B------:R-:W-:Y:S01]  /*2c60*/  FADD R2, R9.reuse, R2 ;  /* 0x0000000209027221 */ /* 0x040fe20000000000 */
[----:B------:R-:W-:Y:S02]  /*2c70*/  ISETP.NE.AND P5, PT, R8, R35, PT ;  /* 0x000000230800720c */ /* 0x000fe40003fa5270 */
[----:B------:R-:W-:Y:S02]  /*2c80*/  IADD3 R33, P0, PT, R4, R33, RZ ;  /* 0x0000002104217210 */ /* 0x000fe40007f1e0ff */
[----:B------:R-:W-:Y:S02]  /*2c90*/  IADD3.X R36, PT, PT, RZ, R5, RZ, P3, P2 ;  /* 0x00000005ff247210 */ /* 0x000fe40001fe44ff */
[----:B------:R-:W-:Y:S02]  /*2ca0*/  SEL R3, RZ, 0x1, !P6 ;  /* 0x00000001ff037807 */ /* 0x000fe40007000000 */
[----:B------:R-:W-:Y:S01]  /*2cb0*/  SEL R6, RZ, 0x1, !P5 ;  /* 0x00000001ff067807 */ /* 0x000fe20006800000 */
[----:B------:R-:W-:Y:S01]  /*2cc0*/  IMAD.X R34, RZ, RZ, R36, P0 ;  /* 0x000000ffff227224 */ /* 0x000fe200000e0624 */
[----:B------:R-:W-:-:S02]  /*2cd0*/  FSEL R2, R9, R2, P6 ;  /* 0x0000000209027208 */ /* 0x000fc40003000000 */
[----:B------:R-:W-:Y:S02]  /*2ce0*/  IADD3 R6, P2, P3, R6, R33, R3 ;  /* 0x0000002106067210 */ /* 0x000fe40007b5e003 */
[C---:B------:R-:W-:Y:S01]  /*2cf0*/  ISETP.NE.AND P4, PT, R40.reuse, 0x1f, PT ;  /* 0x0000001f2800780c */ /* 0x040fe20003f85270 */
[----:B------:R-:W-:Y:S01]  /*2d00*/  @!P5 FADD R25, R25, R2 ;  /* 0x000000021919d221 */ /* 0x000fe20000000000 */
[----:B------:R-:W-:Y:S01]  /*2d10*/  IADD3.X R5, PT, PT, RZ, R34, RZ, P2, P3 ;  /* 0x00000022ff057210 */ /* 0x000fe200017e64ff */
[----:B------:R-:W0:Y:S01]  /*2d20*/  SHFL.UP PT, R3, R6, 0x1, RZ ;  /* 0x0420000006037989 */ /* 0x000e2200000e00ff */
[----:B------:R-:W-:Y:S02]  /*2d30*/  ISETP.GE.AND P3, PT, R40, 0x1, PT ;  /* 0x000000012800780c */ /* 0x000fe40003f66270 */
[----:B------:R-:W-:Y:S01]  /*2d40*/  ISETP.NE.U32.AND P0, PT, R6, RZ, PT ;  /* 0x000000ff0600720c */ /* 0x000fe20003f05070 */
[----:B------:R-:W1:Y:S03]  /*2d50*/  SHFL.UP PT, R2, R5, 0x1, RZ ;  /* 0x0420000005027989 */ /* 0x000e6600000e00ff */
[----:B------:R-:W-:Y:S01]  /*2d60*/  ISETP.NE.AND.EX P0, PT, R5, RZ, PT, P0 ;  /* 0x000000ff0500720c */ /* 0x000fe20003f05300 */
[----:B------:R-:W2:Y:S02]  /*2d70*/  SHFL.UP PT, R4, R25, 0x1, RZ ;  /* 0x0420000019047989 */ /* 0x000ea400000e00ff */
[----:B------:R-:W-:-:S02]  /*2d80*/  @!P4 LEA R45, R37, UR4, 0x4 ;  /* 0x00000004252dcc11 */ /* 0x000fc4000f8e20ff */
[----:B0-----:R-:W-:-:S04]  /*2d90*/  SEL R3, R3, RZ, P3 ;  /* 0x000000ff03037207 */ /* 0x001fc80001800000 */
[----:B------:R-:W-:Y:S02]  /*2da0*/  IADD3 R7, P2, PT, R3, R6, RZ ;  /* 0x0000000603077210 */ /* 0x000fe40007f5e0ff */
[----:B-1----:R-:W-:Y:S01]  /*2db0*/  SEL R2, R2, RZ, P3 ;  /* 0x000000ff02027207 */ /* 0x002fe20001800000 */
[----:B--2---:R-:W-:-:S04]  /*2dc0*/  FADD R4, R25, R4 ;  /* 0x0000000419047221 */ /* 0x004fc80000000000 */
[----:B------:R-:W-:Y:S01]  /*2dd0*/  IMAD.X R26, R2, 0x1, R5, P2 ;  /* 0x00000001021a7824 */ /* 0x000fe200010e0605 */
[----:B------:R-:W-:Y:S01]  /*2de0*/  @P3 FSEL R25, R4, R25, !P0 ;  /* 0x0000001904193208 */ /* 0x000fe20004000000 */
[----:B------:R-:W0:Y:S01]  /*2df0*/  SHFL.UP PT, R2, R7, 0x2, RZ ;  /* 0x0440000007027989 */ /* 0x000e2200000e00ff */
[----:B------:R-:W-:Y:S02]  /*2e00*/  ISETP.GE.AND P3, PT, R40, 0x2, PT ;  /* 0x000000022800780c */ /* 0x000fe40003f66270 */
[----:B------:R-:W-:Y:S01]  /*2e10*/  ISETP.NE.U32.AND P0, PT, R7, RZ, PT ;  /* 0x000000ff0700720c */ /* 0x000fe20003f05070 */
[----:B------:R-:W1:Y:S03]  /*2e20*/  SHFL.UP PT, R3, R26, 0x2, RZ ;  /* 0x044000001a037989 */ /* 0x000e6600000e00ff */
[----:B------:R-:W-:Y:S01]  /*2e30*/  ISETP.NE.AND.EX P0, PT, R26, RZ, PT, P0 ;  /* 0x000000ff1a00720c */ /* 0x000fe20003f05300 */
[----:B------:R-:W2:Y:S01]  /*2e40*/  SHFL.UP PT, R4, R25, 0x2, RZ ;  /* 0x0440000019047989 */ /* 0x000ea200000e00ff */
[----:B0-----:R-:W-:-:S04]  /*2e50*/  SEL R2, R2, RZ, P3 ;  /* 0x000000ff02027207 */ /* 0x001fc80001800000 */
[----:B------:R-:W-:Y:S02]  /*2e60*/  IADD3 R5, P2, PT, R2, R7, RZ ;  /* 0x0000000702057210 */ /* 0x000fe40007f5e0ff */
[----:B-1----:R-:W-:Y:S01]  /*2e70*/  SEL R3, R3, RZ, P3 ;  /* 0x000000ff03037207 */ /* 0x002fe20001800000 */
[----:B--2---:R-:W-:Y:S02]  /*2e80*/  FADD R4, R25, R4 ;  /* 0x0000000419047221 */ /* 0x004fe40000000000 */
[----:B------:R-:W0:Y:S02]  /*2e90*/  SHFL.UP PT, R2, R5, 0x4, RZ ;  /* 0x0480000005027989 */ /* 0x000e2400000e00ff */
[----:B------:R-:W-:Y:S01]  /*2ea0*/  IMAD.X R6, R3, 0x1, R26, P2 ;  /* 0x0000000103067824 */ /* 0x000fe200010e061a */
[----:B------:R-:W-:Y:S02]  /*2eb0*/  @P3 FSEL R25, R4, R25, !P0 ;  /* 0x0000001904193208 */ /* 0x000fe40004000000 */
[----:B------:R-:W-:-:S02]  /*2ec0*/  ISETP.GE.AND P3, PT, R40, 0x4, PT ;  /* 0x000000042800780c */ /* 0x000fc40003f66270 */
[----:B------:R-:W1:Y:S01]  /*2ed0*/  SHFL.UP PT, R3, R6, 0x4, RZ ;  /* 0x0480000006037989 */ /* 0x000e6200000e00ff */
[----:B------:R-:W-:-:S03]  /*2ee0*/  ISETP.NE.U32.AND P0, PT, R5, RZ, PT ;  /* 0x000000ff0500720c */ /* 0x000fc60003f05070 */
[----:B------:R-:W2:Y:S01]  /*2ef0*/  SHFL.UP PT, R4, R25, 0x4, RZ ;  /* 0x0480000019047989 */ /* 0x000ea200000e00ff */
[----:B------:R-:W-:Y:S02]  /*2f00*/  ISETP.NE.AND.EX P0, PT, R6, RZ, PT, P0 ;  /* 0x000000ff0600720c */ /* 0x000fe40003f05300 */
[----:B0-----:R-:W-:-:S04]  /*2f10*/  SEL R2, R2, RZ, P3 ;  /* 0x000000ff02027207 */ /* 0x001fc80001800000 */
[----:B------:R-:W-:Y:S02]  /*2f20*/  IADD3 R7, P2, PT, R2, R5, RZ ;  /* 0x0000000502077210 */ /* 0x000fe40007f5e0ff */
[----:B-1----:R-:W-:-:S03]  /*2f30*/  SEL R3, R3, RZ, P3 ;  /* 0x000000ff03037207 */ /* 0x002fc60001800000 */
[----:B------:R-:W0:Y:S01]  /*2f40*/  SHFL.UP PT, R2, R7, 0x8, RZ ;  /* 0x0500000007027989 */ /* 0x000e2200000e00ff */
[----:B--2---:R-:W-:Y:S01]  /*2f50*/  FADD R4, R25, R4 ;  /* 0x0000000419047221 */ /* 0x004fe20000000000 */
[----:B------:R-:W-:-:S04]  /*2f60*/  IMAD.X R26, R3, 0x1, R6, P2 ;  /* 0x00000001031a7824 */ /* 0x000fc800010e0606 */
[----:B------:R-:W-:Y:S01]  /*2f70*/  @P3 FSEL R25, R4, R25, !P0 ;  /* 0x0000001904193208 */ /* 0x000fe20004000000 */
[----:B------:R-:W1:Y:S01]  /*2f80*/  SHFL.UP PT, R3, R26, 0x8, RZ ;  /* 0x050000001a037989 */ /* 0x000e6200000e00ff */
[----:B------:R-:W-:Y:S02]  /*2f90*/  ISETP.GE.AND P3, PT, R40, 0x8, PT ;  /* 0x000000082800780c */ /* 0x000fe40003f66270 */
[----:B------:R-:W-:Y:S01]  /*2fa0*/  ISETP.NE.U32.AND P0, PT, R7, RZ, PT ;  /* 0x000000ff0700720c */ /* 0x000fe20003f05070 */
[----:B------:R-:W2:Y:S03]  /*2fb0*/  SHFL.UP PT, R4, R25, 0x8, RZ ;  /* 0x0500000019047989 */ /* 0x000ea600000e00ff */
        /* <DEDUP_REMOVED lines=15> */
[----:B-1----:R-:W-:Y:S01]  /*30b0*/  SEL R3, R3, RZ, P3 ;  /* 0x000000ff03037207 */ /* 0x002fe20001800000 */
[----:B--2---:R-:W-:-:S04]  /*30c0*/  FADD R4, R25, R4 ;  /* 0x0000000419047221 */ /* 0x004fc80000000000 */
[----:B------:R-:W-:Y:S01]  /*30d0*/  IMAD.X R3, R3, 0x1, R6, P2 ;  /* 0x0000000103037824 */ /* 0x000fe200010e0606 */
[----:B------:R-:W-:-:S04]  /*30e0*/  FSEL R48, R4, R25, !P0 ;  /* 0x0000001904307208 */ /* 0x000fc80004000000 */
[----:B------:R-:W-:Y:S01]  /*30f0*/  @!P4 STS.64 [R45], R2 ;  /* 0x000000022d00c388 */ /* 0x000fe20000000a00 */
[----:B------:R-:W-:-:S03]  /*3100*/  FSEL R25, R25, R48, !P3 ;  /* 0x0000003019197208 */ /* 0x000fc60005800000 */
[----:B------:R-:W-:Y:S01]  /*3110*/  @!P4 STS [R45+0x8], R48 ;  /* 0x000008302d00c388 */ /* 0x000fe20000000800 */
[----:B------:R-:W-:Y:S01]  /*3120*/  BAR.SYNC.DEFER_BLOCKING 0x0 ;  /* 0x0000000000007b1d */ /* 0x000fe20000010000 */
[----:B------:R-:W-:-:S05]  /*3130*/  ISETP.NE.AND P4, PT, R37, 0x2, PT ;  /* 0x000000022500780c */ /* 0x000fca0003f85270 */
[----:B------:R-:W-:Y:S04]  /*3140*/  SHFL.UP PT, R3, R3, 0x1, RZ ;  /* 0x0420000003037989 */ /* 0x000fe800000e00ff */
[----:B------:R-:W-:Y:S04]  /*3150*/  SHFL.UP PT, R25, R25, 0x1, RZ ;  /* 0x0420000019197989 */ /* 0x000fe800000e00ff */
[----:B------:R-:W0:Y:S04]  /*3160*/  LDS.64 R26, [UR4+0x10] ;  /* 0x00001004ff1a7984 */ /* 0x000e280008000a00 */
[----:B------:R-:W1:Y:S04]  /*3170*/  LDS.64 R4, [UR4] ;  /* 0x00000004ff047984 */ /* 0x000e680008000a00 */
[----:B------:R-:W2:Y:S04]  /*3180*/  LDS.64 R6, [UR4+0x20] ;  /* 0x00002004ff067984 */ /* 0x000ea80008000a00 */
[----:B------:R-:W3:Y:S04]  /*3190*/  LDS.64 R30, [UR4+0x30] ;  /* 0x00003004ff1e7984 */ /* 0x000ee80008000a00 */
[----:B------:R-:W-:Y:S04]  /*31a0*/  LDS R42, [UR4+0x8] ;  /* 0x00000804ff2a7984 */ /* 0x000fe80008000800 */
[----:B------:R-:W4:Y:S04]  /*31b0*/  LDS R39, [UR4+0x18] ;  /* 0x00001804ff277984 */ /* 0x000f280008000800 */
[----:B------:R-:W5:Y:S04]  /*31c0*/  LDS.64 R28, [UR4+0x40] ;  /* 0x00004004ff1c7984 */ /* 0x000f680008000a00 */
[----:B------:R-:W5:Y:S04]  /*31d0*/  LDS R32, [UR4+0x28] ;  /* 0x00002804ff207984 */ /* 0x000f680008000800 */
[----:B------:R-:W5:Y:S04]  /*31e0*/  LDS R43, [UR4+0x38] ;  /* 0x00003804ff2b7984 */ /* 0x000f680008000800 */
[----:B------:R-:W5:Y:S01]  /*31f0*/  LDS R38, [UR4+0x48] ;  /* 0x00004804ff267984 */ /* 0x000f620008000800 */
[----:B0-----:R-:W-:-:S02]  /*3200*/  ISETP.NE.U32.AND P0, PT, R26, RZ, PT ;  /* 0x000000ff1a00720c */ /* 0x001fc40003f05070 */
[----:B-1----:R-:W-:Y:S02]  /*3210*/  IADD3 R47, P2, PT, R4, R26, RZ ;  /* 0x0000001a042f7210 */ /* 0x002fe40007f5e0ff */
[----:B------:R-:W-:Y:S02]  /*3220*/  ISETP.NE.AND.EX P0, PT, R27, RZ, PT, P0 ;  /* 0x000000ff1b00720c */ /* 0x000fe40003f05300 */
[----:B------:R-:W-:Y:S01]  /*3230*/  SEL R44, R47, R4, !P4 ;  /* 0x000000042f2c7207 */ /* 0x000fe20006000000 */
[----:B------:R-:W-:Y:S01]  /*3240*/  IMAD.X R27, R5, 0x1, R27, P2 ;  /* 0x00000001051b7824 */ /* 0x000fe200010e061b */
[C---:B--2---:R-:W-:Y:S02]  /*3250*/  IADD3 R47, P5, PT, R6.reuse, R47, RZ ;  /* 0x0000002f062f7210 */ /* 0x044fe40007fbe0ff */
[----:B------:R-:W-:Y:S02]  /*3260*/  ISETP.NE.U32.AND P2, PT, R6, RZ, PT ;  /* 0x000000ff0600720c */ /* 0x000fe40003f45070 */
[----:B------:R-:W-:Y:S01]  /*3270*/  SEL R46, R27, R5, !P4 ;  /* 0x000000051b2e7207 */ /* 0x000fe20006000000 */
[C---:B------:R-:W-:Y:S01]  /*3280*/  IMAD.X R45, R7.reuse, 0x1, R27, P5 ;  /* 0x00000001072d7824 */ /* 0x040fe200028e061b */
[----:B------:R-:W0:Y:S01]  /*3290*/  LDS.64 R4, [UR4+0x50] ;  /* 0x00005004ff047984 */ /* 0x000e220008000a00 */
[----:B------:R-:W-:-:S02]  /*32a0*/  ISETP.NE.AND.EX P2, PT, R7, RZ, PT, P2 ;  /* 0x000000ff0700720c */ /* 0x000fc40003f45320 */
[----:B------:R-:W-:Y:S01]  /*32b0*/  ISETP.NE.AND P5, PT, R37, 0x3, PT ;  /* 0x000000032500780c */ /* 0x000fe20003fa5270 */
[----:B------:R-:W1:Y:S01]  /*32c0*/  LDS.64 R6, [UR4+0x60] ;  /* 0x00006004ff067984 */ /* 0x000e620008000a00 */
[----:B---3--:R-:W-:Y:S01]  /*32d0*/  ISETP.NE.U32.AND P3, PT, R30, RZ, PT ;  /* 0x000000ff1e00720c */ /* 0x008fe20003f65070 */
[----:B----4-:R-:W-:Y:S01]  /*32e0*/  @!P0 FADD R39, R42, R39 ;  /* 0x000000272a278221 */ /* 0x010fe20000000000 */
[----:B------:R-:W-:Y:S01]  /*32f0*/  SEL R44, R47, R44, !P5 ;  /* 0x0000002c2f2c7207 */ /* 0x000fe20006800000 */
[----:B------:R-:W2:Y:S01]  /*3300*/  LDS.64 R26, [UR4+0x70] ;  /* 0x00007004ff1a7984 */ /* 0x000ea20008000a00 */
[----:B------:R-:W-:Y:S02]  /*3310*/  IADD3 R47, P6, PT, R30, R47, RZ ;  /* 0x0000002f1e2f7210 */ /* 0x000fe40007fde0ff */
[C---:B------:R-:W-:Y:S01]  /*3320*/  ISETP.NE.AND.EX P3, PT, R31.reuse, RZ, PT, P3 ;  /* 0x000000ff1f00720c */ /* 0x040fe20003f65330 */
[----:B------:R-:W-:Y:S01]  /*3330*/  LDS R30, [UR4+0x68] ;  /* 0x00006804ff1e7984 */ /* 0x000fe20008000800 */
[----:B-----5:R-:W-:Y:S01]  /*3340*/  ISETP.NE.U32.AND P0, PT, R28, RZ, PT ;  /* 0x000000ff1c00720c */ /* 0x020fe20003f05070 */
[----:B------:R-:W-:Y:S01]  /*3350*/  IMAD.X R49, R31, 0x1, R45, P6 ;  /* 0x000000011f317824 */ /* 0x000fe200030e062d */
[----:B------:R-:W-:Y:S01]  /*3360*/  SEL R46, R45, R46, !P5 ;  /* 0x0000002e2d2e7207 */ /* 0x000fe20006800000 */
[----:B------:R-:W3:Y:S01]  /*3370*/  LDS R31, [UR4+0x58] ;  /* 0x00005804ff1f7984 */ /* 0x000ee20008000800 */
[C---:B------:R-:W-:Y:S01]  /*3380*/  FSEL R45, R39.reuse, R42, !P4 ;  /* 0x0000002a272d7208 */ /* 0x040fe20006000000 */
[----:B------:R-:W-:Y:S01]  /*3390*/  @!P2 FADD R32, R39, R32 ;  /* 0x000000202720a221 */ /* 0x000fe20000000000 */
[----:B------:R-:W-:Y:S01]  /*33a0*/  ISETP.NE.AND.EX P0, PT, R29, RZ, PT, P0 ;  /* 0x000000ff1d00720c */ /* 0x000fe20003f05300 */
[----:B------:R-:W4:Y:S01]  /*33b0*/  LDS R39, [UR4+0x78] ;  /* 0x00007804ff277984 */ /* 0x000f220008000800 */
[----:B------:R-:W-:-:S02]  /*33c0*/  ISETP.NE.AND P4, PT, R37, 0x6, PT ;  /* 0x000000062500780c */ /* 0x000fc40003f85270 */
[C---:B------:R-:W-:Y:S01]  /*33d0*/  FSEL R42, R32.reuse, R45, !P5 ;  /* 0x0000002d202a7208 */ /* 0x040fe20006800000 */
[----:B------:R-:W-:Y:S01]  /*33e0*/  @!P3 FADD R43, R32, R43 ;  /* 0x0000002b202bb221 */ /* 0x000fe20000000000 */
[----:B------:R-:W-:Y:S01]  /*33f0*/  ISETP.NE.AND P3, PT, R37, 0x4, PT ;  /* 0x000000042500780c */ /* 0x000fe20003f65270 */
[----:B------:R5:W2:Y:S01]  /*3400*/  SHFL.UP PT, R32, R2, 0x1, RZ ;  /* 0x0420000002207989 */ /* 0x000aa200000e00ff */
[----:B------:R-:W-:Y:S02]  /*3410*/  IADD3 R45, P2, PT, R28, R47, RZ ;  /* 0x0000002f1c2d7210 */ /* 0x000fe40007f5e0ff */
[----:B------:R-:W-:Y:S02]  /*3420*/  SEL R28, R47, R44, !P3 ;  /* 0x0000002c2f1c7207 */ /* 0x000fe40005800000 */
[----:B------:R-:W-:Y:S01]  /*3430*/  ISETP.NE.AND P5, PT, R37, 0x5, PT ;  /* 0x000000052500780c */ /* 0x000fe20003fa5270 */
[----:B------:R-:W-:Y:S01]  /*3440*/  IMAD.X R47, R29, 0x1, R49, P2 ;  /* 0x000000011d2f7824 */ /* 0x000fe200010e0631 */
[C---:B------:R-:W-:Y:S01]  /*3450*/  FSEL R29, R43.reuse, R42, !P3 ;  /* 0x0000002a2b1d7208 */ /* 0x040fe20005800000 */
[----:B------:R-:W-:Y:S01]  /*3460*/  @!P0 FADD R38, R43, R38 ;  /* 0x000000262b268221 */ /* 0x000fe20000000000 */
[----:B------:R-:W-:-:S02]  /*3470*/  SEL R44, R49, R46, !P3 ;  /* 0x0000002e312c7207 */ /* 0x000fc40005800000 */
[----:B------:R-:W-:Y:S02]  /*3480*/  SEL R28, R45, R28, !P5 ;  /* 0x0000001c2d1c7207 */ /* 0x000fe40006800000 */
[----:B------:R-:W-:Y:S02]  /*3490*/  SEL R42, R47, R44, !P5 ;  /* 0x0000002c2f2a7207 */ /* 0x000fe40006800000 */
[C---:B0-----:R-:W-:Y:S02]  /*34a0*/  IADD3 R43, P6, PT, R4.reuse, R45, RZ ;  /* 0x0000002d042b7210 */ /* 0x041fe40007fde0ff */
[----:B------:R-:W-:Y:S02]  /*34b0*/  ISETP.NE.U32.AND P0, PT, R4, RZ, PT ;  /* 0x000000ff0400720c */ /* 0x000fe40003f05070 */
[----:B------:R-:W-:Y:S01]  /*34c0*/  FSEL R4, R38, R29, !P5 ;  /* 0x0000001d26047208 */ /* 0x000fe20006800000 */
[----:B------:R-:W-:Y:S01]  /*34d0*/  IMAD.X R29, R5, 0x1, R47, P6 ;  /* 0x00000001051d7824 */ /* 0x000fe200030e062f */
[----:B-1----:R-:W-:-:S02]  /*34e0*/  ISETP.NE.U32.AND P2, PT, R6, RZ, PT ;  /* 0x000000ff0600720c */ /* 0x002fc40003f45070 */
[----:B------:R-:W-:Y:S02]  /*34f0*/  ISETP.NE.AND.EX P0, PT, R5, RZ, PT, P0 ;  /* 0x000000ff0500720c */ /* 0x000fe40003f05300 */
[----:B------:R-:W-:Y:S02]  /*3500*/  IADD3 R5, P6, PT, R6, R43, RZ ;  /* 0x0000002b06057210 */ /* 0x000fe40007fde0ff */
[C---:B------:R-:W-:Y:S02]  /*3510*/  ISETP.NE.AND.EX P2, PT, R7.reuse, RZ, PT, P2 ;  /* 0x000000ff0700720c */ /* 0x040fe40003f45320 */
[----:B--2---:R-:W-:Y:S01]  /*3520*/  ISETP.NE.U32.AND P3, PT, R26, RZ, PT ;  /* 0x000000ff1a00720c */ /* 0x004fe20003f65070 */
[----:B------:R-:W-:Y:S01]  /*3530*/  IMAD.X R7, R7, 0x1, R29, P6 ;  /* 0x0000000107077824 */ /* 0x000fe200030e061d */
[----:B------:R-:W-:Y:S02]  /*3540*/  ISETP.GE.U32.AND P6, PT, R41, 0x20, PT ;  /* 0x000000202900780c */ /* 0x000fe40003fc6070 */
[----:B------:R-:W-:-:S02]  /*3550*/  ISETP.NE.AND.EX P3, PT, R27, RZ, PT, P3 ;  /* 0x000000ff1b00720c */ /* 0x000fc40003f65330 */
[----:B------:R-:W-:Y:S01]  /*3560*/  ISETP.NE.AND P5, PT, R37, 0x7, PT ;  /* 0x000000072500780c */ /* 0x000fe20003fa5270 */
[----:B---3--:R-:W-:Y:S01]  /*3570*/  @!P0 FADD R31, R38, R31 ;  /* 0x0000001f261f8221 */ /* 0x008fe20000000000 */
[----:B-----5:R-:W-:Y:S02]  /*3580*/  SEL R2, R43, R28, !P4 ;  /* 0x0000001c2b027207 */ /* 0x020fe40006000000 */
[----:B------:R-:W-:Y:S01]  /*3590*/  IADD3 R38, P0, PT, R26, R5, RZ ;  /* 0x000000051a267210 */ /* 0x000fe20007f1e0ff */
[----:B------:R-:W-:Y:S01]  /*35a0*/  @!P2 FADD R30, R31, R30 ;  /* 0x0000001e1f1ea221 */ /* 0x000fe20000000000 */
[----:B------:R-:W-:Y:S02]  /*35b0*/  SEL R6, R29, R42, !P4 ;  /* 0x0000002a1d067207 */ /* 0x000fe40006000000 */
[----:B------:R-:W-:Y:S01]  /*35c0*/  FSEL R31, R31, R4, !P4 ;  /* 0x000000041f1f7208 */ /* 0x000fe20006000000 */
[----:B------:R-:W-:Y:S01]  /*35d0*/  IMAD.X R37, R27, 0x1, R7, P0 ;  /* 0x000000011b257824 */ /* 0x000fe200000e0607 */
[----:B------:R-:W-:Y:S01]  /*35e0*/  SEL R5, R5, R2, !P5 ;  /* 0x0000000205057207 */ /* 0x000fe20006800000 */
[----:B----4-:R-:W-:Y:S01]  /*35f0*/  @!P3 FADD R39, R30, R39 ;  /* 0x000000271e27b221 */ /* 0x010fe20000000000 */
[----:B------:R-:W-:-:S02]  /*3600*/  SEL R4, R7, R6, !P5 ;  /* 0x0000000607047207 */ /* 0x000fc40006800000 */
[----:B------:R-:W-:Y:S01]  /*3610*/  FSEL R2, R30, R31, !P5 ;  /* 0x0000001f1e027208 */ /* 0x000fe20006800000 */
[----:B------:R-:W-:Y:S06]  /*3620*/  @!P6 BRA `(.L_x_1501) ;  /* 0x000000000028e947 */ /* 0x000fec0003800000 */
[----:B------:R-:W-:Y:S02]  /*3630*/  ISETP.NE.U32.AND P0, PT, R32, RZ, PT ;  /* 0x000000ff2000720c */ /* 0x000fe40003f05070 */
[----:B------:R-:W-:Y:S02]  /*3640*/  ISETP.NE.AND P2, PT, R40, RZ, PT ;  /* 0x000000ff2800720c */ /* 0x000fe40003f45270 */
[C---:B------:R-:W-:Y:S02]  /*3650*/  ISETP.NE.AND.EX P0, PT, R3.reuse, RZ, PT, P0 ;  /* 0x000000ff0300720c */ /* 0x040fe40003f05300 */
[----:B------:R-:W-:Y:S02]  /*3660*/  SEL R32, R32, RZ, P2 ;  /* 0x000000ff20207207 */ /* 0x000fe40001000000 */
[----:B------:R-:W-:Y:S02]  /*3670*/  SEL R3, R3, RZ, P2 ;  /* 0x000000ff03037207 */ /* 0x000fe40001000000 */
[----:B------:R-:W-:-:S05]  /*3680*/  IADD3 R32, P1, PT, R32, R5, RZ ;  /* 0x0000000520207210 */ /* 0x000fca0007f3e0ff */
[----:B------:R-:W-:Y:S02]  /*3690*/  IMAD.X R3, R3, 0x1, R4, P1 ;  /* 0x0000000103037824 */ /* 0x000fe400008e0604 */
[----:B------:R-:W-:-:S05]  /*36a0*/  @!P0 FADD R25, R25, R2 ;  /* 0x0000000219198221 */ /* 0x000fca0000000000 */
[----:B------:R-:W-:Y:S01]  /*36b0*/  FSEL R25, R2, R25, !P2 ;  /* 0x0000001902197208 */ /* 0x000fe20005000000 */
[----:B------:R-:W-:Y:S06]  /*36c0*/  BRA `(.L_x_1502) ;  /* 0x0000001000407947 */ /* 0x000fec0003800000 */
.L_x_1501:
[----:B------:R-:W0:Y:S01]  /*36d0*/  LDC.64 R26, c[0x0][0x3a8] ;  /* 0x0000ea00ff1a7b82 */ /* 0x000e220000000a00 */
[----:B------:R-:W1:Y:S01]  /*36e0*/  LDCU UR5, c[0x0][0x370] ;  /* 0x00006e00ff0577ac */ /* 0x000e620008000800 */
[----:B------:R-:W-:Y:S01]  /*36f0*/  @!P1 IMAD.MOV.U32 R6, RZ, RZ, R38 ;  /* 0x000000ffff069224 */ /* 0x000fe200078e0026 */
[----:B------:R2:W-:Y:S01]  /*3700*/  @!P1 STS [UR4+0xd0], R39 ;  /* 0x0000d027ff009988 */ /* 0x0005e20008000804 */
[----:B------:R-:W-:Y:S01]  /*3710*/  @!P1 IMAD.MOV.U32 R7, RZ, RZ, R37 ;  /* 0x000000ffff079224 */ /* 0x000fe200078e0025 */
[----:B------:R-:W-:Y:S01]  /*3720*/  LOP3.LUT R49, RZ, R41, RZ, 0x33, !PT ;  /* 0x00000029ff317212 */ /* 0x000fe200078e33ff */
[----:B------:R-:W-:Y:S02]  /*3730*/  @!P1 IMAD.MOV.U32 R4, RZ, RZ, R39 ;  /* 0x000000ffff049224 */ /* 0x000fe400078e0027 */
[----:B------:R-:W-:Y:S01]  /*3740*/  @!P1 IMAD.MOV.U32 R5, RZ, RZ, 0x64 ;  /* 0x00000064ff059424 */ /* 0x000fe200078e00ff */
[----:B------:R2:W-:Y:S01]  /*3750*/  @!P1 STS.64 [UR4+0xc8], R6 ;  /* 0x0000c806ff009988 */ /* 0x0005e20008000a04 */
[----:B-1----:R-:W-:Y:S01]  /*3760*/  UISETP.GT.U32.AND UP0, UPT, UR5, 0x1f3, UPT ;  /* 0x000001f30500788c */ /* 0x002fe2000bf04070 */
[----:B0-----:R-:W-:-:S05]  /*3770*/  IMAD.WIDE.U32 R26, R0, 0x10, R26 ;  /* 0x00000010001a7825 */ /* 0x001fca00078e001a */
[----:B------:R2:W-:Y:S03]  /*3780*/  @!P1 ST.E.128.STRONG.GPU desc[UR8][R26.64+0x200], R4 ;  /* 0x000200041a009985 */ /* 0x0005e6000c10fd08 */
[----:B------:R-:W-:Y:S05]  /*3790*/  BRA.U UP0, `(.L_x_1503) ;  /* 0x0000000100087547 */ /* 0x000fea000b800000 */
[----:B------:R0:W-:Y:S06]  /*37a0*/  MEMBAR.SC.CTA ;  /* 0x0000000000007992 */ /* 0x0001ec0000000000 */
[----:B0-----:R-:W-:Y:S05]  /*37b0*/  BRA `(.L_x_1504) ;  /* 0x0000000000087947 */ /* 0x001fea0003800000 */
.L_x_1503:
[----:B------:R-:W-:Y:S05]  /*37c0*/  NANOSLEEP 0x1c2 ;  /* 0x000001c20000795d */ /* 0x000fea0003800000 */
[----:B------:R-:W-:Y:S01]  /*37d0*/  NOP ;  /* 0x0000000000007918 */ /* 0x000fe20000000000 */
.L_x_1504:
[----:B------:R-:W-:-:S07]  /*37e0*/  IMAD.WIDE R28, R49, 0x10, R26 ;  /* 0x00000010311c7825 */ /* 0x000fce00078e021a */
.L_x_1506:
[----:B--2---:R-:W2:Y:S01]  /*37f0*/  LD.E.128.STRONG.GPU R4, desc[UR8][R28.64+0x200] ;  /* 0x000200081c047980 */ /* 0x004ea2000c10fd00 */
[----:B------:R-:W-:Y:S05]  /*3800*/  YIELD ;  /* 0x0000000000007946 */ /* 0x000fea0003800000 */
[----:B------:R-:W-:Y:S01]  /*3810*/  UMOV UR5, 0xffffffff ;  /* 0xffffffff00057882 */ /* 0x000fe20000000000 */
[----:B--2---:R-:W-:Y:S02]  /*3820*/  ISETP.NE.AND P0, PT, R5, 0x63, PT ;  /* 0x000000630500780c */ /* 0x004fe40003f05270 */
[----:B------:R-:W-:Y:S11]  /*3830*/  BRA.DIV UR5, `(.L_x_1505) ;  /* 0x0000008e059c7947 */ /* 0x000ff6000b800000 */
[----:B------:R-:W-:-:S13]  /*3840*/  VOTE.ANY P0, !P0 ;  /* 0x0000000000ff7806 */ /* 0x000fda0004000100 */
.L_x_1649:
[----:B------:R-:W-:Y:S05]  /*3850*/  @P0 BRA `(.L_x_1506) ;  /* 0xfffffffc00e40947 */ /* 0x000fea000383ffff */
[----:B------:R-:W-:Y:S01]  /*3860*/  UMOV UR5, 0xffffffff ;  /* 0xffffffff00057882 */ /* 0x000fe20000000000 */
[----:B------:R-:W-:Y:S01]  /*3870*/  ISETP.NE.AND P0, PT, R5, 0x65, PT ;  /* 0x000000650500780c */ /* 0x000fe20003f05270 */
[----:B------:R-:W-:Y:S02]  /*3880*/  IMAD.MOV.U32 R42, RZ, RZ, R6 ;  /* 0x000000ffff2a7224 */ /* 0x000fe400078e0006 */
[----:B------:R-:W-:Y:S01]  /*3890*/  IMAD.MOV.U32 R43, RZ, RZ, R7 ;  /* 0x000000ffff2b7224 */ /* 0x000fe200078e0007 */
[----:B------:R-:W-:Y:S09]  /*38a0*/  BRA.DIV UR5, `(.L_x_1507) ;  /* 0x0000008e05a47947 */ /* 0x000ff2000b800000 */
[----:B------:R-:W0:Y:S01]  /*38b0*/  S2R R41, SR_GEMASK ;  /* 0x0000000000297919 */ /* 0x000e220000003c00 */
[----:B------:R-:W-:Y:S01]  /*38c0*/  VOTE.ANY R2, PT, !P0 ;  /* 0x0000000000027806 */ /* 0x000fe200040e0100 */
[----:B------:R-:W-:-:S03]  /*38d0*/  IMAD.MOV.U32 R48, RZ, RZ, R4 ;  /* 0x000000ffff307224 */ /* 0x000fc600078e0004 */
[----:B0-----:R-:W-:-:S05]  /*38e0*/  LOP3.LUT R2, R2, 0x80000000, R41, 0xec, !PT ;  /* 0x8000000002027812 */ /* 0x001fca00078eec29 */
[----:B------:R-:W-:-:S05]  /*38f0*/  VIADD R7, R2, 0xffffffff ;  /* 0xffffffff02077836 */ /* 0x000fca0000000000 */
[----:B------:R-:W-:-:S04]  /*3900*/  LOP3.LUT R7, R2, R7, RZ, 0xc, !PT ;  /* 0x0000000702077212 */ /* 0x000fc800078e0cff */
[----:B------:R-:W0:Y:S02]  /*3910*/  POPC R29, R7 ;  /* 0x00000007001d7309 */ /* 0x000e240000000000 */
[----:B0-----:R0:W1:Y:S04]  /*3920*/  SHFL.DOWN PT, R28, R4, 0x1, R29 ;  /* 0x08200000041c7989 */ /* 0x00106800000e001d */
[----:B------:R0:W2:Y:S04]  /*3930*/  SHFL.DOWN PT, R31, R42, 0x1, R29 ;  /* 0x082000002a1f7989 */ /* 0x0000a800000e001d */
[----:B------:R0:W3:Y:S02]  /*3940*/  SHFL.DOWN PT, R30, R43, 0x1, R29 ;  /* 0x082000002b1e7989 */ /* 0x0000e400000e001d */
.L_x_1655:
[----:B------:R-:W-:Y:S01]  /*3950*/  ISETP.GE.AND P3, PT, R40, R29, PT ;  /* 0x0000001d2800720c */ /* 0x000fe20003f66270 */
[----:B------:R-:W-:Y:S01]  /*3960*/  UMOV UR5, 0xffffffff ;  /* 0xffffffff00057882 */ /* 0x000fe20000000000 */
[----:B------:R-:W-:-:S11]  /*3970*/  PLOP3.LUT P0, PT, PT, PT, PT, 0x80, 0x8 ;  /* 0x000000000008781c */ /* 0x000fd60003f0f070 */
[----:B------:R-:W-:-:S04]  /*3980*/  @!P3 ISETP.NE.U32.AND P2, PT, R42, RZ, PT ;  /* 0x000000ff2a00b20c */ /* 0x000fc80003f45070 */
[----:B------:R-:W-:-:S04]  /*3990*/  @!P3 ISETP.NE.AND.EX P2, PT, R43, RZ, PT, P2 ;  /* 0x000000ff2b00b20c */ /* 0x000fc80003f45320 */
[----:B------:R-:W-:Y:S02]  /*39a0*/  @!P3 PLOP3.LUT P0, PT, P2, PT, PT, 0x80, 0x8 ;  /* 0x000000000008b81c */ /* 0x000fe4000170f070 */
[----:B--2---:R-:W-:-:S05]  /*39b0*/  @!P3 IADD3 R31, P2, PT, R31, R42, RZ ;  /* 0x0000002a1f1fb210 */ /* 0x004fca0007f5e0ff */
[----:B0-----:R-:W-:Y:S02]  /*39c0*/  @!P3 IMAD.MOV.U32 R42, RZ, RZ, R31 ;  /* 0x000000ffff2ab224 */ /* 0x001fe400078e001f */
[----:B---3--:R-:W-:-:S04]  /*39d0*/  @!P3 IMAD.X R30, R30, 0x1, R43, P2 ;  /* 0x000000011e1eb824 */ /* 0x008fc800010e062b */
[----:B-1----:R-:W-:Y:S01]  /*39e0*/  @!P0 FADD R48, R48, R28 ;  /* 0x0000001c30308221 */ /* 0x002fe20000000000 */
[----:B------:R-:W-:Y:S06]  /*39f0*/  BRA.DIV UR5, `(.L_x_1508) ;  /* 0x0000008e05c87947 */ /* 0x000fec000b800000 */
.L_x_1658:
[----:B------:R-:W-:Y:S01]  /*3a00*/  UMOV UR5, 0xffffffff ;  /* 0xffffffff00057882 */ /* 0x000fe20000000000 */
[----:B------:R-:W-:Y:S02]  /*3a10*/  @!P3 IMAD.MOV.U32 R43, RZ, RZ, R30 ;  /* 0x000000ffff2bb224 */ /* 0x000fe400078e001e */
[----:B------:R-:W-:Y:S05]  /*3a20*/  BRA.DIV UR5, `(.L_x_1509) ;  /* 0x0000008e05dc7947 */ /* 0x000fea000b800000 */
[----:B------:R0:W1:Y:S04]  /*3a30*/  SHFL.DOWN PT, R31, R42, 0x2, R29 ;  /* 0x084000002a1f7989 */ /* 0x00006800000e001d */
[----:B------:R0:W2:Y:S04]  /*3a40*/  SHFL.DOWN PT, R4, R43, 0x2, R29 ;  /* 0x084000002b047989 */ /* 0x0000a800000e001d */
[----:B------:R0:W3:Y:S02]  /*3a50*/  SHFL.DOWN PT, R28, R48, 0x2, R29 ;  /* 0x08400000301c7989 */ /* 0x0000e400000e001d */
.L_x_1663:
[----:B------:R-:W-:Y:S01]  /*3a60*/  VIADD R47, R40, 0x2 ;  /* 0x00000002282f7836 */ /* 0x000fe20000000000 */
[----:B------:R-:W-:-:S04]  /*3a70*/  UMOV UR5, 0xffffffff ;  /* 0xffffffff00057882 */ /* 0x000fc80000000000 */
[----:B------:R-:W-:-:S13]  /*3a80*/  ISETP.GT.AND P3, PT, R47, R29, PT ;  /* 0x0000001d2f00720c */ /* 0x000fda0003f64270 */
[----:B------:R-:W-:-:S04]  /*3a90*/  @!P3 ISETP.NE.U32.AND P0, PT, R42, RZ, PT ;  /* 0x000000ff2a00b20c */ /* 0x000fc80003f05070 */
[----:B------:R-:W-:Y:S02]  /*3aa0*/  @!P3 ISETP.NE.AND.EX P2, PT, R43, RZ, PT, P0 ;  /* 0x000000ff2b00b20c */ /* 0x000fe40003f45300 */
[----:B------:R-:W-:Y:S02]  /*3ab0*/  PLOP3.LUT P0, PT, PT, PT, PT, 0x80, 0x8 ;  /* 0x000000000008781c */ /* 0x000fe40003f0f070 */
[----:B------:R-:W-:Y:S02]  /*3ac0*/  @!P3 PLOP3.LUT P0, PT, P2, PT, PT, 0x80, 0x8 ;  /* 0x000000000008b81c */ /* 0x000fe4000170f070 */
[----:B-1----:R-:W-:-:S05]  /*3ad0*/  @!P3 IADD3 R31, P2, PT, R31, R42, RZ ;  /* 0x0000002a1f1fb210 */ /* 0x002fca0007f5e0ff */
[----:B--2---:R-:W-:-:S06]  /*3ae0*/  @!P3 IMAD.X R4, R4, 0x1, R43, P2 ;  /* 0x000000010404b824 */ /* 0x004fcc00010e062b */
[----:B0--3--:R-:W-:Y:S01]  /*3af0*/  @!P0 FADD R48, R48, R28 ;  /* 0x0000001c30308221 */ /* 0x009fe20000000000 */
[----:B------:R-:W-:Y:S06]  /*3b00*/  BRA.DIV UR5, `(.L_x_1510) ;  /* 0x0000008e05f87947 */ /* 0x000fec000b800000 */
.L_x_1666:
[----:B------:R-:W-:Y:S01]  /*3b10*/  UMOV UR5, 0xffffffff ;  /* 0xffffffff00057882 */ /* 0x000fe20000000000 */
[----:B------:R-:W-:Y:S02]  /*3b20*/  @!P3 IMAD.MOV.U32 R42, RZ, RZ, R31 ;  /* 0x000000ffff2ab224 */ /* 0x000fe400078e001f */
[----:B------:R-:W-:Y:S01]  /*3b30*/  @!P3 IMAD.MOV.U32 R43, RZ, RZ, R4 ;  /* 0x000000ffff2bb224 */ /* 0x000fe200078e0004 */
[----:B------:R-:W-:Y:S06]  /*3b40*/  BRA.DIV UR5, `(.L_x_1511) ;  /* 0x0000009205087947 */ /* 0x000fec000b800000 */
[----:B------:R0:W1:Y:S04]  /*3b50*/  SHFL.DOWN PT, R31, R42, 0x4, R29 ;  /* 0x088000002a1f7989 */ /* 0x00006800000e001d */
[----:B------:R0:W2:Y:S04]  /*3b60*/  SHFL.DOWN PT, R4, R43, 0x4, R29 ;  /* 0x088000002b047989 */ /* 0x0000a800000e001d */
[----:B------:R0:W3:Y:S02]  /*3b70*/  SHFL.DOWN PT, R28, R48, 0x4, R29 ;  /* 0x08800000301c7989 */ /* 0x0000e400000e001d */
.L_x_1671:
        /* <DEDUP_REMOVED lines=11> */
.L_x_1674:
[----:B------:R-:W-:Y:S01]  /*3c30*/  UMOV UR5, 0xffffffff ;  /* 0xffffffff00057882 */ /* 0x000fe20000000000 */
[----:B------:R-:W-:Y:S02]  /*3c40*/  @!P3 IMAD.MOV.U32 R42, RZ, RZ, R31 ;  /* 0x000000ffff2ab224 */ /* 0x000fe400078e001f */
[----:B------:R-:W-:Y:S01]  /*3c50*/  @!P3 IMAD.MOV.U32 R43, RZ, RZ, R4 ;  /* 0x000000ffff2bb224 */ /* 0x000fe200078e0004 */
[----:B------:R-:W-:Y:S06]  /*3c60*/  BRA.DIV UR5, `(.L_x_1513) ;  /* 0x0000009205347947 */ /* 0x000fec000b800000 */
[----:B------:R0:W1:Y:S04]  /*3c70*/  SHFL.DOWN PT, R31, R42, 0x8, R29 ;  /* 0x090000002a1f7989 */ /* 0x00006800000e001d */
[----:B------:R0:W2:Y:S04]  /*3c80*/  SHFL.DOWN PT, R4, R43, 0x8, R29 ;  /* 0x090000002b047989 */ /* 0x0000a800000e001d */
[----:B------:R0:W3:Y:S02]  /*3c90*/  SHFL.DOWN PT, R28, R48, 0x8, R29 ;  /* 0x09000000301c7989 */ /* 0x0000e400000e001d */
.L_x_1679:
        /* <DEDUP_REMOVED lines=11> */
.L_x_1682:
[----:B------:R-:W-:Y:S01]  /*3d50*/  UMOV UR5, 0xffffffff ;  /* 0xffffffff00057882 */ /* 0x000fe20000000000 */
[----:B------:R-:W-:Y:S02]  /*3d60*/  @!P3 IMAD.MOV.U32 R42, RZ, RZ, R31 ;  /* 0x000000ffff2ab224 */ /* 0x000fe400078e001f */
[----:B------:R-:W-:Y:S01]  /*3d70*/  @!P3 IMAD.MOV.U32 R43, RZ, RZ, R4 ;  /* 0x000000ffff2bb224 */ /* 0x000fe200078e0004 */
[----:B------:R-:W-:Y:S06]  /*3d80*/  BRA.DIV UR5, `(.L_x_1515) ;  /* 0x0000009205607947 */ /* 0x000fec000b800000 */
[----:B------:R0:W1:Y:S04]  /*3d90*/  SHFL.DOWN PT, R51, R42, 0x10, R29 ;  /* 0x0a0000002a337989 */ /* 0x00006800000e001d */
[----:B------:R0:W2:Y:S04]  /*3da0*/  SHFL.DOWN PT, R4, R43, 0x10, R29 ;  /* 0x0a0000002b047989 */ /* 0x0000a800000e001d */
[----:B------:R0:W3:Y:S02]  /*3db0*/  SHFL.DOWN PT, R28, R48, 0x10, R29 ;  /* 0x0a000000301c7989 */ /* 0x0000e400000e001d */
.L_x_1687:
[----:B------:R-:W-:Y:S01]  /*3dc0*/  VIADD R44, R40, 0x10 ;  /* 0x00000010282c7836 */ /* 0x000fe20000000000 */
[----:B------:R-:W4:Y:S01]  /*3dd0*/  LDC.64 R30, c[0x0][0x3a8] ;  /* 0x0000ea00ff1e7b82 */ /* 0x000f220000000a00 */
[----:B------:R-:W-:Y:S01]  /*3de0*/  UMOV UR5, 0xffffffff ;  /* 0xffffffff00057882 */ /* 0x000fe20000000000 */
[----:B------:R-:W-:Y:S02]  /*3df0*/  IMAD.IADD R49, R49, 0x1, R0 ;  /* 0x0000000131317824 */ /* 0x000fe400078e0200 */
[----:B------:R-:W-:-:S13]  /*3e00*/  ISETP.GT.AND P3, PT, R44, R29, PT ;  /* 0x0000001d2c00720c */ /* 0x000fda0003f64270 */
[----:B------:R-:W-:Y:S02]  /*3e10*/  @!P3 ISETP.NE.U32.AND P0, PT, R42, RZ, PT ;  /* 0x000000ff2a00b20c */ /* 0x000fe40003f05070 */
[----:B-1----:R-:W-:Y:S02]  /*3e20*/  @!P3 IADD3 R51, P4, PT, R51, R42, RZ ;  /* 0x0000002a3333b210 */ /* 0x002fe40007f9e0ff */
[----:B------:R-:W-:Y:S02]  /*3e30*/  @!P3 ISETP.NE.AND.EX P2, PT, R43, RZ, PT, P0 ;  /* 0x000000ff2b00b20c */ /* 0x000fe40003f45300 */
[----:B------:R-:W-:Y:S01]  /*3e40*/  PLOP3.LUT P0, PT, PT, PT, PT, 0x80, 0x8 ;  /* 0x000000000008781c */ /* 0x000fe20003f0f070 */
[----:B--2---:R-:W-:Y:S01]  /*3e50*/  @!P3 IMAD.X R4, R4, 0x1, R43, P4 ;  /* 0x000000010404b824 */ /* 0x004fe200020e062b */
[----:B------:R-:W-:Y:S02]  /*3e60*/  @!P3 PLOP3.LUT P0, PT, P2, PT, PT, 0x80, 0x8 ;  /* 0x000000000008b81c */ /* 0x000fe4000170f070 */
[----:B------:R-:W-:-:S02]  /*3e70*/  ISETP.NE.AND P2, PT, R5, 0x65, PT ;  /* 0x000000650500780c */ /* 0x000fc40003f45270 */
[----:B----4-:R-:W-:-:S09]  /*3e80*/  IADD3 R30, P5, PT, R30, 0x200, RZ ;  /* 0x000002001e1e7810 */ /* 0x010fd20007fbe0ff */
[----:B0--3--:R-:W-:Y:S01]  /*3e90*/  @!P0 FADD R48, R48, R28 ;  /* 0x0000001c30308221 */ /* 0x009fe20000000000 */
[----:B------:R-:W-:Y:S06]  /*3ea0*/  BRA.DIV UR5, `(.L_x_1516) ;  /* 0x00000092056c7947 */ /* 0x000fec000b800000 */
.L_x_1690:
[----:B------:R-:W-:Y:S01]  /*3eb0*/  UMOV UR5, 0xffffffff ;  /* 0xffffffff00057882 */ /* 0x000fe20000000000 */
[----:B------:R-:W-:Y:S02]  /*3ec0*/  @!P3 IMAD.MOV.U32 R42, RZ, RZ, R51 ;  /* 0x000000ffff2ab224 */ /* 0x000fe400078e0033 */
[----:B------:R-:W-:Y:S02]  /*3ed0*/  @!P3 IMAD.MOV.U32 R43, RZ, RZ, R4 ;  /* 0x000000ffff2bb224 */ /* 0x000fe400078e0004 */
[----:B------:R-:W-:Y:S01]  /*3ee0*/  IMAD.X R31, RZ, RZ, R31, P5 ;  /* 0x000000ffff1f7224 */ /* 0x000fe200028e061f */
[----:B------:R-:W-:Y:S06]  /*3ef0*/  BRA.DIV UR5, `(.L_x_1517) ;  /* 0x0000009205787947 */ /* 0x000fec000b800000 */
[----:B------:R-:W-:-:S13]  /*3f00*/  VOTE.ALL P2, P2 ;  /* 0x0000000000ff7806 */ /* 0x000fda0001040000 */
.L_x_1693:
[----:B------:R-:W-:Y:S05]  /*3f10*/  @!P2 BRA `(.L_x_1518) ;  /* 0x0000000400c0a947 */ /* 0x000fea0003800000 */
.L_x_1532:
[----:B------:R-:W-:-:S07]  /*3f20*/  IMAD.WIDE R28, R49, 0x10, R30 ;  /* 0x00000010311c7825 */ /* 0x000fce00078e021e */
.L_x_1520:
[----:B------:R-:W2:Y:S01]  /*3f30*/  LD.E.128.STRONG.GPU R4, desc[UR8][R28.64+-0x200] ;  /* 0xfffe00081c047980 */ /* 0x000ea2000c10fd00 */
[----:B------:R-:W-:Y:S05]  /*3f40*/  YIELD ;  /* 0x0000000000007946 */ /* 0x000fea0003800000 */
[----:B------:R-:W-:Y:S01]  /*3f50*/  UMOV UR5, 0xffffffff ;  /* 0xffffffff00057882 */ /* 0x000fe20000000000 */
[----:B--2---:R-:W-:Y:S02]  /*3f60*/  ISETP.NE.AND P0, PT, R5, 0x63, PT ;  /* 0x000000630500780c */ /* 0x004fe40003f05270 */
[----:B------:R-:W-:Y:S11]  /*3f70*/  BRA.DIV UR5, `(.L_x_1519) ;  /* 0x00000092057c7947 */ /* 0x000ff6000b800000 */
[----:B------:R-:W-:-:S13]  /*3f80*/  VOTE.ANY P0, !P0 ;  /* 0x0000000000ff7806 */ /* 0x000fda0004000100 */
.L_x_1696:
[----:B------:R-:W-:Y:S05]  /*3f90*/  @P0 BRA `(.L_x_1520) ;  /* 0xfffffffc00e40947 */ /* 0x000fea000383ffff */
[----:B------:R-:W-:Y:S01]  /*3fa0*/  UMOV UR5, 0xffffffff ;  /* 0xffffffff00057882 */ /* 0x000fe20000000000 */
[----:B------:R-:W-:Y:S01]  /*3fb0*/  ISETP.NE.AND P0, PT, R5, 0x65, PT ;  /* 0x000000650500780c */ /* 0x000fe20003f05270 */
[----:B------:R-:W-:Y:S02]  /*3fc0*/  IMAD.MOV.U32 R51, RZ, RZ, R6 ;  /* 0x000000ffff337224 */ /* 0x000fe400078e0006 */
[----:B------:R-:W-:Y:S01]  /*3fd0*/  IMAD.MOV.U32 R0, RZ, RZ, R7 ;  /* 0x000000ffff007224 */ /* 0x000fe200078e0007 */
[----:B------:R-:W-:Y:S09]  /*3fe0*/  BRA.DIV UR5, `(.L_x_1521) ;  /* 0x0000009205847947 */ /* 0x000ff2000b800000 */
[----:B------:R-:W-:-:S04]  /*3ff0*/  VOTE.ANY R2, PT, !P0 ;  /* 0x0000000000027806 */ /* 0x000fc800040e0100 */
[----:B------:R-:W-:-:S05]  /*4000*/  LOP3.LUT R2, R2, 0x80000000, R41, 0xec, !PT ;  /* 0x8000000002027812 */ /* 0x000fca00078eec29 */
[----:B------:R-:W-:-:S05]  /*4010*/  VIADD R7, R2, 0xffffffff ;  /* 0xffffffff02077836 */ /* 0x000fca0000000000 */
[----:B------:R-:W-:-:S04]  /*4020*/  LOP3.LUT R7, R2, R7, RZ, 0xc, !PT ;  /* 0x0000000702077212 */ /* 0x000fc800078e0cff */
[----:B------:R-:W0:Y:S02]  /*4030*/  POPC R29, R7 ;  /* 0x00000007001d7309 */ /* 0x000e240000000000 */
[----:B0-----:R0:W1:Y:S04]  /*4040*/  SHFL.DOWN PT, R28, R4, 0x1, R29 ;  /* 0x08200000041c7989 */ /* 0x00106800000e001d */
[----:B------:R0:W2:Y:S04]  /*4050*/  SHFL.DOWN PT, R50, R51, 0x1, R29 ;  /* 0x0820000033327989 */ /* 0x0000a800000e001d */
[----:B------:R0:W3:Y:S02]  /*4060*/  SHFL.DOWN PT, R53, R0, 0x1, R29 ;  /* 0x0820000000357989 */ /* 0x0000e400000e001d */
.L_x_1702:
        /* <DEDUP_REMOVED lines=11> */
.L_x_1705:
[----:B------:R-:W-:Y:S01]  /*4120*/  UMOV UR5, 0xffffffff ;  /* 0xffffffff00057882 */ /* 0x000fe20000000000 */
[----:B------:R-:W-:Y:S02]  /*4130*/  @!P3 IMAD.MOV.U32 R0, RZ, RZ, R53 ;  /* 0x000000ffff00b224 */ /* 0x000fe400078e0035 */
[----:B------:R-:W-:Y:S05]  /*4140*/  BRA.DIV UR5, `(.L_x_1523) ;  /* 0x0000009205bc7947 */ /* 0x000fea000b800000 */
[----:B------:R0:W1:Y:S04]  /*4150*/  SHFL.DOWN PT, R50, R51, 0x2, R29 ;  /* 0x0840000033327989 */ /* 0x00006800000e001d */
[----:B------:R0:W2:Y:S04]  /*4160*/  SHFL.DOWN PT, R53, R0, 0x2, R29 ;  /* 0x0840000000357989 */ /* 0x0000a800000e001d */
[----:B------:R0:W3:Y:S02]  /*4170*/  SHFL.DOWN PT, R28, R4, 0x2, R29 ;  /* 0x08400000041c7989 */ /* 0x0000e400000e001d */
.L_x_1710:
[----:B------:R-:W-:Y:S01]  /*4180*/  ISETP.GT.AND P3, PT, R47, R29, PT ;  /* 0x0000001d2f00720c */ /* 0x000fe20003f64270 */
[----:B------:R-:W-:-:S12]  /*4190*/  UMOV UR5, 0xffffffff ;  /* 0xffffffff00057882 */ /* 0x000fd80000000000 */
[----:B------:R-:W-:-:S04]  /*41a0*/  @!P3 ISETP.NE.U32.AND P0, PT, R51, RZ, PT ;  /* 0x000000ff3300b20c */ /* 0x000fc80003f05070 */
[----:B------:R-:W-:Y:S02]  /*41b0*/  @!P3 ISETP.NE.AND.EX P2, PT, R0, RZ, PT, P0 ;  /* 0x000000ff0000b20c */ /* 0x000fe40003f45300 */
[----:B------:R-:W-:Y:S02]  /*41c0*/  PLOP3.LUT P0, PT, PT, PT, PT, 0x80, 0x8 ;  /* 0x000000000008781c */ /* 0x000fe40003f0f070 */
[----:B------:R-:W-:Y:S02]  /*41d0*/  @!P3 PLOP3.LUT P0, PT, P2, PT, PT, 0x80, 0x8 ;  /* 0x000000000008b81c */ /* 0x000fe4000170f070 */
[----:B-1----:R-:W-:-:S05]  /*41e0*/  @!P3 IADD3 R50, P2, PT, R50, R51, RZ ;  /* 0x000000333232b210 */ /* 0x002fca0007f5e0ff */
[----:B0-----:R-:W-:Y:S02]  /*41f0*/  @!P3 IMAD.MOV.U32 R51, RZ, RZ, R50 ;  /* 0x000000ffff33b224 */ /* 0x001fe400078e0032 */
[----:B--2---:R-:W-:-:S04]  /*4200*/  @!P3 IMAD.X R53, R53, 0x1, R0, P2 ;  /* 0x000000013535b824 */ /* 0x004fc800010e0600 */
[----:B---3--:R-:W-:Y:S01]  /*4210*/  @!P0 FADD R4, R4, R28 ;  /* 0x0000001c04048221 */ /* 0x008fe20000000000 */
[----:B------:R-:W-:Y:S06]  /*4220*/  BRA.DIV UR5, `(.L_x_1524) ;  /* 0x0000009205d87947 */ /* 0x000fec000b800000 */
.L_x_1713:
[----:B------:R-:W-:Y:S01]  /*4230*/  UMOV UR5, 0xffffffff ;  /* 0xffffffff00057882 */ /* 0x000fe20000000000 */
[----:B------:R-:W-:Y:S02]  /*4240*/  @!P3 IMAD.MOV.U32 R0, RZ, RZ, R53 ;  /* 0x000000ffff00b224 */ /* 0x000fe400078e0035 */
[----:B------:R-:W-:Y:S05]  /*4250*/  BRA.DIV UR5, `(.L_x_1525) ;  /* 0x0000009205ec7947 */ /* 0x000fea000b800000 */
[----:B------:R0:W1:Y:S04]  /*4260*/  SHFL.DOWN PT, R50, R51, 0x4, R29 ;  /* 0x0880000033327989 */ /* 0x00006800000e001d */
[----:B------:R0:W2:Y:S04]  /*4270*/  SHFL.DOWN PT, R53, R0, 0x4, R29 ;  /* 0x0880000000357989 */ /* 0x0000a800000e001d */
[----:B------:R0:W3:Y:S02]  /*4280*/  SHFL.DOWN PT, R28, R4, 0x4, R29 ;  /* 0x08800000041c7989 */ /* 0x0000e400000e001d */
.L_x_1718:
        /* <DEDUP_REMOVED lines=11> */
.L_x_1721:
[----:B------:R-:W-:Y:S01]  /*4340*/  UMOV UR5, 0xffffffff ;  /* 0xffffffff00057882 */ /* 0x000fe20000000000 */
[----:B------:R-:W-:Y:S02]  /*4350*/  @!P3 IMAD.MOV.U32 R0, RZ, RZ, R53 ;  /* 0x000000ffff00b224 */ /* 0x000fe400078e0035 */
[----:B------:R-:W-:Y:S05]  /*4360*/  BRA.DIV UR5, `(.L_x_1527) ;  /* 0x00000096051c7947 */ /* 0x000fea000b800000 */
[----:B------:R0:W1:Y:S04]  /*4370*/  SHFL.DOWN PT, R50, R51, 0x8, R29 ;  /* 0x0900000033327989 */ /* 0x00006800000e001d */
[----:B------:R0:W2:Y:S04]  /*4380*/  SHFL.DOWN PT, R53, R0, 0x8, R29 ;  /* 0x0900000000357989 */ /* 0x0000a800000e001d */
[----:B------:R0:W3:Y:S02]  /*4390*/  SHFL.DOWN PT, R28, R4, 0x8, R29 ;  /* 0x09000000041c7989 */ /* 0x0000e400000e001d */
.L_x_1726:
        /* <DEDUP_REMOVED lines=11> */
.L_x_1729:
[----:B------:R-:W-:Y:S01]  /*4450*/  UMOV UR5, 0xffffffff ;  /* 0xffffffff00057882 */ /* 0x000fe20000000000 */
[----:B------:R-:W-:Y:S02]  /*4460*/  @!P3 IMAD.MOV.U32 R0, RZ, RZ, R53 ;  /* 0x000000ffff00b224 */ /* 0x000fe400078e0035 */
[----:B------:R-:W-:Y:S05]  /*4470*/  BRA.DIV UR5, `(.L_x_1529) ;  /* 0x00000096054c7947 */ /* 0x000fea000b800000 */
[----:B------:R0:W1:Y:S04]  /*4480*/  SHFL.DOWN PT, R50, R51, 0x10, R29 ;  /* 0x0a00000033327989 */ /* 0x00006800000e001d */
[----:B------:R0:W2:Y:S04]  /*4490*/  SHFL.DOWN PT, R53, R0, 0x10, R29 ;  /* 0x0a00000000357989 */ /* 0x0000a800000e001d */
[----:B------:R0:W3:Y:S02]  /*44a0*/  SHFL.DOWN PT, R28, R4, 0x10, R29 ;  /* 0x0a000000041c7989 */ /* 0x0000e400000e001d */
.L_x_1734:
[----:B------:R-:W-:Y:S01]  /*44b0*/  ISETP.GT.AND P3, PT, R44, R29, PT ;  /* 0x0000001d2c00720c */ /* 0x000fe20003f64270 */
[----:B------:R-:W-:-:S12]  /*44c0*/  UMOV UR5, 0xffffffff ;  /* 0xffffffff00057882 */ /* 0x000fd80000000000 */
[----:B------:R-:W-:Y:S02]  /*44d0*/  @!P3 ISETP.NE.U32.AND P0, PT, R51, RZ, PT ;  /* 0x000000ff3300b20c */ /* 0x000fe40003f05070 */
[----:B-1----:R-:W-:Y:S02]  /*44e0*/  @!P3 IADD3 R50, P4, PT, R50, R51, RZ ;  /* 0x000000333232b210 */ /* 0x002fe40007f9e0ff */
[----:B------:R-:W-:Y:S02]  /*44f0*/  @!P3 ISETP.NE.AND.EX P2, PT, R0, RZ, PT, P0 ;  /* 0x000000ff0000b20c */ /* 0x000fe40003f45300 */
[----:B------:R-:W-:Y:S01]  /*4500*/  PLOP3.LUT P0, PT, PT, PT, PT, 0x80, 0x8 ;  /* 0x000000000008781c */ /* 0x000fe20003f0f070 */
[----:B0-----:R-:W-:Y:S01]  /*4510*/  @!P3 IMAD.MOV.U32 R51, RZ, RZ, R50 ;  /* 0x000000ffff33b224 */ /* 0x001fe200078e0032 */
[----:B------:R-:W-:Y:S01]  /*4520*/  @!P3 PLOP3.LUT P0, PT, P2, PT, PT, 0x80, 0x8 ;  /* 0x000000000008b81c */ /* 0x000fe2000170f070 */
[----:B--2---:R-:W-:Y:S01]  /*4530*/  @!P3 IMAD.X R53, R53, 0x1, R0, P4 ;  /* 0x000000013535b824 */ /* 0x004fe200020e0600 */
[----:B------:R-:W-:-:S02]  /*4540*/  ISETP.NE.U32.AND P2, PT, R42, RZ, PT ;  /* 0x000000ff2a00720c */ /* 0x000fc40003f45070 */
[----:B------:R-:W-:Y:S01]  /*4550*/  IADD3 R42, P4, PT, R42, R51, RZ ;  /* 0x000000332a2a7210 */ /* 0x000fe20007f9e0ff */
[----:B------:R-:W-:Y:S01]  /*4560*/  @!P3 IMAD.MOV.U32 R0, RZ, RZ, R53 ;  /* 0x000000ffff00b224 */ /* 0x000fe200078e0035 */
[----:B------:R-:W-:-:S03]  /*4570*/  ISETP.NE.AND.EX P2, PT, R43, RZ, PT, P2 ;  /* 0x000000ff2b00720c */ /* 0x000fc60003f45320 */
[----:B------:R-:W-:-:S04]  /*4580*/  IMAD.X R43, R43, 0x1, R0, P4 ;  /* 0x000000012b2b7824 */ /* 0x000fc800020e0600 */
[----:B---3--:R-:W-:Y:S01]  /*4590*/  @!P0 FADD R4, R4, R28 ;  /* 0x0000001c04048221 */ /* 0x008fe20000000000 */
[----:B------:R-:W-:-:S05]  /*45a0*/  ISETP.NE.AND P0, PT, R5, 0x65, PT ;  /* 0x000000650500780c */ /* 0x000fca0003f05270 */
[----:B------:R-:W-:Y:S01]  /*45b0*/  @!P2 FADD R48, R4, R48 ;  /* 0x000000300430a221 */ /* 0x000fe20000000000 */
[----:B------:R-:W-:Y:S07]  /*45c0*/  BRA.DIV UR5, `(.L_x_1530) ;  /* 0x00000096054c7947 */ /* 0x000fee000b800000 */
.L_x_1737:
[----:B------:R-:W-:Y:S01]  /*45d0*/  UMOV UR5, 0xffffffff ;  /* 0xffffffff00057882 */ /* 0x000fe20000000000 */
[----:B------:R-:W-:Y:S02]  /*45e0*/  VIADD R49, R49, 0xffffffe0 ;  /* 0xffffffe031317836 */ /* 0x000fe40000000000 */
[----:B------:R-:W-:Y:S05]  /*45f0*/  BRA.DIV UR5, `(.L_x_1531) ;  /* 0x0000009605607947 */ /* 0x000fea000b800000 */
[----:B------:R-:W-:-:S13]  /*4600*/  VOTE.ALL P0, P0 ;  /* 0x0000000000ff7806 */ /* 0x000fda0000000000 */
.L_x_1740:
[----:B------:R-:W-:Y:S05]  /*4610*/  @P0 BRA `(.L_x_1532) ;  /* 0xfffffff800400947 */ /* 0x000fea000383ffff */
.L_x_1518:
[----:B------:R-:W-:Y:S01]  /*4620*/  ISETP.NE.AND P2, PT, R40, RZ, PT ;  /* 0x000000ff2800720c */ /* 0x000fe20003f45270 */
[----:B------:R-:W-:-:S12]  /*4630*/  BSSY.RECONVERGENT B0, `(.L_x_1533) ;  /* 0x0000014000007945 */ /* 0x000fd80003800200 */
[----:B------:R-:W0:Y:S01]  /*4640*/  @!P2 S2R R5, SR_CgaCtaId ;  /* 0x000000000005a919 */ /* 0x000e220000008800 */
[----:B------:R-:W-:-:S04]  /*4650*/  @!P2 MOV R0, 0x400 ;  /* 0x000004000000a802 */ /* 0x000fc80000000f00 */
[----:B0-----:R-:W-:Y:S01]  /*4660*/  @!P2 LEA R29, R5, R0, 0x18 ;  /* 0x00000000051da211 */ /* 0x001fe200078ec0ff */
[----:B------:R-:W-:Y:S06]  /*4670*/  @P1 BRA `(.L_x_1534) ;  /* 0x00000000003c1947 */ /* 0x000fec0003800000 */
[----:B------:R-:W0:Y:S01]  /*4680*/  S2UR UR6, SR_CgaCtaId ;  /* 0x00000000000679c3 */ /* 0x000e220000008800 */
[----:B------:R-:W-:Y:S01]  /*4690*/  ISETP.NE.U32.AND P0, PT, R38, RZ, PT ;  /* 0x000000ff2600720c */ /* 0x000fe20003f05070 */
[----:B------:R-:W-:Y:S01]  /*46a0*/  UMOV UR5, 0x400 ;  /* 0x0000040000057882 */ /* 0x000fe20000000000 */
[----:B------:R-:W-:Y:S01]  /*46b0*/  IADD3 R6, P1, PT, R42, R38, RZ ;  /* 0x000000262a067210 */ /* 0x000fe20007f3e0ff */
[----:B------:R-:W-:Y:S01]  /*46c0*/  FADD R0, R39, R48 ;  /* 0x0000003027007221 */ /* 0x000fe20000000000 */
[----:B------:R-:W-:Y:S01]  /*46d0*/  ISETP.NE.AND.EX P0, PT, R37, RZ, PT, P0 ;  /* 0x000000ff2500720c */ /* 0x000fe20003f05300 */
[----:B------:R-:W-:Y:S02]  /*46e0*/  IMAD.MOV.U32 R5, RZ, RZ, 0x65 ;  /* 0x00000065ff057424 */ /* 0x000fe400078e00ff */
[----:B------:R-:W-:Y:S01]  /*46f0*/  IMAD.X R7, R43, 0x1, R37, P1 ;  /* 0x000000012b077824 */ /* 0x000fe200008e0625 */
[----:B------:R-:W-:-:S05]  /*4700*/  FSEL R4, R0, R39, !P0 ;  /* 0x0000002700047208 */ /* 0x000fca0004000000 */
[----:B------:R1:W-:Y:S01]  /*4710*/  ST.E.128.STRONG.GPU desc[UR8][R26.64+0x200], R4 ;  /* 0x000200041a007985 */ /* 0x0003e2000c10fd08 */
[----:B0-----:R-:W-:-:S09]  /*4720*/  ULEA UR5, UR6, UR5, 0x18 ;  /* 0x0000000506057291 */ /* 0x001fd2000f8ec0ff */
[----:B------:R1:W-:Y:S04]  /*4730*/  STS.64 [UR5+0xb8], R6 ;  /* 0x0000b806ff007988 */ /* 0x0003e80008000a05 */
[----:B------:R1:W-:Y:S04]  /*4740*/  STS [UR5+0xc0], R4 ;  /* 0x0000c004ff007988 */ /* 0x0003e80008000805 */
[----:B------:R1:W-:Y:S04]  /*4750*/  STS.64 [UR5+0xa8], R42 ;  /* 0x0000a82aff007988 */ /* 0x0003e80008000a05 */
[----:B------:R1:W-:Y:S02]  /*4760*/  STS [UR5+0xb0], R48 ;  /* 0x0000b030ff007988 */ /* 0x0003e40008000805 */
.L_x_1534:
[----:B------:R-:W-:Y:S05]  /*4770*/  BSYNC.RECONVERGENT B0 ;  /* 0x0000000000007941 */ /* 0x000fea0003800200 */
.L_x_1533:
[----:B------:R0:W-:Y:S01]  /*4780*/  @!P2 STS.64 [R29+0x88], R42 ;  /* 0x0000882a1d00a388 */ /* 0x0001e20000000a00 */
[----:B------:R-:W-:Y:S02]  /*4790*/  @!P2 IMAD.MOV.U32 R32, RZ, RZ, R42 ;  /* 0x000000ffff20a224 */ /* 0x000fe400078e002a */
[----:B------:R-:W-:Y:S01]  /*47a0*/  @!P2 IMAD.MOV.U32 R3, RZ, RZ, R43 ;  /* 0x000000ffff03a224 */ /* 0x000fe200078e002b */
[----:B------:R0:W-:Y:S01]  /*47b0*/  @!P2 STS [R29+0x90], R48 ;  /* 0x000090301d00a388 */ /* 0x0001e20000000800 */
[----:B------:R-:W-:-:S07]  /*47c0*/  @!P2 IMAD.MOV.U32 R25, RZ, RZ, R48 ;  /* 0x000000ffff19a224 */ /* 0x000fce00078e0030 */
.L_x_1502:
[----:B------:R-:W2:Y:S01]  /*47d0*/  S2R R31, SR_TID.X ;  /* 0x00000000001f7919 */ /* 0x000ea20000002100 */
[----:B------:R-:W-:Y:S05]  /*47e0*/  WARPSYNC.ALL ;  /* 0x0000000000007948 */ /* 0x000fea0003800000 */
[----:B------:R-:W-:Y:S06]  /*47f0*/  BAR.SYNC.DEFER_BLOCKING 0x0 ;  /* 0x0000000000007b1d */ /* 0x000fec0000010000 */
[----:B------:R-:W-:Y:S01]  /*4800*/  BSSY.RECONVERGENT B0, `(.L_x_1535) ;  /* 0x000000d000007945 */ /* 0x000fe20003800200 */
[----:B--2---:R-:W-:-:S13]  /*4810*/  ISETP.NE.AND P0, PT, R31, RZ, PT ;  /* 0x000000ff1f00720c */ /* 0x004fda0003f05270 */
[----:B------:R-:W-:Y:S05]  /*4820*/  @!P0 BRA `(.L_x_1536) ;  /* 0x0000000000288947 */ /* 0x000fea0003800000 */
[----:B------:R-:W2:Y:S01]  /*4830*/  S2UR UR6, SR_CgaCtaId ;  /* 0x00000000000679c3 */ /* 0x000ea20000008800 */
[----:B------:R-:W-:Y:S01]  /*4840*/  UMOV UR5, 0x400 ;  /* 0x0000040000057882 */ /* 0x000fe20000000000 */
[----:B------:R-:W-:-:S04]  /*4850*/  ISETP.NE.U32.AND P0, PT, R32, RZ, PT ;  /* 0x000000ff2000720c */ /* 0x000fc80003f05070 */
[----:B------:R-:W-:Y:S01]  /*4860*/  ISETP.NE.AND.EX P0, PT, R3, RZ, PT, P0 ;  /* 0x000000ff0300720c */ /* 0x000fe20003f05300 */
[----:B--2---:R-:W-:-:S09]  /*4870*/  ULEA UR5, UR6, UR5, 0x18 ;  /* 0x0000000506057291 */ /* 0x004fd2000f8ec0ff */
[----:B-1----:R-:W1:Y:S04]  /*4880*/  LDS.64 R4, [UR5+0x88] ;  /* 0x00008805ff047984 */ /* 0x002e680008000a00 */
[----:B------:R-:W2:Y:S01]  /*4890*/  LDS R0, [UR5+0x90] ;  /* 0x00009005ff007984 */ /* 0x000ea20008000800 */
[----:B-1----:R-:W-:Y:S01]  /*48a0*/  IADD3 R32, P1, PT, R4, R32, RZ ;  /* 0x0000002004207210 */ /* 0x002fe20007f3e0ff */
[----:B--2---:R-:W-:-:S04]  /*48b0*/  @!P0 FADD R25, R25, R0 ;  /* 0x0000000019198221 */ /* 0x004fc80000000000 */
[----:B------:R-:W-:-:S08]  /*48c0*/  IMAD.X R3, R5, 0x1, R3, P1 ;  /* 0x0000000105037824 */ /* 0x000fd000008e0603 */
.L_x_1536:
[----:B------:R-:W-:Y:S05]  /*48d0*/  BSYNC.RECONVERGENT B0 ;  /* 0x0000000000007941 */ /* 0x000fea0003800200 */
.L_x_1535:
[----:B------:R-:W2:Y:S01]  /*48e0*/  S2UR UR5, SR_CgaCtaId ;  /* 0x00000000000579c3 */ /* 0x000ea20000008800 */
[----:B------:R-:W-:Y:S01]  /*48f0*/  UMOV UR4, 0x400 ;  /* 0x0000040000047882 */ /* 0x000fe20000000000 */
[----:B------:R-:W-:Y:S02]  /*4900*/  ISETP.NE.AND P1, PT, R22, R20, PT ;  /* 0x000000141600720c */ /* 0x000fe40003f25270 */
[----:B------:R-:W-:Y:S02]  /*4910*/  ISETP.NE.AND P0, PT, R24, R22, PT ;  /* 0x000000161800720c */ /* 0x000fe40003f05270 */
[----:B-1----:R-:W-:Y:S02]  /*4920*/  SEL R5, RZ, 0x1, !P1 ;  /* 0x00000001ff057807 */ /* 0x002fe40004800000 */
[----:B------:R-:W-:Y:S02]  /*4930*/  SEL R0, RZ, 0x1, !P0 ;  /* 0x00000001ff007807 */ /* 0x000fe40004000000 */
[----:B------:R-:W-:-:S02]  /*4940*/  ISETP.NE.AND P0, PT, R20, R18, PT ;  /* 0x000000121400720c */ /* 0x000fc40003f05270 */
[----:B------:R-:W-:Y:S02]  /*4950*/  IADD3 R41, P6, PT, R5, R0, RZ ;  /* 0x0000000005297210 */ /* 0x000fe40007fde0ff */
[----:B------:R-:W-:Y:S02]  /*4960*/  ISETP.NE.AND P2, PT, R24, R22, PT ;  /* 0x000000161800720c */ /* 0x000fe40003f45270 */
[----:B------:R-:W-:Y:S01]  /*4970*/  ISETP.NE.AND P1, PT, R18, R16, PT ;  /* 0x000000101200720c */ /* 0x000fe20003f25270 */
[----:B------:R-:W-:Y:S01]  /*4980*/  IMAD.X R40, RZ, RZ, RZ, P6 ;  /* 0x000000ffff287224 */ /* 0x000fe200030e06ff */
[----:B------:R-:W-:Y:S02]  /*4990*/  SEL R0, RZ, 0x1, !P0 ;  /* 0x00000001ff007807 */ /* 0x000fe40004000000 */
[----:B------:R-:W-:Y:S02]  /*49a0*/  ISETP.NE.AND P5, PT, R22, R20, PT ;  /* 0x000000141600720c */ /* 0x000fe40003fa5270 */
[----:B------:R-:W-:Y:S01]  /*49b0*/  ISETP.NE.AND P0, PT, R16, R14, PT ;  /* 0x0000000e1000720c */ /* 0x000fe20003f05270 */
[----:B--2---:R-:W-:Y:S01]  /*49c0*/  ULEA UR4, UR5, UR4, 0x18 ;  /* 0x0000000405047291 */ /* 0x004fe2000f8ec0ff */
[----:B------:R-:W-:-:S02]  /*49d0*/  SEL R2, RZ, 0x1, !P1 ;  /* 0x00000001ff027807 */ /* 0x000fc40004800000 */
[----:B------:R-:W-:Y:S01]  /*49e0*/  IADD3 R37, P1, PT, R41, R0, RZ ;  /* 0x0000000029257210 */ /* 0x000fe20007f3e0ff */
[----:B------:R-:W-:Y:S01]  /*49f0*/  @!P2 FADD R23, R23, R25 ;  /* 0x000000191717a221 */ /* 0x000fe20000000000 */
[----:B------:R-:W-:Y:S02]  /*4a00*/  ISETP.NE.AND P3, PT, R14, R12, PT ;  /* 0x0000000c0e00720c */ /* 0x000fe40003f65270 */
[----:B------:R-:W-:Y:S01]  /*4a10*/  ISETP.NE.AND P4, PT, R20, R18, PT ;  /* 0x000000121400720c */ /* 0x000fe20003f85270 */
[----:B------:R-:W-:Y:S01]  /*4a20*/  IMAD.X R28, RZ, RZ, R40, P1 ;  /* 0x000000ffff1c7224 */ /* 0x000fe200008e0628 */
[----:B------:R-:W1:Y:S01]  /*4a30*/  LDS.64 R4, [UR4+0xc8] ;  /* 0x0000c804ff047984 */ /* 0x000e620008000a00 */
[----:B------:R-:W-:Y:S01]  /*4a40*/  SEL R0, RZ, 0x1, !P0 ;  /* 0x00000001ff007807 */ /* 0x000fe20004000000 */
[----:B------:R-:W-:Y:S01]  /*4a50*/  @!P5 FADD R21, R21, R23 ;  /* 0x000000171515d221 */ /* 0x000fe20000000000 */
[----:B0-----:R-:W-:Y:S02]  /*4a60*/  IADD3 R29, P0, PT, R37, R2, RZ ;  /* 0x00000002251d7210 */ /* 0x001fe40007f1e0ff */
[----:B------:R-:W-:-:S02]  /*4a70*/  SEL R6, RZ, 0x1, !P3 ;  /* 0x00000001ff067807 */ /* 0x000fc40005800000 */
[----:B------:R-:W-:Y:S01]  /*4a80*/  ISETP.NE.AND P3, PT, R18, R16, PT ;  /* 0x000000101200720c */ /* 0x000fe20003f65270 */
[----:B------:R-:W-:Y:S01]  /*4a90*/  IMAD.X R26, RZ, RZ, R28, P0 ;  /* 0x000000ffff1a7224 */ /* 0x000fe200000e061c */
[----:B------:R-:W-:Y:S02]  /*4aa0*/  SEL R43, RZ, 0x1, !P2 ;  /* 0x00000001ff2b7807 */ /* 0x000fe40005000000 */
[----:B------:R-:W-:Y:S01]  /*4ab0*/  ISETP.NE.AND P6, PT, R16, R14, PT ;  /* 0x0000000e1000720c */ /* 0x000fe20003fc5270 */
[----:B------:R-:W-:Y:S01]  /*4ac0*/  @!P4 FADD R19, R19, R21 ;  /* 0x000000151313c221 */ /* 0x000fe20000000000 */
[----:B------:R-:W-:Y:S02]  /*4ad0*/  IADD3 R43, P0, PT, R32, R43, RZ ;  /* 0x0000002b202b7210 */ /* 0x000fe40007f1e0ff */
[----:B------:R-:W-:Y:S02]  /*4ae0*/  ISETP.NE.AND P2, PT, R14, R12, PT ;  /* 0x0000000c0e00720c */ /* 0x000fe40003f45270 */
[-C--:B------:R-:W-:Y:S01]  /*4af0*/  IADD3 R7, PT, PT, R6, R29.reuse, R0 ;  /* 0x0000001d06077210 */ /* 0x080fe20007ffe000 */
[----:B------:R-:W-:Y:S01]  /*4b00*/  IMAD.X R38, RZ, RZ, R3, P0 ;  /* 0x000000ffff267224 */ /* 0x000fe200000e0603 */
[----:B------:R-:W-:Y:S01]  /*4b10*/  ISETP.NE.AND P5, PT, R12, R10, PT ;  /* 0x0000000a0c00720c */ /* 0x000fe20003fa5270 */
[----:B------:R-:W-:Y:S01]  /*4b20*/  @!P3 FADD R17, R17, R19 ;  /* 0x000000131111b221 */ /* 0x000fe20000000000 */
[----:B------:R-:W-:-:S02]  /*4b30*/  IADD3 R29, P4, PT, R32, R29, RZ ;  /* 0x0000001d201d7210 */ /* 0x000fc40007f9e0ff */
[----:B------:R-:W-:Y:S01]  /*4b40*/  ISETP.NE.AND P1, PT, R10, R8, PT ;  /* 0x000000080a00720c */ /* 0x000fe20003f25270 */
[----:B------:R-:W-:Y:S01]  /*4b50*/  @!P6 FADD R15, R15, R17 ;  /* 0x000000110f0fe221 */ /* 0x000fe20000000000 */
[C---:B------:R-:W-:Y:S01]  /*4b60*/  IADD3 R41, P3, PT, R32.reuse, R41, RZ ;  /* 0x0000002920297210 */ /* 0x040fe20007f7e0ff */
[----:B------:R-:W-:Y:S01]  /*4b70*/  IMAD.X R26, R3, 0x1, R26, P4 ;  /* 0x00000001031a7824 */ /* 0x000fe200020e061a */
[C---:B------:R-:W-:Y:S01]  /*4b80*/  IADD3 R37, P4, PT, R32.reuse, R37, RZ ;  /* 0x0000002520257210 */ /* 0x040fe20007f9e0ff */
[----:B------:R-:W-:Y:S01]  /*4b90*/  @!P2 FADD R13, R13, R15 ;  /* 0x0000000f0d0da221 */ /* 0x000fe20000000000 */
[----:B------:R-:W-:Y:S01]  /*4ba0*/  SEL R0, RZ, 0x1, !P6 ;  /* 0x00000001ff007807 */ /* 0x000fe20007000000 */
[C---:B------:R-:W-:Y:S01]  /*4bb0*/  IMAD.X R40, R3.reuse, 0x1, R40, P3 ;  /* 0x0000000103287824 */ /* 0x040fe200018e0628 */
[----:B------:R-:W-:Y:S01]  /*4bc0*/  SEL R6, RZ, 0x1, !P1 ;  /* 0x00000001ff067807 */ /* 0x000fe20004800000 */
[----:B------:R-:W-:Y:S01]  /*4bd0*/  IMAD.X R28, R3, 0x1, R28, P4 ;  /* 0x00000001031c7824 */ /* 0x000fe200020e061c */
[----:B------:R-:W-:Y:S01]  /*4be0*/  IADD3 R33, P6, PT, R32, R33, RZ ;  /* 0x0000002120217210 */ /* 0x000fe20007fde0ff */
[----:B------:R-:W-:Y:S01]  /*4bf0*/  @!P5 FADD R11, R11, R13 ;  /* 0x0000000d0b0bd221 */ /* 0x000fe20000000000 */
[----:B------:R-:W-:-:S02]  /*4c00*/  IADD3 R0, P3, PT, R29, R0, RZ ;  /* 0x000000001d007210 */ /* 0x000fc40007f7e0ff */
[----:B------:R-:W-:Y:S01]  /*4c10*/  IADD3 R2, P4, PT, R32, R7, RZ ;  /* 0x0000000720027210 */ /* 0x000fe20007f9e0ff */
[----:B------:R-:W-:Y:S01]  /*4c20*/  IMAD.X R34, R3, 0x1, R34, P6 ;  /* 0x0000000103227824 */ /* 0x000fe200030e0622 */
[----:B------:R-:W-:Y:S01]  /*4c30*/  IADD3 R6, P2, PT, R33, R6, RZ ;  /* 0x0000000621067210 */ /* 0x000fe20007f5e0ff */
[----:B------:R-:W-:Y:S01]  /*4c40*/  IMAD.X R39, RZ, RZ, R26, P3 ;  /* 0x000000ffff277224 */ /* 0x000fe200018e061a */
[----:B-1----:R-:W-:Y:S01]  /*4c50*/  ISETP.GE.U32.AND P0, PT, R4, 0x101, PT ;  /* 0x000001010400780c */ /* 0x002fe20003f06070 */
[----:B------:R-:W-:Y:S02]  /*4c60*/  IMAD.X R7, R3, 0x1, R36, P4 ;  /* 0x0000000103077824 */ /* 0x000fe400020e0624 */
[----:B------:R-:W-:Y:S01]  /*4c70*/  @!P1 FADD R9, R9, R11 ;  /* 0x0000000b09099221 */ /* 0x000fe20000000000 */
[----:B------:R-:W-:Y:S01]  /*4c80*/  IMAD.X R27, RZ, RZ, R34, P2 ;  /* 0x000000ffff1b7224 */ /* 0x000fe200010e0622 */
[----:B------:R-:W-:-:S13]  /*4c90*/  ISETP.GE.AND.EX P0, PT, R5, RZ, PT, P0 ;  /* 0x000000ff0500720c */ /* 0x000fda0003f06300 */
[----:B------:R-:W-:Y:S05]  /*4ca0*/  @!P0 BRA `(.L_x_1537) ;  /* 0x0000000800048947 */ /* 0x000fea0003800000 */
[----:B------:R-:W0:Y:S01]  /*4cb0*/  LDS.64 R26, [UR4+0xa8] ;  /* 0x0000a804ff1a7984 */ /* 0x000e220008000a00 */
[----:B------:R-:W-:Y:S01]  /*4cc0*/  BAR.SYNC.DEFER_BLOCKING 0x0 ;  /* 0x0000000000007b1d */ /* 0x000fe20000010000 */
[----:B------:R-:W-:Y:S02]  /*4cd0*/  ISETP.NE.AND P1, PT, R24, R22, PT ;  /* 0x000000161800720c */ /* 0x000fe40003f25270 */
[----:B------:R-:W-:Y:S02]  /*4ce0*/  ISETP.NE.AND P2, PT, R22, R20, PT ;  /* 0x000000141600720c */ /* 0x000fe40003f45270 */
[----:B------:R-:W-:Y:S02]  /*4cf0*/  ISETP.NE.AND P0, PT, R20, R18, PT ;  /* 0x000000121400720c */ /* 0x000fe40003f05270 */
[----:B------:R-:W-:Y:S02]  /*4d00*/  ISETP.NE.AND P6, PT, R18, R16, PT ;  /* 0x000000101200720c */ /* 0x000fe40003fc5270 */
[----:B------:R-:W-:-:S02]  /*4d10*/  ISETP.NE.AND P3, PT, R12, R10, PT ;  /* 0x0000000a0c00720c */ /* 0x000fc40003f65270 */
[----:B------:R-:W-:Y:S02]  /*4d20*/  ISETP.NE.AND P4, PT, R10, R8, PT ;  /* 0x000000080a00720c */ /* 0x000fe40003f85270 */
[----:B------:R-:W-:Y:S01]  /*4d30*/  ISETP.NE.AND P5, PT, R8, R35, PT ;  /* 0x000000230800720c */ /* 0x000fe20003fa5270 */
[--C-:B0-----:R-:W-:Y:S02]  /*4d40*/  @P1 IMAD.IADD R32, R32, 0x1, -R26.reuse ;  /* 0x0000000120201824 */ /* 0x101fe400078e0a1a */
[--C-:B------:R-:W-:Y:S02]  /*4d50*/  @P2 IMAD.IADD R43, R43, 0x1, -R26.reuse ;  /* 0x000000012b2b2824 */ /* 0x100fe400078e0a1a */
[--C-:B------:R-:W-:Y:S01]  /*4d60*/  @P0 IMAD.IADD R41, R41, 0x1, -R26.reuse ;  /* 0x0000000129290824 */ /* 0x100fe200078e0a1a */
[----:B------:R-:W-:Y:S01]  /*4d70*/  @P1 LEA R32, R32, UR4, 0x3 ;  /* 0x0000000420201c11 */ /* 0x000fe2000f8e18ff */
[--C-:B------:R-:W-:Y:S01]  /*4d80*/  @P6 IMAD.IADD R37, R37, 0x1, -R26.reuse ;  /* 0x0000000125256824 */ /* 0x100fe200078e0a1a */
[----:B------:R-:W-:Y:S01]  /*4d90*/  @P2 LEA R43, R43, UR4, 0x3 ;  /* 0x000000042b2b2c11 */ /* 0x000fe2000f8e18ff */
[--C-:B------:R-:W-:Y:S01]  /*4da0*/  @P3 IMAD.IADD R2, R2, 0x1, -R26.reuse ;  /* 0x0000000102023824 */ /* 0x100fe200078e0a1a */
[----:B------:R-:W-:Y:S01]  /*4db0*/  @P0 LEA R41, R41, UR4, 0x3 ;  /* 0x0000000429290c11 */ /* 0x000fe2000f8e18ff */
[----:B------:R0:W-:Y:S01]  /*4dc0*/  @P1 STS.64 [R32], R24 ;  /* 0x0000001820001388 */ /* 0x0001e20000000a00 */
[----:B------:R-:W-:Y:S01]  /*4dd0*/  ISETP.NE.AND P1, PT, R16, R14, PT ;  /* 0x0000000e1000720c */ /* 0x000fe20003f25270 */
[--C-:B------:R-:W-:Y:S01]  /*4de0*/  @P4 IMAD.IADD R33, R33, 0x1, -R26.reuse ;  /* 0x0000000121214824 */ /* 0x100fe200078e0a1a */
[----:B------:R-:W-:Y:S01]  /*4df0*/  @P6 LEA R37, R37, UR4, 0x3 ;  /* 0x0000000425256c11 */ /* 0x000fe2000f8e18ff */
[----:B------:R0:W-:Y:S01]  /*4e00*/  @P2 STS.64 [R43], R22 ;  /* 0x000000162b002388 */ /* 0x0001e20000000a00 */
[----:B------:R-:W-:Y:S01]  /*4e10*/  ISETP.NE.AND P2, PT, R14, R12, PT ;  /* 0x0000000c0e00720c */ /* 0x000fe20003f45270 */
[----:B------:R-:W-:Y:S01]  /*4e20*/  @P5 IMAD.IADD R6, R6, 0x1, -R26 ;  /* 0x0000000106065824 */ /* 0x000fe200078e0a1a */
[----:B------:R-:W-:Y:S01]  /*4e30*/  @P3 LEA R2, R2, UR4, 0x3 ;  /* 0x0000000402023c11 */ /* 0x000fe2000f8e18ff */
[----:B------:R0:W-:Y:S01]  /*4e40*/  @P0 STS.64 [R41], R20 ;  /* 0x0000001429000388 */ /* 0x0001e20000000a00 */
[----:B------:R-:W-:-:S02]  /*4e50*/  @P4 LEA R33, R33, UR4, 0x3 ;  /* 0x0000000421214c11 */ /* 0x000fc4000f8e18ff */
[----:B------:R-:W-:Y:S01]  /*4e60*/  @P5 LEA R6, R6, UR4, 0x3 ;  /* 0x0000000406065c11 */ /* 0x000fe2000f8e18ff */
[----:B------:R0:W-:Y:S01]  /*4e70*/  @P6 STS.64 [R37], R18 ;  /* 0x0000001225006388 */ /* 0x0001e20000000a00 */
[----:B------:R-:W-:Y:S01]  /*4e80*/  ISETP.GT.U32.AND P0, PT, R4, R31, PT ;  /* 0x0000001f0400720c */ /* 0x000fe20003f04070 */
[----:B------:R-:W-:-:S03]  /*4e90*/  @P1 IMAD.IADD R29, R29, 0x1, -R26 ;  /* 0x000000011d1d1824 */ /* 0x000fc600078e0a1a */
[----:B------:R-:W-:Y:S01]  /*4ea0*/  ISETP.GT.U32.AND.EX P0, PT, R5, RZ, PT, P0 ;  /* 0x000000ff0500720c */ /* 0x000fe20003f04100 */
[----:B------:R-:W-:Y:S01]  /*4eb0*/  @P2 IMAD.IADD R0, R0, 0x1, -R26 ;  /* 0x0000000100002824 */ /* 0x000fe200078e0a1a */
[----:B------:R-:W-:-:S04]  /*4ec0*/  @P1 LEA R29, R29, UR4, 0x3 ;  /* 0x000000041d1d1c11 */ /* 0x000fc8000f8e18ff */
[----:B------:R-:W-:Y:S01]  /*4ed0*/  @P2 LEA R0, R0, UR4, 0x3 ;  /* 0x0000000400002c11 */ /* 0x000fe2000f8e18ff */
        /* <DEDUP_REMOVED lines=11> */
[----:B------:R-:W-:-:S04]  /*4f90*/  LOP3.LUT R3, RZ, R33, RZ, 0x33, !PT ;  /* 0x00000021ff037212 */ /* 0x000fc800078e33ff */
[----:B------:R-:W-:Y:S02]  /*4fa0*/  IADD3 R14, P0, PT, R4, R3, RZ ;  /* 0x00000003040e7210 */ /* 0x000fe40007f1e0ff */
[----:B------:R-:W-:Y:S02]  /*4fb0*/  LOP3.LUT R3, RZ, R19, RZ, 0x33, !PT ;  /* 0x00000013ff037212 */ /* 0x000fe400078e33ff */
[----:B------:R-:W-:-:S03]  /*4fc0*/  LOP3.LUT R0, R14, 0x300, RZ, 0xc0, !PT ;  /* 0x000003000e007812 */ /* 0x000fc600078ec0ff */
[----:B------:R-:W-:Y:S01]  /*4fd0*/  IMAD.X R3, R5, 0x1, R3, P0 ;  /* 0x0000000105037824 */ /* 0x000fe200000e0603 */
[----:B------:R-:W-:Y:S02]  /*4fe0*/  ISETP.NE.U32.AND P1, PT, R0, 0x300, PT ;  /* 0x000003000000780c */ /* 0x000fe40003f25070 */
[----:B------:R-:W-:Y:S02]  /*4ff0*/  ISETP.GE.U32.AND P0, PT, R14, 0x300, PT ;  /* 0x000003000e00780c */ /* 0x000fe40003f06070 */
[----:B------:R-:W-:Y:S02]  /*5000*/  ISETP.NE.AND.EX P1, PT, RZ, RZ, PT, P1 ;  /* 0x000000ffff00720c */ /* 0x000fe40003f25310 */
[----:B------:R-:W-:-:S11]  /*5010*/  ISETP.GE.U32.AND.EX P0, PT, R3, RZ, PT, P0 ;  /* 0x000000ff0300720c */ /* 0x000fd60003f06100 */
[----:B0-----:R-:W-:Y:S05]  /*5020*/  @!P1 BRA `(.L_x_1539) ;  /* 0x0000000000889947 */ /* 0x001fea0003800000 */
[----:B------:R-:W0:Y:S01]  /*5030*/  LDCU.128 UR12, c[0x0][0x390] ;  /* 0x00007200ff0c77ac */ /* 0x000e220008000c00 */
[----:B------:R-:W-:Y:S01]  /*5040*/  SHF.R.U64 R14, R14, 0x8, R3 ;  /* 0x000000080e0e7819 */ /* 0x000fe20000001203 */
[----:B------:R-:W-:Y:S01]  /*5050*/  IMAD.MOV.U32 R17, RZ, RZ, RZ ;  /* 0x000000ffff117224 */ /* 0x000fe200078e00ff */
[----:B------:R-:W-:-:S03]  /*5060*/  IADD3 R13, P1, PT, R26, R33, RZ ;  /* 0x000000211a0d7210 */ /* 0x000fc60007f3e0ff */
[----:B------:R-:W-:Y:S02]  /*5070*/  VIADD R14, R14, 0x1 ;  /* 0x000000010e0e7836 */ /* 0x000fe40000000000 */
[----:B------:R-:W-:Y:S02]  /*5080*/  IMAD.X R0, R27, 0x1, R19, P1 ;  /* 0x000000011b007824 */ /* 0x000fe400008e0613 */
[C---:B------:R-:W-:Y:S01]  /*5090*/  IMAD.SHL.U32 R10, R13.reuse, 0x4, RZ ;  /* 0x000000040d0a7824 */ /* 0x040fe200078e00ff */
[----:B------:R-:W-:Y:S02]  /*50a0*/  LOP3.LUT R14, R14, 0x3, RZ, 0xc0, !PT ;  /* 0x000000030e0e7812 */ /* 0x000fe400078ec0ff */
[----:B------:R-:W-:Y:S02]  /*50b0*/  SHF.L.U64.HI R13, R13, 0x2, R0 ;  /* 0x000000020d0d7819 */ /* 0x000fe40000010200 */
[----:B------:R-:W-:Y:S02]  /*50c0*/  LEA R33, P3, R14, R33, 0x8 ;  /* 0x000000210e217211 */ /* 0x000fe400078640ff */
[----:B------:R-:W-:-:S02]  /*50d0*/  LEA R0, R31, UR4, 0x3 ;  /* 0x000000041f007c11 */ /* 0x000fc4000f8e18ff */
[C---:B0-----:R-:W-:Y:S02]  /*50e0*/  IADD3 R12, P1, PT, R10.reuse, UR14, RZ ;  /* 0x0000000e0a0c7c10 */ /* 0x041fe4000ff3e0ff */
[----:B------:R-:W-:Y:S02]  /*50f0*/  IADD3 R10, P2, PT, R10, UR12, RZ ;  /* 0x0000000c0a0a7c10 */ /* 0x000fe4000ff5e0ff */
[C---:B------:R-:W-:Y:S02]  /*5100*/  IADD3.X R15, PT, PT, R13.reuse, UR15, RZ, P1, !PT ;  /* 0x0000000f0d0f7c10 */ /* 0x040fe40008ffe4ff */
[----:B------:R-:W-:Y:S02]  /*5110*/  IADD3.X R13, PT, PT, R13, UR13, RZ, P2, !PT ;  /* 0x0000000d0d0d7c10 */ /* 0x000fe400097fe4ff */
[----:B------:R-:W-:-:S07]  /*5120*/  LEA.HI.X R19, R14, R19, R17, 0x8, P3 ;  /* 0x000000130e137211 */ /* 0x000fce00018f4411 */
.L_x_1540:
        /* <DEDUP_REMOVED lines=18> */
.L_x_1539:
[----:B------:R-:W-:Y:S05]  /*5250*/  BSYNC.RECONVERGENT B0 ;  /* 0x0000000000007941 */ /* 0x000fea0003800200 */
.L_x_1538:
[----:B------:R-:W-:Y:S05]  /*5260*/  @!P0 EXIT ;  /* 0x000000000000894d */ /* 0x000fea0003800000 */
.L_x_1541:
[C---:B------:R-:W-:Y:S02]  /*5270*/  LEA R0, R33.reuse, UR4, 0x3 ;  /* 0x0000000421007c11 */ /* 0x040fe4000f8e18ff */
[----:B01----:R-:W-:Y:S01]  /*5280*/  IADD3 R3, P0, PT, R26, R33, RZ ;  /* 0x000000211a037210 */ /* 0x003fe20007f1e0ff */
[----:B------:R-:W-:Y:S02]  /*5290*/  VIADD R33, R33, 0x400 ;  /* 0x0000040021217836 */ /* 0x000fe40000000000 */
[----:B------:R-:W0:Y:S02]  /*52a0*/  LDS.64 R12, [R0] ;  /* 0x00000000000c7984 */ /* 0x000e240000000a00 */
[----:B------:R-:W-:Y:S02]  /*52b0*/  IMAD.X R2, R27, 0x1, R19, P0 ;  /* 0x000000011b027824 */ /* 0x000fe400000e0613 */
[----:B------:R-:W1:Y:S01]  /*52c0*/  LDS.64 R16, [R0+0x800] ;  /* 0x0008000000107984 */ /* 0x000e620000000a00 */
[----:B------:R-:W-:-:S02]  /*52d0*/  IMAD.SHL.U32 R10, R3, 0x4, RZ ;  /* 0x00000004030a7824 */ /* 0x000fc400078e00ff */
[----:B------:R-:W-:Y:S01]  /*52e0*/  IMAD.X R6, RZ, RZ, R27, P0 ;  /* 0x000000ffff067224 */ /* 0x000fe200000e061b */
[----:B------:R-:W2:Y:S01]  /*52f0*/  LDS.64 R20, [R0+0x1000] ;  /* 0x0010000000147984 */ /* 0x000ea20000000a00 */
[C---:B------:R-:W-:Y:S02]  /*5300*/  SHF.L.U64.HI R2, R3.reuse, 0x2, R2 ;  /* 0x0000000203027819 */ /* 0x040fe40000010202 */
[C---:B------:R-:W-:Y:S01]  /*5310*/  IADD3 R8, P1, PT, R10.reuse, UR16, RZ ;  /* 0x000000100a087c10 */ /* 0x040fe2000ff3e0ff */
[----:B------:R-:W3:Y:S01]  /*5320*/  LDS.64 R24, [R0+0x1800] ;  /* 0x0018000000187984 */ /* 0x000ee20000000a00 */
[----:B------:R-:W-:Y:S02]  /*5330*/  IADD3 R10, P0, PT, R10, UR18, RZ ;  /* 0x000000120a0a7c10 */ /* 0x000fe4000ff1e0ff */
[----:B------:R-:W-:Y:S02]  /*5340*/  SHF.L.U64.HI R6, R3, 0x2, R6 ;  /* 0x0000000203067819 */ /* 0x000fe40000010206 */
[----:B------:R-:W-:-:S02]  /*5350*/  IADD3.X R9, PT, PT, R2, UR17, RZ, P1, !PT ;  /* 0x0000001102097c10 */ /* 0x000fc40008ffe4ff */
[----:B------:R-:W-:Y:S01]  /*5360*/  IADD3.X R11, PT, PT, R2, UR19, RZ, P0, !PT ;  /* 0x00000013020b7c10 */ /* 0x000fe200087fe4ff */
[----:B------:R-:W-:Y:S01]  /*5370*/  IMAD.MOV.U32 R2, RZ, RZ, R8 ;  /* 0x000000ffff027224 */ /* 0x000fe200078e0008 */
[C---:B------:R-:W-:Y:S02]  /*5380*/  IADD3.X R3, PT, PT, R6.reuse, UR17, RZ, P1, !PT ;  /* 0x0000001106037c10 */ /* 0x040fe40008ffe4ff */
[----:B------:R-:W-:Y:S01]  /*5390*/  IADD3.X R7, PT, PT, R6, UR19, RZ, P0, !PT ;  /* 0x0000001306077c10 */ /* 0x000fe200087fe4ff */
[----:B------:R-:W-:Y:S01]  /*53a0*/  IMAD.MOV.U32 R6, RZ, RZ, R10 ;  /* 0x000000ffff067224 */ /* 0x000fe200078e000a */
[----:B------:R-:W-:-:S04]  /*53b0*/  ISETP.GT.U32.AND P0, PT, R4, R33, PT ;  /* 0x000000210400720c */ /* 0x000fc80003f04070 */
[----:B------:R-:W-:Y:S02]  /*53c0*/  ISETP.GT.U32.AND.EX P0, PT, R5, RZ, PT, P0 ;  /* 0x000000ff0500720c */ /* 0x000fe40003f04100 */
[----:B0-----:R-:W-:Y:S02]  /*53d0*/  I2FP.F32.S32 R15, R12 ;  /* 0x0000000c000f7245 */ /* 0x001fe40000201400 */
[----:B-1----:R-:W-:-:S03]  /*53e0*/  I2FP.F32.S32 R19, R16 ;  /* 0x0000001000137245 */ /* 0x002fc60000201400 */
[----:B------:R-:W-:Y:S01]  /*53f0*/  STG.E desc[UR8][R8.64], R15 ;  /* 0x0000000f08007986 */ /* 0x000fe2000c101908 */
[----:B--2---:R-:W-:-:S03]  /*5400*/  I2FP.F32.S32 R23, R20 ;  /* 0x0000001400177245 */ /* 0x004fc60000201400 */
[----:B------:R-:W-:Y:S01]  /*5410*/  STG.E desc[UR8][R10.64], R13 ;  /* 0x0000000d0a007986 */ /* 0x000fe2000c101908 */
[----:B---3--:R-:W-:-:S03]  /*5420*/  I2FP.F32.S32 R29, R24 ;  /* 0x00000018001d7245 */ /* 0x008fc60000201400 */
[----:B------:R0:W-:Y:S04]  /*5430*/  STG.E desc[UR8][R2.64+0x400], R19 ;  /* 0x0004001302007986 */ /* 0x0001e8000c101908 */
[----:B------:R1:W-:Y:S04]  /*5440*/  STG.E desc[UR8][R6.64+0x400], R17 ;  /* 0x0004001106007986 */ /* 0x0003e8000c101908 */
[----:B------:R1:W-:Y:S04]  /*5450*/  STG.E desc[UR8][R2.64+0x800], R23 ;  /* 0x0008001702007986 */ /* 0x0003e8000c101908 */
[----:B------:R1:W-:Y:S01]  /*5460*/  STG.E desc[UR8][R6.64+0x800], R21 ;  /* 0x0008001506007986 */ /* 0x0003e2000c101908 */
[----:B0-----:R-:W-:-:S03]  /*5470*/  IMAD.MOV.U32 R19, RZ, RZ, RZ ;  /* 0x000000ffff137224 */ /* 0x001fc600078e00ff */
[----:B------:R1:W-:Y:S04]  /*5480*/  STG.E desc[UR8][R2.64+0xc00], R29 ;  /* 0x000c001d02007986 */ /* 0x0003e8000c101908 */
[----:B------:R1:W-:Y:S01]  /*5490*/  STG.E desc[UR8][R6.64+0xc00], R25 ;  /* 0x000c001906007986 */ /* 0x0003e2000c101908 */
[----:B------:R-:W-:Y:S05]  /*54a0*/  @P0 BRA `(.L_x_1541) ;  /* 0xfffffffc00700947 */ /* 0x000fea000383ffff */
[----:B------:R-:W-:Y:S05]  /*54b0*/  EXIT ;  /* 0x000000000000794d */ /* 0x000fea0003800000 */
.L_x_1537:
[----:B------:R-:W-:Y:S01]  /*54c0*/  ISETP.NE.AND P2, PT, R24, R22, PT ;  /* 0x000000161800720c */ /* 0x000fe20003f45270 */
[----:B------:R-:W-:Y:S01]  /*54d0*/  BSSY.RECONVERGENT B0, `(.L_x_1542) ;  /* 0x000000f000007945 */ /* 0x000fe20003800200 */
[----:B------:R-:W-:Y:S02]  /*54e0*/  ISETP.NE.AND P0, PT, R8, R35, PT ;  /* 0x000000230800720c */ /* 0x000fe40003f05270 */
[----:B------:R-:W-:Y:S02]  /*54f0*/  ISETP.NE.AND P4, PT, R22, R20, PT ;  /* 0x000000141600720c */ /* 0x000fe40003f85270 */
[----:B------:R-:W-:-:S07]  /*5500*/  ISETP.NE.AND P1, PT, R20, R18, PT ;  /* 0x000000121400720c */ /* 0x000fce0003f25270 */
[----:B------:R-:W-:Y:S06]  /*5510*/  @!P2 BRA `(.L_x_1543) ;  /* 0x000000000028a947 */ /* 0x000fec0003800000 */
[----:B------:R-:W0:Y:S01]  /*5520*/  LDCU.128 UR4, c[0x0][0x390] ;  /* 0x00007200ff0477ac */ /* 0x000e220008000c00 */
[C---:B------:R-:W-:Y:S01]  /*5530*/  IMAD.SHL.U32 R30, R32.reuse, 0x4, RZ ;  /* 0x00000004201e7824 */ /* 0x040fe200078e00ff */
[----:B------:R-:W-:-:S04]  /*5540*/  SHF.L.U64.HI R3, R32, 0x2, R3 ;  /* 0x0000000220037819 */ /* 0x000fc80000010203 */
[C---:B0-----:R-:W-:Y:S02]  /*5550*/  IADD3 R4, P2, PT, R30.reuse, UR4, RZ ;  /* 0x000000041e047c10 */ /* 0x041fe4000ff5e0ff */
[----:B------:R-:W-:Y:S02]  /*5560*/  IADD3 R30, P3, PT, R30, UR6, RZ ;  /* 0x000000061e1e7c10 */ /* 0x000fe4000ff7e0ff */
[C---:B------:R-:W-:Y:S02]  /*5570*/  IADD3.X R5, PT, PT, R3.reuse, UR5, RZ, P2, !PT ;  /* 0x0000000503057c10 */ /* 0x040fe400097fe4ff */
[----:B------:R-:W-:Y:S02]  /*5580*/  IADD3.X R31, PT, PT, R3, UR7, RZ, P3, !PT ;  /* 0x00000007031f7c10 */ /* 0x000fe40009ffe4ff */
[----:B------:R-:W-:-:S05]  /*5590*/  I2FP.F32.S32 R3, R24 ;  /* 0x0000001800037245 */ /* 0x000fca0000201400 */
[----:B------:R0:W-:Y:S04]  /*55a0*/  STG.E desc[UR8][R4.64], R3 ;  /* 0x0000000304007986 */ /* 0x0001e8000c101908 */
[----:B------:R0:W-:Y:S02]  /*55b0*/  STG.E desc[UR8][R30.64], R25 ;  /* 0x000000191e007986 */ /* 0x0001e4000c101908 */
.L_x_1543:
[----:B------:R-:W-:Y:S05]  /*55c0*/  BSYNC.RECONVERGENT B0 ;  /* 0x0000000000007941 */ /* 0x000fea0003800200 */
.L_x_1542:
        /* <DEDUP_REMOVED lines=12> */
.L_x_1545:
[----:B------:R-:W-:Y:S05]  /*5690*/  BSYNC.RECONVERGENT B0 ;  /* 0x0000000000007941 */ /* 0x000fea0003800200 */
.L_x_1544:
        /* <DEDUP_REMOVED lines=8> */
[C---:B------:R-:W-:Y:S01]  /*5720*/  IMAD.SHL.U32 R22, R41.reuse, 0x4, RZ ;  /* 0x0000000429167824 */ /* 0x040fe200078e00ff */
[----:B------:R-:W-:Y:S02]  /*5730*/  SHF.L.U64.HI R41, R41, 0x2, R40 ;  /* 0x0000000229297819 */ /* 0x000fe40000010228 */
[----:B01----:R-:W-:Y:S02]  /*5740*/  I2FP.F32.S32 R3, R20 ;  /* 0x0000001400037245 */ /* 0x003fe40000201400 */
[----:B--2---:R-:W-:-:S04]  /*5750*/  IADD3 R4, P1, PT, R22, UR4, RZ ;  /* 0x0000000416047c10 */ /* 0x004fc8000ff3e0ff */
[----:B------:R-:W-:Y:S02]  /*5760*/  IADD3.X R5, PT, PT, R41, UR5, RZ, P1, !PT ;  /* 0x0000000529057c10 */ /* 0x000fe40008ffe4ff */
[----:B------:R-:W-:-:S03]  /*5770*/  IADD3 R22, P1, PT, R22, UR6, RZ ;  /* 0x0000000616167c10 */ /* 0x000fc6000ff3e0ff */
[----:B------:R2:W-:Y:S01]  /*5780*/  STG.E desc[UR8][R4.64], R3 ;  /* 0x0000000304007986 */ /* 0x0005e2000c101908 */
[----:B------:R-:W-:-:S05]  /*5790*/  IADD3.X R23, PT, PT, R41, UR7, RZ, P1, !PT ;  /* 0x0000000729177c10 */ /* 0x000fca0008ffe4ff */
[----:B------:R2:W-:Y:S04]  /*57a0*/  STG.E desc[UR8][R22.64], R21 ;  /* 0x0000001516007986 */ /* 0x0005e8000c101908 */
.L_x_1547:
[----:B------:R-:W-:Y:S05]  /*57b0*/  BSYNC.RECONVERGENT B0 ;  /* 0x0000000000007941 */ /* 0x000fea0003800200 */
.L_x_1546:
[----:B------:R-:W-:Y:S04]  /*57c0*/  BSSY.RECONVERGENT B0, `(.L_x_1548) ;  /* 0x000000c000007945 */ /* 0x000fe80003800200 */
[----:B------:R-:W-:Y:S05]  /*57d0*/  @!P2 BRA `(.L_x_1549) ;  /* 0x000000000028a947 */ /* 0x000fea0003800000 */
[----:B------:R-:W3:Y:S01]  /*57e0*/  LDCU.128 UR4, c[0x0][0x390] ;  /* 0x00007200ff0477ac */ /* 0x000ee20008000c00 */
[C---:B------:R-:W-:Y:S01]  /*57f0*/  IMAD.SHL.U32 R20, R37.reuse, 0x4, RZ ;  /* 0x0000000425147824 */ /* 0x040fe200078e00ff */
[----:B------:R-:W-:Y:S02]  /*5800*/  SHF.L.U64.HI R28, R37, 0x2, R28 ;  /* 0x00000002251c7819 */ /* 0x000fe4000001021c */
[----:B012---:R-:W-:Y:S02]  /*5810*/  I2FP.F32.S32 R3, R18 ;  /* 0x0000001200037245 */ /* 0x007fe40000201400 */
[C---:B---3--:R-:W-:Y:S02]  /*5820*/  IADD3 R4, P1, PT, R20.reuse, UR4, RZ ;  /* 0x0000000414047c10 */ /* 0x048fe4000ff3e0ff */
[----:B------:R-:W-:Y:S02]  /*5830*/  IADD3 R20, P2, PT, R20, UR6, RZ ;  /* 0x0000000614147c10 */ /* 0x000fe4000ff5e0ff */
[----:B------:R-:W-:-:S02]  /*5840*/  IADD3.X R5, PT, PT, R28, UR5, RZ, P1, !PT ;  /* 0x000000051c057c10 */ /* 0x000fc40008ffe4ff */
[----:B------:R-:W-:-:S03]  /*5850*/  IADD3.X R21, PT, PT, R28, UR7, RZ, P2, !PT ;  /* 0x000000071c157c10 */ /* 0x000fc600097fe4ff */
[----:B------:R3:W-:Y:S04]  /*5860*/  STG.E desc[UR8][R4.64], R3 ;  /* 0x0000000304007986 */ /* 0x0007e8000c101908 */
[----:B------:R3:W-:Y:S02]  /*5870*/  STG.E desc[UR8][R20.64], R19 ;  /* 0x0000001314007986 */ /* 0x0007e4000c101908 */
.L_x_1549:
[----:B------:R-:W-:Y:S05]  /*5880*/  BSYNC.RECONVERGENT B0 ;  /* 0x0000000000007941 */ /* 0x000fea0003800200 */
.L_x_1548:
[----:B------:R-:W-:Y:S04]  /*5890*/  BSSY.RECONVERGENT B0, `(.L_x_1550) ;  /* 0x000000c000007945 */ /* 0x000fe80003800200 */
[----:B------:R-:W-:Y:S05]  /*58a0*/  @!P3 BRA `(.L_x_1551) ;  /* 0x000000000028b947 */ /* 0x000fea0003800000 */
[----:B------:R-:W4:Y:S01]  /*58b0*/  LDCU.128 UR4, c[0x0][0x390] ;  /* 0x00007200ff0477ac */ /* 0x000f220008000c00 */
[C---:B------:R-:W-:Y:S01]  /*58c0*/  IMAD.SHL.U32 R18, R29.reuse, 0x4, RZ ;  /* 0x000000041d127824 */ /* 0x040fe200078e00ff */
[----:B------:R-:W-:Y:S02]  /*58d0*/  SHF.L.U64.HI R26, R29, 0x2, R26 ;  /* 0x000000021d1a7819 */ /* 0x000fe4000001021a */
[----:B0123--:R-:W-:Y:S02]  /*58e0*/  I2FP.F32.S32 R3, R16 ;  /* 0x0000001000037245 */ /* 0x00ffe40000201400 */
[C---:B----4-:R-:W-:Y:S02]  /*58f0*/  IADD3 R4, P1, PT, R18.reuse, UR4, RZ ;  /* 0x0000000412047c10 */ /* 0x050fe4000ff3e0ff */
[----:B------:R-:W-:Y:S02]  /*5900*/  IADD3 R18, P2, PT, R18, UR6, RZ ;  /* 0x0000000612127c10 */ /* 0x000fe4000ff5e0ff */
[----:B------:R-:W-:-:S02]  /*5910*/  IADD3.X R5, PT, PT, R26, UR5, RZ, P1, !PT ;  /* 0x000000051a057c10 */ /* 0x000fc40008ffe4ff */
[----:B------:R-:W-:-:S03]  /*5920*/  IADD3.X R19, PT, PT, R26, UR7, RZ, P2, !PT ;  /* 0x000000071a137c10 */ /* 0x000fc600097fe4ff */
[----:B------:R4:W-:Y:S04]  /*5930*/  STG.E desc[UR8][R4.64], R3 ;  /* 0x0000000304007986 */ /* 0x0009e8000c101908 */
[----:B------:R4:W-:Y:S02]  /*5940*/  STG.E desc[UR8][R18.64], R17 ;  /* 0x0000001112007986 */ /* 0x0009e4000c101908 */
.L_x_1551:
[----:B------:R-:W-:Y:S05]  /*5950*/  BSYNC.RECONVERGENT B0 ;  /* 0x0000000000007941 */ /* 0x000fea0003800200 */
.L_x_1550:
[----:B------:R-:W-:Y:S04]  /*5960*/  BSSY.RECONVERGENT B0, `(.L_x_1552) ;  /* 0x000000c000007945 */ /* 0x000fe80003800200 */
[----:B------:R-:W-:Y:S05]  /*5970*/  @!P4 BRA `(.L_x_1553) ;  /* 0x000000000028c947 */ /* 0x000fea0003800000 */
[----:B------:R-:W5:Y:S01]  /*5980*/  LDCU.128 UR4, c[0x0][0x390] ;  /* 0x00007200ff0477ac */ /* 0x000f620008000c00 */
[C---:B------:R-:W-:Y:S01]  /*5990*/  IMAD.SHL.U32 R16, R0.reuse, 0x4, RZ ;  /* 0x0000000400107824 */ /* 0x040fe200078e00ff */
[----:B------:R-:W-:Y:S02]  /*59a0*/  SHF.L.U64.HI R39, R0, 0x2, R39 ;  /* 0x0000000200277819 */ /* 0x000fe40000010227 */
[----:B01234-:R-:W-:Y:S02]  /*59b0*/  I2FP.F32.S32 R3, R14 ;  /* 0x0000000e00037245 */ /* 0x01ffe40000201400 */
[C---:B-----5:R-:W-:Y:S02]  /*59c0*/  IADD3 R4, P1, PT, R16.reuse, UR4, RZ ;  /* 0x0000000410047c10 */ /* 0x060fe4000ff3e0ff */
[----:B------:R-:W-:Y:S02]  /*59d0*/  IADD3 R16, P2, PT, R16, UR6, RZ ;  /* 0x0000000610107c10 */ /* 0x000fe4000ff5e0ff */
[----:B------:R-:W-:-:S02]  /*59e0*/  IADD3.X R5, PT, PT, R39, UR5, RZ, P1, !PT ;  /* 0x0000000527057c10 */ /* 0x000fc40008ffe4ff */
[----:B------:R-:W-:-:S03]  /*59f0*/  IADD3.X R17, PT, PT, R39, UR7, RZ, P2, !PT ;  /* 0x0000000727117c10 */ /* 0x000fc600097fe4ff */
[----:B------:R0:W-:Y:S04]  /*5a00*/  STG.E desc[UR8][R4.64], R3 ;  /* 0x0000000304007986 */ /* 0x0001e8000c101908 */
[----:B------:R0:W-:Y:S02]  /*5a10*/  STG.E desc[UR8][R16.64], R15 ;  /* 0x0000000f10007986 */ /* 0x0001e4000c101908 */
.L_x_1553:
[----:B------:R-:W-:Y:S05]  /*5a20*/  BSYNC.RECONVERGENT B0 ;  /* 0x0000000000007941 */ /* 0x000fea0003800200 */
.L_x_1552:
[----:B------:R-:W-:Y:S04]  /*5a30*/  BSSY.RECONVERGENT B0, `(.L_x_1554) ;  /* 0x000000c000007945 */ /* 0x000fe80003800200 */
[----:B------:R-:W-:Y:S05]  /*5a40*/  @!P5 BRA `(.L_x_1555) ;  /* 0x000000000028d947 */ /* 0x000fea0003800000 */
[----:B------:R-:W5:Y:S01]  /*5a50*/  LDCU.128 UR4, c[0x0][0x390] ;  /* 0x00007200ff0477ac */ /* 0x000f620008000c00 */
[C---:B01234-:R-:W-:Y:S01]  /*5a60*/  IMAD.SHL.U32 R4, R2.reuse, 0x4, RZ ;  /* 0x0000000402047824 */ /* 0x05ffe200078e00ff */
[----:B------:R-:W-:-:S04]  /*5a70*/  SHF.L.U64.HI R7, R2, 0x2, R7 ;  /* 0x0000000202077819 */ /* 0x000fc80000010207 */
[C---:B-----5:R-:W-:Y:S02]  /*5a80*/  IADD3 R2, P1, PT, R4.reuse, UR4, RZ ;  /* 0x0000000404027c10 */ /* 0x060fe4000ff3e0ff */
[----:B------:R-:W-:Y:S02]  /*5a90*/  IADD3 R4, P2, PT, R4, UR6, RZ ;  /* 0x0000000604047c10 */ /* 0x000fe4000ff5e0ff */
[C---:B------:R-:W-:Y:S02]  /*5aa0*/  IADD3.X R3, PT, PT, R7.reuse, UR5, RZ, P1, !PT ;  /* 0x0000000507037c10 */ /* 0x040fe40008ffe4ff */
[----:B------:R-:W-:Y:S02]  /*5ab0*/  IADD3.X R5, PT, PT, R7, UR7, RZ, P2, !PT ;  /* 0x0000000707057c10 */ /* 0x000fe400097fe4ff */
[----:B------:R-:W-:-:S05]  /*5ac0*/  I2FP.F32.S32 R7, R12 ;  /* 0x0000000c00077245 */ /* 0x000fca0000201400 */
[----:B------:R0:W-:Y:S04]  /*5ad0*/  STG.E desc[UR8][R2.64], R7 ;  /* 0x0000000702007986 */ /* 0x0001e8000c101908 */
[----:B------:R0:W-:Y:S02]  /*5ae0*/  STG.E desc[UR8][R4.64], R13 ;  /* 0x0000000d04007986 */ /* 0x0001e4000c101908 */
.L_x_1555:
[----:B------:R-:W-:Y:S05]  /*5af0*/  BSYNC.RECONVERGENT B0 ;  /* 0x0000000000007941 */ /* 0x000fea0003800200 */
.L_x_1554:
[----:B------:R-:W-:Y:S04]  /*5b00*/  BSSY.RECONVERGENT B0, `(.L_x_1556) ;  /* 0x000000c000007945 */ /* 0x000fe80003800200 */
[----:B------:R-:W-:Y:S05]  /*5b10*/  @!P6 BRA `(.L_x_1557) ;  /* 0x000000000028e947 */ /* 0x000fea0003800000 */
[----:B------:R-:W5:Y:S01]  /*5b20*/  LDCU.128 UR4, c[0x0][0x390] ;  /* 0x00007200ff0477ac */ /* 0x000f620008000c00 */
[C---:B01234-:R-:W-:Y:S01]  /*5b30*/  IMAD.SHL.U32 R4, R33.reuse, 0x4, RZ ;  /* 0x0000000421047824 */ /* 0x05ffe200078e00ff */
[----:B------:R-:W-:Y:S02]  /*5b40*/  SHF.L.U64.HI R33, R33, 0x2, R34 ;  /* 0x0000000221217819 */ /* 0x000fe40000010222 */
[----:B------:R-:W-:Y:S02]  /*5b50*/  I2FP.F32.S32 R7, R10 ;  /* 0x0000000a00077245 */ /* 0x000fe40000201400 */
[C---:B-----5:R-:W-:Y:S02]  /*5b60*/  IADD3 R2, P1, PT, R4.reuse, UR4, RZ ;  /* 0x0000000404027c10 */ /* 0x060fe4000ff3e0ff */
[----:B------:R-:W-:Y:S02]  /*5b70*/  IADD3 R4, P2, PT, R4, UR6, RZ ;  /* 0x0000000604047c10 */ /* 0x000fe4000ff5e0ff */
[----:B------:R-:W-:-:S02]  /*5b80*/  IADD3.X R3, PT, PT, R33, UR5, RZ, P1, !PT ;  /* 0x0000000521037c10 */ /* 0x000fc40008ffe4ff */
[----:B------:R-:W-:-:S03]  /*5b90*/  IADD3.X R5, PT, PT, R33, UR7, RZ, P2, !PT ;  /* 0x0000000721057c10 */ /* 0x000fc600097fe4ff */
[----:B------:R0:W-:Y:S04]  /*5ba0*/  STG.E desc[UR8][R2.64], R7 ;  /* 0x0000000702007986 */ /* 0x0001e8000c101908 */
[----:B------:R0:W-:Y:S02]  /*5bb0*/  STG.E desc[UR8][R4.64], R11 ;  /* 0x0000000b04007986 */ /* 0x0001e4000c101908 */
.L_x_1557:
[----:B------:R-:W-:Y:S05]  /*5bc0*/  BSYNC.RECONVERGENT B0 ;  /* 0x0000000000007941 */ /* 0x000fea0003800200 */
.L_x_1556:
[----:B------:R-:W-:Y:S05]  /*5bd0*/  @!P0 EXIT ;  /* 0x000000000000894d */ /* 0x000fea0003800000 */
        /* <DEDUP_REMOVED lines=8> */
[----:B------:R-:W-:Y:S04]  /*5c60*/  STG.E desc[UR8][R2.64], R7 ;  /* 0x0000000702007986 */ /* 0x000fe8000c101908 */
[----:B------:R-:W-:Y:S01]  /*5c70*/  STG.E desc[UR8][R4.64], R9 ;  /* 0x0000000904007986 */ /* 0x000fe2000c101908 */
[----:B------:R-:W-:Y:S05]  /*5c80*/  EXIT ;  /* 0x000000000000794d */ /* 0x000fea0003800000 */
.L_x_1478:
[----:B------:R-:W-:-:S04]  /*5c90*/  ISETP.GE.U32.AND P0, PT, R3, 0x1, PT ;  /* 0x000000010300780c */ /* 0x000fc80003f06070 */
[----:B------:R-:W-:-:S13]  /*5ca0*/  ISETP.GE.AND.EX P0, PT, R26, RZ, PT, P0 ;  /* 0x000000ff1a00720c */ /* 0x000fda0003f06300 */
[----:B------:R-:W-:Y:S05]  /*5cb0*/  @!P0 EXIT ;  /* 0x000000000000894d */ /* 0x000fea0003800000 */
[----:B------:R-:W-:-:S13]  /*5cc0*/  ISETP.NE.AND P0, PT, R0, RZ, PT ;  /* 0x000000ff0000720c */ /* 0x000fda0003f05270 */
[----:B------:R-:W-:Y:S05]  /*5cd0*/  @P0 BRA `(.L_x_1558) ;  /* 0x0000002800e40947 */ /* 0x000fea0003800000 */
[----:B------:R-:W0:Y:S08]  /*5ce0*/  LDC.64 R4, c[0x0][0x380] ;  /* 0x0000e000ff047b82 */ /* 0x000e300000000a00 */
[----:B------:R-:W1:Y:S01]  /*5cf0*/  LDC.64 R6, c[0x0][0x388] ;  /* 0x0000e200ff067b82 */ /* 0x000e620000000a00 */
[----:B0-----:R-:W-:-:S05]  /*5d00*/  IMAD.WIDE.U32 R4, RZ, 0x2400, R4 ;  /* 0x00002400ff047825 */ /* 0x001fca00078e0004 */
[----:B------:R0:W2:Y:S01]  /*5d10*/  LDG.E.CONSTANT R8, desc[UR8][R4.64] ;  /* 0x0000000804087981 */ /* 0x0000a2000c1e9900 */
[----:B-1----:R-:W-:-:S05]  /*5d20*/  IMAD.WIDE.U32 R6, RZ, 0x2400, R6 ;  /* 0x00002400ff067825 */ /* 0x002fca00078e0006 */
[----:B------:R1:W3:Y:S01]  /*5d30*/  LDG.E.CONSTANT R19, desc[UR8][R6.64] ;  /* 0x0000000806137981 */ /* 0x0002e2000c1e9900 */
[----:B------:R-:W4:Y:S02]  /*5d40*/  S2R R0, SR_TID.X ;  /* 0x0000000000007919 */ /* 0x000f240000002100 */
[C---:B----4-:R-:W-:Y:S02]  /*5d50*/  LOP3.LUT R2, R0.reuse, 0x1f, RZ, 0xc0, !PT ;  /* 0x0000001f00027812 */ /* 0x050fe400078ec0ff */
[----:B------:R-:W-:-:S05]  /*5d60*/  LOP3.LUT R9, R0, 0x3e0, RZ, 0xc0, !PT ;  /* 0x000003e000097812 */ /* 0x000fca00078ec0ff */
[----:B------:R-:W-:-:S04]  /*5d70*/  IMAD R11, R9, 0x9, R2 ;  /* 0x00000009090b7824 */ /* 0x000fc800078e0202 */
[C---:B------:R-:W-:Y:S02]  /*5d80*/  VIADD R2, R11.reuse, 0x20 ;  /* 0x000000200b027836 */ /* 0x040fe40000000000 */
[----:B------:R-:W-:-:S03]  /*5d90*/  VIADD R9, R11, 0x40 ;  /* 0x000000400b097836 */ /* 0x000fc60000000000 */
[----:B------:R-:W-:Y:S01]  /*5da0*/  ISETP.GE.AND P5, PT, R2, UR4, PT ;  /* 0x0000000402007c0c */ /* 0x000fe2000bfa6270 */
[----:B------:R-:W-:Y:S01]  /*5db0*/  VIADD R2, R11, 0x60 ;  /* 0x000000600b027836 */ /* 0x000fe20000000000 */
[----:B------:R-:W-:Y:S01]  /*5dc0*/  ISETP.GE.AND P0, PT, R9, UR4, PT ;  /* 0x0000000409007c0c */ /* 0x000fe2000bf06270 */
[----:B------:R-:W-:-:S03]  /*5dd0*/  IMAD.SHL.U32 R9, R11, 0x4, RZ ;  /* 0x000000040b097824 */ /* 0x000fc600078e00ff */
[----:B------:R-:W-:Y:S01]  /*5de0*/  ISETP.GE.AND P4, PT, R2, UR4, PT ;  /* 0x0000000402007c0c */ /* 0x000fe2000bf86270 */
[C---:B------:R-:W-:Y:S01]  /*5df0*/  VIADD R2, R11.reuse, 0xa0 ;  /* 0x000000a00b027836 */ /* 0x040fe20000000000 */
[----:B0-----:R-:W-:Y:S02]  /*5e00*/  IADD3 R4, P2, PT, R4, R9, RZ ;  /* 0x0000000904047210 */ /* 0x001fe40007f5e0ff */
[----:B------:R-:W-:Y:S02]  /*5e10*/  ISETP.GE.AND P6, PT, R11, UR4, PT ;  /* 0x000000040b007c0c */ /* 0x000fe4000bfc6270 */
[----:B-1----:R-:W-:Y:S01]  /*5e20*/  IADD3 R6, P1, PT, R9, R6, RZ ;  /* 0x0000000609067210 */ /* 0x002fe20007f3e0ff */
[C---:B------:R-:W-:Y:S02]  /*5e30*/  VIADD R9, R11.reuse, 0xc0 ;  /* 0x000000c00b097836 */ /* 0x040fe40000000000 */
[----:B------:R-:W-:Y:S01]  /*5e40*/  IMAD.X R5, RZ, RZ, R5, P2 ;  /* 0x000000ffff057224 */ /* 0x000fe200010e0605 */
[----:B------:R-:W-:Y:S01]  /*5e50*/  ISETP.GE.AND P2, PT, R2, UR4, PT ;  /* 0x0000000402007c0c */ /* 0x000fe2000bf46270 */
[----:B------:R-:W-:-:S02]  /*5e60*/  VIADD R10, R11, 0x80 ;  /* 0x000000800b0a7836 */ /* 0x000fc40000000000 */
[----:B------:R-:W-:Y:S01]  /*5e70*/  IMAD.X R7, RZ, RZ, R7, P1 ;  /* 0x000000ffff077224 */ /* 0x000fe200008e0607 */
[----:B------:R-:W-:Y:S01]  /*5e80*/  ISETP.GE.AND P1, PT, R9, UR4, PT ;  /* 0x0000000409007c0c */ /* 0x000fe2000bf26270 */
[C---:B------:R-:W-:Y:S01]  /*5e90*/  VIADD R12, R11.reuse, 0xe0 ;  /* 0x000000e00b0c7836 */ /* 0x040fe20000000000 */
[----:B------:R-:W-:Y:S01]  /*5ea0*/  ISETP.GE.AND P3, PT, R10, UR4, PT ;  /* 0x000000040a007c0c */ /* 0x000fe2000bf66270 */
[----:B------:R-:W-:Y:S02]  /*5eb0*/  VIADD R10, R11, 0x100 ;  /* 0x000001000b0a7836 */ /* 0x000fe40000000000 */
[----:B--2---:R-:W-:Y:S02]  /*5ec0*/  IMAD.MOV.U32 R2, RZ, RZ, R8 ;  /* 0x000000ffff027224 */ /* 0x004fe400078e0008 */
[----:B------:R-:W2:Y:S02]  /*5ed0*/  @!P6 LDG.E.CONSTANT R8, desc[UR8][R4.64] ;  /* 0x000000080408e981 */ /* 0x000ea4000c1e9900 */
[----:B------:R-:W-:-:S02]  /*5ee0*/  IMAD.MOV.U32 R9, RZ, RZ, R2 ;  /* 0x000000ffff097224 */ /* 0x000fc400078e0002 */
[----:B---3--:R-:W-:Y:S02]  /*5ef0*/  IMAD.MOV.U32 R17, RZ, RZ, R19 ;  /* 0x000000ffff117224 */ /* 0x008fe400078e0013 */
[----:B------:R-:W3:Y:S02]  /*5f00*/  @!P6 LDG.E.CONSTANT R19, desc[UR8][R6.64] ;  /* 0x000000080613e981 */ /* 0x000ee4000c1e9900 */
[----:B------:R-:W-:Y:S01]  /*5f10*/  IMAD.MOV.U32 R21, RZ, RZ, R17 ;  /* 0x000000ffff157224 */ /* 0x000fe200078e0011 */
[----:B------:R-:W-:Y:S01]  /*5f20*/  ISETP.GE.AND P6, PT, R12, UR4, PT ;  /* 0x000000040c007c0c */ /* 0x000fe2000bfc6270 */
[----:B------:R-:W4:Y:S04]  /*5f30*/  @!P5 LDG.E.CONSTANT R9, desc[UR8][R4.64+0x80] ;  /* 0x000080080409d981 */ /* 0x000f28000c1e9900 */
[----:B------:R-:W5:Y:S01]  /*5f40*/  @!P5 LDG.E.CONSTANT R21, desc[UR8][R6.64+0x80] ;  /* 0x000080080615d981 */ /* 0x000f62000c1e9900 */
[----:B------:R-:W-:Y:S01]  /*5f50*/  ISETP.GE.AND P5, PT, R10, UR4, PT ;  /* 0x000000040a007c0c */ /* 0x000fe2000bfa6270 */
[----:B------:R-:W-:-:S02]  /*5f60*/  IMAD.MOV.U32 R10, RZ, RZ, R2 ;  /* 0x000000ffff0a7224 */ /* 0x000fc400078e0002 */
[--C-:B------:R-:W-:Y:S02]  /*5f70*/  IMAD.MOV.U32 R11, RZ, RZ, R2.reuse ;  /* 0x000000ffff0b7224 */ /* 0x100fe400078e0002 */
[--C-:B------:R-:W-:Y:S02]  /*5f80*/  IMAD.MOV.U32 R12, RZ, RZ, R2.reuse ;  /* 0x000000ffff0c7224 */ /* 0x100fe400078e0002 */
[--C-:B------:R-:W-:Y:S01]  /*5f90*/  IMAD.MOV.U32 R13, RZ, RZ, R2.reuse ;  /* 0x000000ffff0d7224 */ /* 0x100fe200078e0002 */
[----:B------:R-:W3:Y:S01]  /*5fa0*/  @!P0 LDG.E.CONSTANT R10, desc[UR8][R4.64+0x100] ;  /* 0x00010008040a8981 */ /* 0x000ee2000c1e9900 */
[--C-:B------:R-:W-:Y:S02]  /*5fb0*/  IMAD.MOV.U32 R14, RZ, RZ, R2.reuse ;  /* 0x000000ffff0e7224 */ /* 0x100fe400078e0002 */
[----:B------:R-:W-:Y:S01]  /*5fc0*/  IMAD.MOV.U32 R15, RZ, RZ, R2 ;  /* 0x000000ffff0f7224 */ /* 0x000fe200078e0002 */
[----:B------:R-:W5:Y:S04]  /*5fd0*/  @!P4 LDG.E.CONSTANT R11, desc[UR8][R4.64+0x180] ;  /* 0x00018008040bc981 */ /* 0x000f68000c1e9900 */
[----:B------:R-:W5:Y:S04]  /*5fe0*/  @!P3 LDG.E.CONSTANT R12, desc[UR8][R4.64+0x200] ;  /* 0x00020008040cb981 */ /* 0x000f68000c1e9900 */
[----:B------:R-:W5:Y:S04]  /*5ff0*/  @!P2 LDG.E.CONSTANT R13, desc[UR8][R4.64+0x280] ;  /* 0x00028008040da981 */ /* 0x000f68000c1e9900 */
[----:B------:R-:W5:Y:S04]  /*6000*/  @!P1 LDG.E.CONSTANT R14, desc[UR8][R4.64+0x300] ;  /* 0x00030008040e9981 */ /* 0x000f68000c1e9900 */
[----:B------:R-:W5:Y:S04]  /*6010*/  @!P6 LDG.E.CONSTANT R15, desc[UR8][R4.64+0x380] ;  /* 0x00038008040fe981 */ /* 0x000f68000c1e9900 */
[----:B------:R0:W5:Y:S01]  /*6020*/  @!P5 LDG.E.CONSTANT R2, desc[UR8][R4.64+0x400] ;  /* 0x000400080402d981 */ /* 0x000162000c1e9900 */
[----:B------:R-:W-:-:S02]  /*6030*/  IMAD.MOV.U32 R22, RZ, RZ, R17 ;  /* 0x000000ffff167224 */ /* 0x000fc400078e0011 */
[--C-:B------:R-:W-:Y:S02]  /*6040*/  IMAD.MOV.U32 R23, RZ, RZ, R17.reuse ;  /* 0x000000ffff177224 */ /* 0x100fe400078e0011 */
[--C-:B------:R-:W-:Y:S02]  /*6050*/  IMAD.MOV.U32 R24, RZ, RZ, R17.reuse ;  /* 0x000000ffff187224 */ /* 0x100fe400078e0011 */
[--C-:B------:R-:W-:Y:S01]  /*6060*/  IMAD.MOV.U32 R25, RZ, RZ, R17.reuse ;  /* 0x000000ffff197224 */ /* 0x100fe200078e0011 */
[----:B------:R-:W5:Y:S01]  /*6070*/  @!P0 LDG.E.CONSTANT R22, desc[UR8][R6.64+0x100] ;  /* 0x0001000806168981 */ /* 0x000f62000c1e9900 */
        /* <DEDUP_REMOVED lines=8> */
[----:B0-----:R-:W0:Y:S01]  /*6100*/  S2R R4, SR_LANEID ;  /* 0x0000000000047919 */ /* 0x001e220000000000 */
[----:B------:R-:W1:Y:S01]  /*6110*/  S2UR UR5, SR_CgaCtaId ;  /* 0x00000000000579c3 */ /* 0x000e620000008800 */
[----:B------:R-:W-:Y:S01]  /*6120*/  SHF.R.U32.HI R5, RZ, 0x5, R0 ;  /* 0x00000005ff057819 */ /* 0x000fe20000011600 */
[----:B------:R-:W-:-:S02]  /*6130*/  UMOV UR4, 0x400 ;  /* 0x0000040000047882 */ /* 0x000fc40000000000 */
[----:B-1----:R-:W-:Y:S02]  /*6140*/  ULEA UR4, UR5, UR4, 0x18 ;  /* 0x0000000405047291 */ /* 0x002fe4000f8ec0ff */
[----:B0-----:R-:W-:-:S05]  /*6150*/  IMAD R5, R5, 0x120, R4 ;  /* 0x0000012005057824 */ /* 0x001fca00078e0204 */
[----:B------:R-:W-:-:S05]  /*6160*/  LEA R30, R5, UR4, 0x2 ;  /* 0x00000004051e7c11 */ /* 0x000fca000f8e10ff */
[----:B------:R-:W-:Y:S01]  /*6170*/  IMAD R31, R4, 0x20, R30 ;  /* 0x00000020041f7824 */ /* 0x000fe200078e021e */
[C---:B------:R-:W-:Y:S02]  /*6180*/  LEA R32, R0.reuse, UR4, 0x2 ;  /* 0x0000000400207c11 */ /* 0x040fe4000f8e10ff */
[----:B------:R-:W-:Y:S01]  /*6190*/  ISETP.NE.AND P5, PT, R0, RZ, PT ;  /* 0x000000ff0000720c */ /* 0x000fe20003fa5270 */
[----:B------:R-:W-:Y:S01]  /*61a0*/  IMAD.MOV.U32 R44, RZ, RZ, RZ ;  /* 0x000000ffff2c7224 */ /* 0x000fe200078e00ff */
[----:B--2---:R-:W-:Y:S04]  /*61b0*/  STS [R30], R8 ;  /* 0x000000081e007388 */ /* 0x004fe80000000800 */
[----:B----4-:R-:W-:Y:S04]  /*61c0*/  STS [R30+0x80], R9 ;  /* 0x000080091e007388 */ /* 0x010fe80000000800 */
[----:B---3--:R-:W-:Y:S04]  /*61d0*/  STS [R30+0x100], R10 ;  /* 0x0001000a1e007388 */ /* 0x008fe80000000800 */
[----:B-----5:R-:W-:Y:S04]  /*61e0*/  STS [R30+0x180], R11 ;  /* 0x0001800b1e007388 */ /* 0x020fe80000000800 */
[----:B------:R-:W-:Y:S04]  /*61f0*/  STS [R30+0x200], R12 ;  /* 0x0002000c1e007388 */ /* 0x000fe80000000800 */
[----:B------:R-:W-:Y:S04]  /*6200*/  STS [R30+0x280], R13 ;  /* 0x0002800d1e007388 */ /* 0x000fe80000000800 */
[----:B------:R-:W-:Y:S04]  /*6210*/  STS [R30+0x300], R14 ;  /* 0x0003000e1e007388 */ /* 0x000fe80000000800 */
[----:B------:R-:W-:Y:S04]  /*6220*/  STS [R30+0x380], R15 ;  /* 0x0003800f1e007388 */ /* 0x000fe80000000800 */
[----:B------:R-:W-:Y:S01]  /*6230*/  STS [R30+0x400], R2 ;  /* 0x000400021e007388 */ /* 0x000fe20000000800 */
[----:B------:R-:W-:-:S03]  /*6240*/  NOP ;  /* 0x0000000000007918 */ /* 0x000fc60000000000 */
[----:B------:R-:W0:Y:S04]  /*6250*/  LDS R27, [R31+0x20] ;  /* 0x000020001f1b7984 */ /* 0x000e280000000800 */
[----:B------:R-:W-:Y:S04]  /*6260*/  LDS R4, [R31] ;  /* 0x000000001f047984 */ /* 0x000fe80000000800 */
[----:B------:R-:W-:Y:S04]  /*6270*/  LDS R6, [R31+0x4] ;  /* 0x000004001f067984 */ /* 0x000fe80000000800 */
[----:B------:R-:W1:Y:S04]  /*6280*/  LDS R8, [R31+0x8] ;  /* 0x000008001f087984 */ /* 0x000e680000000800 */
[----:B------:R-:W-:Y:S04]  /*6290*/  LDS R10, [R31+0xc] ;  /* 0x00000c001f0a7984 */ /* 0x000fe80000000800 */
[----:B------:R-:W2:Y:S04]  /*62a0*/  LDS R12, [R31+0x10] ;  /* 0x000010001f0c7984 */ /* 0x000ea80000000800 */
[----:B------:R-:W-:Y:S04]  /*62b0*/  LDS R14, [R31+0x14] ;  /* 0x000014001f0e7984 */ /* 0x000fe80000000800 */
[----:B------:R-:W-:Y:S04]  /*62c0*/  LDS R16, [R31+0x18] ;  /* 0x000018001f107984 */ /* 0x000fe80000000800 */
[----:B------:R-:W-:Y:S01]  /*62d0*/  LDS R18, [R31+0x1c] ;  /* 0x00001c001f127984 */ /* 0x000fe20000000800 */
[----:B------:R-:W-:Y:S06]  /*62e0*/  BAR.SYNC.DEFER_BLOCKING 0x0 ;  /* 0x0000000000007b1d */ /* 0x000fec0000010000 */
[----:B------:R-:W-:Y:S04]  /*62f0*/  STS [R30], R19 ;  /* 0x000000131e007388 */ /* 0x000fe80000000800 */
[----:B------:R-:W-:Y:S04]  /*6300*/  STS [R30+0x80], R21 ;  /* 0x000080151e007388 */ /* 0x000fe80000000800 */
[----:B------:R3:W-:Y:S04]  /*6310*/  STS [R30+0x100], R22 ;  /* 0x000100161e007388 */ /* 0x0007e80000000800 */
[----:B------:R4:W-:Y:S04]  /*6320*/  STS [R30+0x180], R23 ;  /* 0x000180171e007388 */ /* 0x0009e80000000800 */
[----:B------:R5:W-:Y:S04]  /*6330*/  STS [R30+0x200], R24 ;  /* 0x000200181e007388 */ /* 0x000be80000000800 */
[----:B------:R-:W-:Y:S04]  /*6340*/  STS [R30+0x280], R25 ;  /* 0x000280191e007388 */ /* 0x000fe80000000800 */
[----:B------:R1:W-:Y:S04]  /*6350*/  STS [R30+0x300], R28 ;  /* 0x0003001c1e007388 */ /* 0x0003e80000000800 */
[----:B------:R-:W-:Y:S04]  /*6360*/  STS [R30+0x380], R29 ;  /* 0x0003801d1e007388 */ /* 0x000fe80000000800 */
[----:B------:R-:W-:Y:S01]  /*6370*/  STS [R30+0x400], R17 ;  /* 0x000400111e007388 */ /* 0x000fe20000000800 */
[----:B------:R-:W-:-:S03]  /*6380*/  NOP ;  /* 0x0000000000007918 */ /* 0x000fc60000000000 */
[----:B------:R-:W-:Y:S04]  /*6390*/  LDS R21, [R31+0x20] ;  /* 0x000020001f157984 */ /* 0x000fe80000000800 */
        /* <DEDUP_REMOVED lines=9> */
[----:B0-----:R-:W-:Y:S02]  /*6430*/  STS [R32+0x4d8], R27 ;  /* 0x0004d81b20007388 */ /* 0x001fe40000000800 */
[----:B------:R-:W-:Y:S06]  /*6440*/  BAR.SYNC.DEFER_BLOCKING 0x0 ;  /* 0x0000000000007b1d */ /* 0x000fec0000010000 */
[----:B------:R-:W0:Y:S01]  /*6450*/  @P5 LDS R20, [R32+0x4d4] ;  /* 0x0004d40020145984 */ /* 0x000e220000000800 */
[----:B------:R-:W-:-:S04]  /*6460*/  IMAD R2, R0, 0x9, RZ ;  /* 0x0000000900027824 */ /* 0x000fc800078e02ff */
[----:B---3--:R-:W-:Y:S01]  /*6470*/  VIADD R22, R2, 0x2 ;  /* 0x0000000202167836 */ /* 0x008fe20000000000 */
[----:B------:R-:W-:Y:S01]  /*6480*/  ISETP.NE.U32.AND P4, PT, R3, R2, PT ;  /* 0x000000020300720c */ /* 0x000fe20003f85070 */
[----:B----4-:R-:W-:-:S03]  /*6490*/  IMAD.MOV.U32 R23, RZ, RZ, 0x1 ;  /* 0x00000001ff177424 */ /* 0x010fc600078e00ff */
[----:B------:R-:W-:Y:S02]  /*64a0*/  ISETP.NE.AND.EX P4, PT, R26, RZ, PT, P4 ;  /* 0x000000ff1a00720c */ /* 0x000fe40003f85340 */
[----:B------:R-:W-:Y:S01]  /*64b0*/  ISETP.EQ.U32.AND P0, PT, R3, R22, PT ;  /* 0x000000160300720c */ /* 0x000fe20003f02070 */
[C---:B------:R-:W-:Y:S01]  /*64c0*/  VIADD R22, R2.reuse, 0x6 ;  /* 0x0000000602167836 */ /* 0x040fe20000000000 */
[----:B------:R-:W-:Y:S01]  /*64d0*/  SEL R42, RZ, 0x1, P4 ;  /* 0x00000001ff2a7807 */ /* 0x000fe20002000000 */
[----:B-----5:R-:W-:Y:S01]  /*64e0*/  VIADD R24, R2, 0x3 ;  /* 0x0000000302187836 */ /* 0x020fe20000000000 */
[----:B------:R-:W-:Y:S01]  /*64f0*/  SEL R44, R44, RZ, P4 ;  /* 0x000000ff2c2c7207 */ /* 0x000fe20002000000 */
[----:B-1----:R-:W-:Y:S01]  /*6500*/  VIADD R28, R2, 0x4 ;  /* 0x00000004021c7836 */ /* 0x002fe20000000000 */
[----:B------:R-:W-:Y:S02]  /*6510*/  ISETP.NE.AND P6, PT, R6, R8, PT ;  /* 0x000000080600720c */ /* 0x000fe40003fc5270 */
[----:B------:R-:W-:-:S02]  /*6520*/  SEL R44, R44, RZ, P5 ;  /* 0x000000ff2c2c7207 */ /* 0x000fc40002800000 */
[C---:B------:R-:W-:Y:S02]  /*6530*/  ISETP.EQ.U32.AND P1, PT, R3.reuse, R24, PT ;  /* 0x000000180300720c */ /* 0x040fe40003f22070 */
[----:B------:R-:W-:Y:S02]  /*6540*/  ISETP.EQ.OR.EX P0, PT, R26, RZ, P6, P0 ;  /* 0x000000ff1a00720c */ /* 0x000fe40003702700 */
[----:B------:R-:W-:Y:S02]  /*6550*/  ISETP.EQ.U32.AND P2, PT, R3, R28, PT ;  /* 0x0000001c0300720c */ /* 0x000fe40003f42070 */
[----:B--2---:R-:W-:Y:S02]  /*6560*/  ISETP.NE.AND P6, PT, R10, R12, PT ;  /* 0x0000000c0a00720c */ /* 0x004fe40003fc5270 */
[----:B0-----:R-:W-:-:S04]  /*6570*/  @P5 ISETP.NE.AND P3, PT, R20, R4, PT ;  /* 0x000000041400520c */ /* 0x001fc80003f65270 */
[----:B------:R-:W-:Y:S02]  /*6580*/  @P5 SEL R23, RZ, 0x1, !P3 ;  /* 0x00000001ff175807 */ /* 0x000fe40005800000 */
[C---:B------:R-:W-:Y:S01]  /*6590*/  ISETP.EQ.U32.AND P3, PT, R3.reuse, R22, PT ;  /* 0x000000160300720c */ /* 0x040fe20003f62070 */
[----:B------:R-:W-:Y:S01]  /*65a0*/  VIADD R22, R2, 0x7 ;  /* 0x0000000702167836 */ /* 0x000fe20000000000 */
[----:B------:R-:W-:Y:S02]  /*65b0*/  @P5 SEL R42, R42, R23, !P4 ;  /* 0x000000172a2a5207 */ /* 0x000fe40006000000 */
[----:B------:R-:W-:Y:S02]  /*65c0*/  ISETP.NE.AND P5, PT, R8, R10, PT ;  /* 0x0000000a0800720c */ /* 0x000fe40003fa5270 */
[----:B------:R-:W-:Y:S01]  /*65d0*/  ISETP.EQ.U32.AND P4, PT, R3, R22, PT ;  /* 0x000000160300720c */ /* 0x000fe20003f82070 */
[----:B------:R-:W-:Y:S01]  /*65e0*/  VIADD R22, R2, 0x8 ;  /* 0x0000000802167836 */ /* 0x000fe20000000000 */
[----:B------:R-:W-:-:S02]  /*65f0*/  ISETP.EQ.OR.EX P1, PT, R26, RZ, P5, P1 ;  /* 0x000000ff1a00720c */ /* 0x000fc40002f22710 */
[----:B------:R-:W-:Y:S02]  /*6600*/  ISETP.NE.AND P5, PT, R14, R16, PT ;  /* 0x000000100e00720c */ /* 0x000fe40003fa5270 */
[----:B------:R-:W-:Y:S02]  /*6610*/  ISETP.EQ.OR.EX P2, PT, R26, RZ, P6, P2 ;  /* 0x000000ff1a00720c */ /* 0x000fe40003742720 */
[----:B------:R-:W-:Y:S02]  /*6620*/  ISETP.NE.AND P6, PT, R16, R18, PT ;  /* 0x000000121000720c */ /* 0x000fe40003fc5270 */
[----:B------:R-:W-:Y:S02]  /*6630*/  ISETP.EQ.OR.EX P3, PT, R26, RZ, P5, P3 ;  /* 0x000000ff1a00720c */ /* 0x000fe40002f62730 */
[----:B------:R-:W-:Y:S01]  /*6640*/  ISETP.EQ.U32.AND P5, PT, R3, R22, PT ;  /* 0x000000160300720c */ /* 0x000fe20003fa2070 */
[----:B------:R-:W-:Y:S01]  /*6650*/  VIADD R22, R2, 0x1 ;  /* 0x0000000102167836 */ /* 0x000fe20000000000 */
[----:B------:R-:W-:-:S02]  /*6660*/  ISETP.EQ.OR.EX P4, PT, R26, RZ, P6, P4 ;  /* 0x000000ff1a00720c */ /* 0x000fc40003782740 */
[----:B------:R-:W-:Y:S02]  /*6670*/  ISETP.NE.AND P6, PT, R18, R27, PT ;  /* 0x0000001b1200720c */ /* 0x000fe40003fc5270 */
[----:B------:R-:W-:Y:S02]  /*6680*/  P2R R24, PR, RZ, 0x8 ;  /* 0x00000008ff187803 */ /* 0x000fe40000000000 */
[----:B------:R-:W-:Y:S02]  /*6690*/  ISETP.EQ.OR.EX P5, PT, R26, RZ, P6, P5 ;  /* 0x000000ff1a00720c */ /* 0x000fe400037a2750 */
[----:B------:R-:W-:Y:S02]  /*66a0*/  ISETP.EQ.U32.AND P6, PT, R3, R22, PT ;  /* 0x000000160300720c */ /* 0x000fe40003fc2070 */
[----:B------:R-:W-:Y:S01]  /*66b0*/  ISETP.NE.AND P3, PT, R4, R6, PT ;  /* 0x000000060400720c */ /* 0x000fe20003f65270 */
[----:B------:R-:W-:-:S03]  /*66c0*/  FADD R22, R5, R7 ;  /* 0x0000000705167221 */ /* 0x000fc60000000000 */
[----:B------:R-:W-:-:S04]  /*66d0*/  ISETP.EQ.OR.EX P6, PT, R26, RZ, P3, P6 ;  /* 0x000000ff1a00720c */ /* 0x000fc80001fc2760 */
[----:B------:R-:W-:-:S05]  /*66e0*/  FSEL R22, R7, R22, P6 ;  /* 0x0000001607167208 */ /* 0x000fca0003000000 */
[----:B------:R-:W-:-:S05]  /*66f0*/  FADD R22, R9, R22 ;  /* 0x0000001609167221 */ /* 0x000fca0000000000 */
[----:B------:R-:W-:-:S05]  /*6700*/  FSEL R22, R9, R22, P0 ;  /* 0x0000001609167208 */ /* 0x000fca0000000000 */
[----:B------:R-:W-:Y:S01]  /*6710*/  FADD R22, R11, R22 ;  /* 0x000000160b167221 */ /* 0x000fe20000000000 */
[----:B------:R-:W-:-:S04]  /*6720*/  SEL R23, RZ, 0x1, !P6 ;  /* 0x00000001ff177807 */ /* 0x000fc80007000000 */
[----:B------:R-:W-:Y:S01]  /*6730*/  FSEL R22, R11, R22, P1 ;  /* 0x000000160b167208 */ /* 0x000fe20000800000 */
[----:B------:R-:W-:Y:S01]  /*6740*/  VIADD R2, R2, 0x5 ;  /* 0x0000000502027836 */ /* 0x000fe20000000000 */
[----:B------:R-:W-:-:S03]  /*6750*/  IADD3 R25, P6, PT, R23, R42, RZ ;  /* 0x0000002a17197210 */ /* 0x000fc60007fde0ff */
[----:B------:R-:W-:Y:S01]  /*6760*/  FADD R22, R13, R22 ;  /* 0x000000160d167221 */ /* 0x000fe20000000000 */
[----:B------:R-:W-:Y:S01]  /*6770*/  ISETP.NE.AND P3, PT, R12, R14, PT ;  /* 0x0000000e0c00720c */ /* 0x000fe20003f65270 */
[----:B------:R-:W-:Y:S01]  /*6780*/  IMAD.X R39, RZ, RZ, R44, P6 ;  /* 0x000000ffff277224 */ /* 0x000fe200030e062c */
[----:B------:R-:W-:Y:S02]  /*6790*/  ISETP.EQ.U32.AND P6, PT, R3, R2, PT ;  /* 0x000000020300720c */ /* 0x000fe40003fc2070 */
[----:B------:R-:W-:Y:S02]  /*67a0*/  FSEL R22, R13, R22, P2 ;  /* 0x000000160d167208 */ /* 0x000fe40001000000 */
[----:B------:R-:W-:-:S03]  /*67b0*/  ISETP.EQ.OR.EX P6, PT, R26, RZ, P3, P6 ;  /* 0x000000ff1a00720c */ /* 0x000fc60001fc2760 */
[----:B------:R-:W-:-:S05]  /*67c0*/  FADD R22, R15, R22 ;  /* 0x000000160f167221 */ /* 0x000fca0000000000 */
[----:B------:R-:W-:Y:S02]  /*67d0*/  FSEL R22, R15, R22, P6 ;  /* 0x000000160f167208 */ /* 0x000fe40003000000 */
[----:B------:R-:W-:Y:S02]  /*67e0*/  ISETP.NE.AND P3, PT, R24, RZ, PT ;  /* 0x000000ff1800720c */ /* 0x000fe40003f65270 */
[----:B------:R-:W-:Y:S01]  /*67f0*/  SEL R38, RZ, 0x1, !P0 ;  /* 0x00000001ff267807 */ /* 0x000fe20004000000 */
[----:B------:R-:W-:Y:S01]  /*6800*/  FADD R22, R17, R22 ;  /* 0x0000001611167221 */ /* 0x000fe20000000000 */
[----:B------:R-:W-:Y:S02]  /*6810*/  SEL R23, RZ, 0x1, !P6 ;  /* 0x00000001ff177807 */ /* 0x000fe40007000000 */
[----:B------:R-:W-:Y:S02]  /*6820*/  IADD3 R38, P6, PT, R25, R38, RZ ;  /* 0x0000002619267210 */ /* 0x000fe40007fde0ff */
[----:B------:R-:W-:-:S02]  /*6830*/  FSEL R22, R17, R22, P3 ;  /* 0x0000001611167208 */ /* 0x000fc40001800000 */
[----:B------:R-:W-:Y:S01]  /*6840*/  SEL R25, RZ, 0x1, !P1 ;  /* 0x00000001ff197807 */ /* 0x000fe20004800000 */
[----:B------:R-:W0:Y:S01]  /*6850*/  S2R R46, SR_LANEID ;  /* 0x00000000002e7919 */ /* 0x000e220000000000 */
[----:B------:R-:W-:Y:S02]  /*6860*/  IMAD.X R2, RZ, RZ, R39, P6 ;  /* 0x000000ffff027224 */ /* 0x000fe400030e0627 */
[C---:B------:R-:W-:Y:S01]  /*6870*/  FADD R22, R19.reuse, R22 ;  /* 0x0000001613167221 */ /* 0x040fe20000000000 */
[----:B------:R-:W-:Y:S02]  /*6880*/  IADD3 R28, P6, PT, R38, R25, RZ ;  /* 0x00000019261c7210 */ /* 0x000fe40007fde0ff */
[----:B------:R-:W-:Y:S02]  /*6890*/  SEL R25, RZ, 0x1, !P2 ;  /* 0x00000001ff197807 */ /* 0x000fe40005000000 */
[----:B------:R-:W-:Y:S01]  /*68a0*/  FSEL R22, R19, R22, P4 ;  /* 0x0000001613167208 */ /* 0x000fe20002000000 */
[----:B------:R-:W-:Y:S01]  /*68b0*/  IMAD.X R29, RZ, RZ, R2, P6 ;  /* 0x000000ffff1d7224 */ /* 0x000fe200030e0602 */
[----:B------:R-:W-:-:S03]  /*68c0*/  IADD3 R30, P6, PT, R28, R25, RZ ;  /* 0x000000191c1e7210 */ /* 0x000fc60007fde0ff */
[----:B------:R-:W-:Y:S02]  /*68d0*/  @!P5 FADD R21, R21, R22 ;  /* 0x000000161515d221 */ /* 0x000fe40000000000 */
[----:B------:R-:W-:Y:S01]  /*68e0*/  IMAD.X R31, RZ, RZ, R29, P6 ;  /* 0x000000ffff1f7224 */ /* 0x000fe200030e061d */
[----:B------:R-:W-:Y:S02]  /*68f0*/  IADD3 R32, P6, PT, R30, R23, RZ ;  /* 0x000000171e207210 */ /* 0x000fe40007fde0ff */
[----:B------:R-:W-:Y:S01]  /*6900*/  SEL R23, RZ, 0x1, !P3 ;  /* 0x00000001ff177807 */ /* 0x000fe20005800000 */
[----:B------:R-:W1:Y:S02]  /*6910*/  SHFL.UP PT, R22, R21, 0x1, RZ ;  /* 0x0420000015167989 */ /* 0x000e6400000e00ff */
[----:B------:R-:W-:Y:S01]  /*6920*/  IMAD.X R33, RZ, RZ, R31, P6 ;  /* 0x000000ffff217224 */ /* 0x000fe200030e061f */
[----:B------:R-:W-:Y:S02]  /*6930*/  IADD3 R34, P6, PT, R32, R23, RZ ;  /* 0x0000001720227210 */ /* 0x000fe40007fde0ff */
[----:B------:R-:W-:-:S02]  /*6940*/  SEL R23, RZ, 0x1, !P4 ;  /* 0x00000001ff177807 */ /* 0x000fc40006000000 */
[----:B------:R-:W-:Y:S01]  /*6950*/  SEL R25, RZ, 0x1, !P5 ;  /* 0x00000001ff197807 */ /* 0x000fe20006800000 */
[----:B------:R-:W-:Y:S01]  /*6960*/  IMAD.X R35, RZ, RZ, R33, P6 ;  /* 0x000000ffff237224 */ /* 0x000fe200030e0621 */
[----:B------:R-:W-:-:S05]  /*6970*/  IADD3 R36, P5, PT, R34, R23, RZ ;  /* 0x0000001722247210 */ /* 0x000fca0007fbe0ff */
[----:B------:R-:W-:Y:S01]  /*6980*/  IMAD.X R37, RZ, RZ, R35, P5 ;  /* 0x000000ffff257224 */ /* 0x000fe200028e0623 */
[----:B------:R-:W-:Y:S02]  /*6990*/  IADD3 R25, P5, PT, R36, R25, RZ ;  /* 0x0000001924197210 */ /* 0x000fe40007fbe0ff */
[----:B0-----:R-:W-:-:S03]  /*69a0*/  ISETP.GE.AND P6, PT, R46, 0x1, PT ;  /* 0x000000012e00780c */ /* 0x001fc60003fc6270 */
[----:B------:R-:W-:Y:S01]  /*69b0*/  IMAD.X R24, RZ, RZ, R37, P5 ;  /* 0x000000ffff187224 */ /* 0x000fe200028e0625 */
[----:B------:R-:W-:Y:S01]  /*69c0*/  ISETP.NE.U32.AND P5, PT, R25, RZ, PT ;  /* 0x000000ff1900720c */ /* 0x000fe20003fa5070 */
[----:B-1----:R-:W-:-:S03]  /*69d0*/  FADD R22, R21, R22 ;  /* 0x0000001615167221 */ /* 0x002fc60000000000 */
[----:B------:R-:W-:-:S05]  /*69e0*/  ISETP.NE.AND.EX P5, PT, R24, RZ, PT, P5 ;  /* 0x000000ff1800720c */ /* 0x000fca0003fa5350 */
[----:B------:R-:W-:Y:S02]  /*69f0*/  @P6 FSEL R21, R22, R21, !P5 ;  /* 0x0000001516156208 */ /* 0x000fe40006800000 */
[----:B------:R-:W0:Y:S04]  /*6a00*/  SHFL.UP PT, R22, R25, 0x1, RZ ;  /* 0x0420000019167989 */ /* 0x000e2800000e00ff */
[----:B------:R-:W1:Y:S01]  /*6a10*/  SHFL.UP PT, R23, R24, 0x1, RZ ;  /* 0x0420000018177989 */ /* 0x000e6200000e00ff */
[----:B0-----:R-:W-:-:S04]  /*6a20*/  SEL R22, R22, RZ, P6 ;  /* 0x000000ff16167207 */ /* 0x001fc80003000000 */
[----:B------:R-:W-:Y:S02]  /*6a30*/  IADD3 R41, P5, PT, R22, R25, RZ ;  /* 0x0000001916297210 */ /* 0x000fe40007fbe0ff */
[----:B------:R-:W0:Y:S01]  /*6a40*/  SHFL.UP PT, R22, R21, 0x2, RZ ;  /* 0x0440000015167989 */ /* 0x000e2200000e00ff */
[----:B-1----:R-:W-:Y:S02]  /*6a50*/  SEL R23, R23, RZ, P6 ;  /* 0x000000ff17177207 */ /* 0x002fe40003000000 */
[----:B------:R-:W-:-:S03]  /*6a60*/  ISETP.GE.AND P6, PT, R46, 0x2, PT ;  /* 0x000000022e00780c */ /* 0x000fc60003fc6270 */
[----:B------:R-:W-:Y:S01]  /*6a70*/  IMAD.X R40, R23, 0x1, R24, P5 ;  /* 0x0000000117287824 */ /* 0x000fe200028e0618 */
[----:B------:R-:W-:-:S04]  /*6a80*/  ISETP.NE.U32.AND P5, PT, R41, RZ, PT ;  /* 0x000000ff2900720c */ /* 0x000fc80003fa5070 */
[----:B------:R-:W-:Y:S01]  /*6a90*/  ISETP.NE.AND.EX P5, PT, R40, RZ, PT, P5 ;  /* 0x000000ff2800720c */ /* 0x000fe20003fa5350 */
[----:B0-----:R-:W-:-:S05]  /*6aa0*/  FADD R22, R21, R22 ;  /* 0x0000001615167221 */ /* 0x001fca0000000000 */
        /* <DEDUP_REMOVED lines=30> */
[----:B-1----:R-:W-:-:S05]  /*6c90*/  SEL R23, R23, RZ, P6 ;  /* 0x000000ff17177207 */ /* 0x002fca0003000000 */
[----:B------:R-:W-:Y:S01]  /*6ca0*/  IMAD.X R24, R23, 0x1, R40, P5 ;  /* 0x0000000117187824 */ /* 0x000fe200028e0628 */
[----:B------:R-:W-:-:S04]  /*6cb0*/  ISETP.NE.U32.AND P5, PT, R25, RZ, PT ;  /* 0x000000ff1900720c */ /* 0x000fc80003fa5070 */
[----:B------:R-:W-:Y:S01]  /*6cc0*/  ISETP.NE.AND.EX P5, PT, R24, RZ, PT, P5 ;  /* 0x000000ff1800720c */ /* 0x000fe20003fa5350 */
[----:B------:R-:W1:Y:S01]  /*6cd0*/  SHFL.UP PT, R23, R24, 0x10, RZ ;  /* 0x0600000018177989 */ /* 0x000e6200000e00ff */
[----:B0-----:R-:W-:-:S05]  /*6ce0*/  FADD R22, R21, R22 ;  /* 0x0000001615167221 */ /* 0x001fca0000000000 */
[----:B------:R-:W-:Y:S02]  /*6cf0*/  FSEL R52, R22, R21, !P5 ;  /* 0x0000001516347208 */ /* 0x000fe40006800000 */
[----:B------:R-:W0:Y:S01]  /*6d00*/  SHFL.UP PT, R22, R25, 0x10, RZ ;  /* 0x0600000019167989 */ /* 0x000e2200000e00ff */
[----:B------:R-:W-:-:S04]  /*6d10*/  ISETP.GE.AND P5, PT, R46, 0x10, PT ;  /* 0x000000102e00780c */ /* 0x000fc80003fa6270 */
[----:B-1----:R-:W-:Y:S02]  /*6d20*/  SEL R23, R23, RZ, P5 ;  /* 0x000000ff17177207 */ /* 0x002fe40002800000 */
[----:B------:R-:W-:Y:S02]  /*6d30*/  FSEL R21, R21, R52, !P5 ;  /* 0x0000003415157208 */ /* 0x000fe40006800000 */
[----:B------:R-:W-:Y:S02]  /*6d40*/  SHF.R.U32.HI R43, RZ, 0x5, R0 ;  /* 0x00000005ff2b7819 */ /* 0x000fe40000011600 */
[----:B0-----:R-:W-:Y:S02]  /*6d50*/  SEL R22, R22, RZ, P5 ;  /* 0x000000ff16167207 */ /* 0x001fe40002800000 */
[----:B------:R-:W-:Y:S02]  /*6d60*/  ISETP.NE.AND P5, PT, R46, 0x1f, PT ;  /* 0x0000001f2e00780c */ /* 0x000fe40003fa5270 */
[----:B------:R-:W-:-:S05]  /*6d70*/  IADD3 R22, P6, PT, R22, R25, RZ ;  /* 0x0000001916167210 */ /* 0x000fca0007fde0ff */
[----:B------:R-:W-:-:S06]  /*6d80*/  IMAD.X R23, R23, 0x1, R24, P6 ;  /* 0x0000000117177824 */ /* 0x000fcc00030e0618 */
[----:B------:R-:W-:-:S05]  /*6d90*/  @!P5 LEA R49, R43, UR4, 0x4 ;  /* 0x000000042b31dc11 */ /* 0x000fca000f8e20ff */
[----:B------:R-:W-:Y:S04]  /*6da0*/  @!P5 STS [R49+0x8], R52 ;  /* 0x000008343100d388 */ /* 0x000fe80000000800 */
[----:B------:R-:W-:Y:S01]  /*6db0*/  @!P5 STS.64 [R49], R22 ;  /* 0x000000163100d388 */ /* 0x000fe20000000a00 */
[----:B------:R-:W-:Y:S06]  /*6dc0*/  BAR.SYNC.DEFER_BLOCKING 0x0 ;  /* 0x0000000000007b1d */ /* 0x000fec0000010000 */
        /* <DEDUP_REMOVED lines=11> */
[----:B------:R-:W-:-:S04]  /*6e80*/  ISETP.NE.AND P5, PT, R43, 0x2, PT ;  /* 0x000000022b00780c */ /* 0x000fc80003fa5270 */
[----:B------:R-:W-:Y:S02]  /*6e90*/  SEL R52, R51, R24, !P5 ;  /* 0x0000001833347207 */ /* 0x000fe40006800000 */
[----:B------:R-:W-:Y:S02]  /*6ea0*/  SEL R54, R53, R25, !P5 ;  /* 0x0000001935367207 */ /* 0x000fe40006800000 */
[----:B------:R-:W1:Y:S01]  /*6eb0*/  LDS.64 R24, [UR4+0x30] ;  /* 0x00003004ff187984 */ /* 0x000e620008000a00 */
[----:B------:R-:W-:Y:S02]  /*6ec0*/  FSEL R47, R50, R47, !P5 ;  /* 0x0000002f322f7208 */ /* 0x000fe40006800000 */
[----:B0-----:R-:W-:-:S04]  /*6ed0*/  ISETP.NE.U32.AND P5, PT, R40, RZ, PT ;  /* 0x000000ff2800720c */ /* 0x001fc80003fa5070 */
[C---:B------:R-:W-:Y:S02]  /*6ee0*/  ISETP.NE.AND.EX P5, PT, R41.reuse, RZ, PT, P5 ;  /* 0x000000ff2900720c */ /* 0x040fe40003fa5350 */
[----:B------:R-:W-:Y:S02]  /*6ef0*/  IADD3 R51, P6, PT, R40, R51, RZ ;  /* 0x0000003328337210 */ /* 0x000fe40007fde0ff */
[----:B------:R-:W0:Y:S03]  /*6f00*/  LDS R40, [UR4+0x38] ;  /* 0x00003804ff287984 */ /* 0x000e260008000800 */
[----:B------:R-:W-:-:S06]  /*6f10*/  IMAD.X R53, R41, 0x1, R53, P6 ;  /* 0x0000000129357824 */ /* 0x000fcc00030e0635 */
[----:B------:R-:W-:Y:S01]  /*6f20*/  @!P5 FADD R49, R50, R49 ;  /* 0x000000313231d221 */ /* 0x000fe20000000000 */
[----:B------:R-:W-:Y:S02]  /*6f30*/  ISETP.NE.AND P5, PT, R43, 0x3, PT ;  /* 0x000000032b00780c */ /* 0x000fe40003fa5270 */
[C---:B-1----:R-:W-:Y:S02]  /*6f40*/  IADD3 R41, P6, PT, R24.reuse, R51, RZ ;  /* 0x0000003318297210 */ /* 0x042fe40007fde0ff */
[----:B------:R-:W-:Y:S02]  /*6f50*/  SEL R52, R51, R52, !P5 ;  /* 0x0000003433347207 */ /* 0x000fe40006800000 */
[----:B------:R-:W-:Y:S02]  /*6f60*/  SEL R54, R53, R54, !P5 ;  /* 0x0000003635367207 */ /* 0x000fe40006800000 */
[----:B------:R-:W-:Y:S02]  /*6f70*/  FSEL R47, R49, R47, !P5 ;  /* 0x0000002f312f7208 */ /* 0x000fe40006800000 */
[----:B------:R-:W-:Y:S01]  /*6f80*/  ISETP.NE.U32.AND P5, PT, R24, RZ, PT ;  /* 0x000000ff1800720c */ /* 0x000fe20003fa5070 */
[----:B------:R-:W-:-:S03]  /*6f90*/  IMAD.X R51, R25, 0x1, R53, P6 ;  /* 0x0000000119337824 */ /* 0x000fc600030e0635 */
[----:B------:R-:W-:Y:S02]  /*6fa0*/  ISETP.NE.AND.EX P5, PT, R25, RZ, PT, P5 ;  /* 0x000000ff1900720c */ /* 0x000fe40003fa5350 */
[----:B------:R-:W1:Y:S11]  /*6fb0*/  LDS.64 R24, [UR4+0x40] ;  /* 0x00004004ff187984 */ /* 0x000e760008000a00 */
[----:B0-----:R-:W-:Y:S01]  /*6fc0*/  @!P5 FADD R40, R49, R40 ;  /* 0x000000283128d221 */ /* 0x001fe20000000000 */
[----:B------:R-:W-:-:S04]  /*6fd0*/  ISETP.NE.AND P5, PT, R43, 0x4, PT ;  /* 0x000000042b00780c */ /* 0x000fc80003fa5270 */
[----:B------:R-:W-:Y:S02]  /*6fe0*/  SEL R52, R41, R52, !P5 ;  /* 0x0000003429347207 */ /* 0x000fe40006800000 */
[----:B------:R-:W-:Y:S02]  /*6ff0*/  SEL R54, R51, R54, !P5 ;  /* 0x0000003633367207 */ /* 0x000fe40006800000 */
[----:B-1----:R-:W-:Y:S02]  /*7000*/  IADD3 R49, P6, PT, R24, R41, RZ ;  /* 0x0000002918317210 */ /* 0x002fe40007fde0ff */
[----:B------:R-:W0:Y:S01]  /*7010*/  LDS R41, [UR4+0x48] ;  /* 0x00004804ff297984 */ /* 0x000e220008000800 */
[----:B------:R-:W-:Y:S02]  /*7020*/  FSEL R47, R40, R47, !P5 ;  /* 0x0000002f282f7208 */ /* 0x000fe40006800000 */
[----:B------:R-:W-:Y:S01]  /*7030*/  ISETP.NE.U32.AND P5, PT, R24, RZ, PT ;  /* 0x000000ff1800720c */ /* 0x000fe20003fa5070 */
[----:B------:R-:W-:-:S03]  /*7040*/  IMAD.X R53, R25, 0x1, R51, P6 ;  /* 0x0000000119357824 */ /* 0x000fc600030e0633 */
[----:B------:R-:W-:Y:S02]  /*7050*/  ISETP.NE.AND.EX P5, PT, R25, RZ, PT, P5 ;  /* 0x000000ff1900720c */ /* 0x000fe40003fa5350 */
[----:B------:R-:W1:Y:S11]  /*7060*/  LDS.64 R24, [UR4+0x50] ;  /* 0x00005004ff187984 */ /* 0x000e760008000a00 */
[----:B0-----:R-:W-:-:S02]  /*7070*/  @!P5 FADD R41, R40, R41 ;  /* 0x000000292829d221 */ /* 0x001fc40000000000 */
[----:B------:R-:W0:Y:S01]  /*7080*/  LDS R40, [UR4+0x58] ;  /* 0x00005804ff287984 */ /* 0x000e220008000800 */
[----:B------:R-:W-:-:S04]  /*7090*/  ISETP.NE.AND P5, PT, R43, 0x5, PT ;  /* 0x000000052b00780c */ /* 0x000fc80003fa5270 */
[----:B------:R-:W-:Y:S02]  /*70a0*/  SEL R52, R49, R52, !P5 ;  /* 0x0000003431347207 */ /* 0x000fe40006800000 */
[----:B------:R-:W-:Y:S02]  /*70b0*/  SEL R54, R53, R54, !P5 ;  /* 0x0000003635367207 */ /* 0x000fe40006800000 */
[----:B------:R-:W-:Y:S02]  /*70c0*/  FSEL R47, R41, R47, !P5 ;  /* 0x0000002f292f7208 */ /* 0x000fe40006800000 */
[C---:B-1----:R-:W-:Y:S02]  /*70d0*/  IADD3 R49, P6, PT, R24.reuse, R49, RZ ;  /* 0x0000003118317210 */ /* 0x042fe40007fde0ff */
[----:B------:R-:W-:-:S03]  /*70e0*/  ISETP.NE.U32.AND P5, PT, R24, RZ, PT ;  /* 0x000000ff1800720c */ /* 0x000fc60003fa5070 */
[C---:B------:R-:W-:Y:S01]  /*70f0*/  IMAD.X R51, R25.reuse, 0x1, R53, P6 ;  /* 0x0000000119337824 */ /* 0x040fe200030e0635 */
[----:B------:R-:W-:Y:S02]  /*7100*/  ISETP.NE.AND.EX P5, PT, R25, RZ, PT, P5 ;  /* 0x000000ff1900720c */ /* 0x000fe40003fa5350 */
[----:B------:R-:W1:Y:S11]  /*7110*/  LDS.64 R24, [UR4+0x60] ;  /* 0x00006004ff187984 */ /* 0x000e760008000a00 */
[----:B0-----:R-:W-:Y:S01]  /*7120*/  @!P5 FADD R40, R41, R40 ;  /* 0x000000282928d221 */ /* 0x001fe20000000000 */
[----:B------:R-:W-:-:S04]  /*7130*/  ISETP.NE.AND P5, PT, R43, 0x6, PT ;  /* 0x000000062b00780c */ /* 0x000fc80003fa5270 */
[----:B------:R-:W-:Y:S02]  /*7140*/  FSEL R50, R40, R47, !P5 ;  /* 0x0000002f28327208 */ /* 0x000fe40006800000 */
[----:B------:R-:W0:Y:S01]  /*7150*/  LDS R47, [UR4+0x68] ;  /* 0x00006804ff2f7984 */ /* 0x000e220008000800 */
[----:B------:R-:W-:Y:S02]  /*7160*/  SEL R52, R49, R52, !P5 ;  /* 0x0000003431347207 */ /* 0x000fe40006800000 */
[----:B------:R-:W-:Y:S02]  /*7170*/  SEL R54, R51, R54, !P5 ;  /* 0x0000003633367207 */ /* 0x000fe40006800000 */
[----:B-1----:R-:W-:-:S04]  /*7180*/  ISETP.NE.U32.AND P5, PT, R24, RZ, PT ;  /* 0x000000ff1800720c */ /* 0x002fc80003fa5070 */
[----:B------:R-:W-:Y:S02]  /*7190*/  ISETP.NE.AND.EX P5, PT, R25, RZ, PT, P5 ;  /* 0x000000ff1900720c */ /* 0x000fe40003fa5350 */
[----:B------:R-:W-:-:S05]  /*71a0*/  IADD3 R49, P6, PT, R24, R49, RZ ;  /* 0x0000003118317210 */ /* 0x000fca0007fde0ff */
[----:B------:R-:W-:Y:S02]  /*71b0*/  IMAD.X R41, R25, 0x1, R51, P6 ;  /* 0x0000000119297824 */ /* 0x000fe400030e0633 */
[----:B------:R-:W1:Y:S04]  /*71c0*/  SHFL.UP PT, R51, R22, 0x1, RZ ;  /* 0x0420000016337989 */ /* 0x000e6800000e00ff */
[----:B------:R-:W2:Y:S01]  /*71d0*/  SHFL.UP PT, R23, R23, 0x1, RZ ;  /* 0x0420000017177989 */ /* 0x000ea200000e00ff */
[----:B0-----:R-:W-:Y:S01]  /*71e0*/  @!P5 FADD R47, R40, R47 ;  /* 0x0000002f282fd221 */ /* 0x001fe20000000000 */
[----:B------:R-:W-:-:S04]  /*71f0*/  ISETP.NE.AND P5, PT, R43, 0x7, PT ;  /* 0x000000072b00780c */ /* 0x000fc80003fa5270 */
[----:B------:R-:W-:Y:S02]  /*7200*/  SEL R25, R49, R52, !P5 ;  /* 0x0000003431197207 */ /* 0x000fe40006800000 */
[----:B------:R-:W-:Y:S02]  /*7210*/  SEL R24, R41, R54, !P5 ;  /* 0x0000003629187207 */ /* 0x000fe40006800000 */
[----:B------:R-:W-:Y:S02]  /*7220*/  FSEL R50, R47, R50, !P5 ;  /* 0x000000322f327208 */ /* 0x000fe40006800000 */
[----:B------:R-:W-:-:S04]  /*7230*/  ISETP.NE.U32.AND P5, PT, R25, RZ, PT ;  /* 0x000000ff1900720c */ /* 0x000fc80003fa5070 */
[----:B------:R-:W-:Y:S01]  /*7240*/  ISETP.NE.AND.EX P5, PT, R24, RZ, PT, P5 ;  /* 0x000000ff1800720c */ /* 0x000fe20003fa5350 */
[----:B------:R-:W0:Y:S01]  /*7250*/  SHFL.UP PT, R40, R21, 0x1, RZ ;  /* 0x0420000015287989 */ /* 0x000e2200000e00ff */
[----:B------:R-:W-:Y:S02]  /*7260*/  P2R R48, PR, RZ, 0x8 ;  /* 0x00000008ff307803 */ /* 0x000fe40000000000 */
[----:B------:R-:W-:-:S09]  /*7270*/  ISETP.GE.U32.AND P3, PT, R0, 0x20, PT ;  /* 0x000000200000780c */ /* 0x000fd20003f66070 */
[----:B------:R-:W-:Y:S01]  /*7280*/  @!P5 FADD R50, RZ, R50 ;  /* 0x00000032ff32d221 */ /* 0x000fe20000000000 */
[----:B-1----:R-:W-:-:S04]  /*7290*/  ISETP.NE.U32.AND P5, PT, R51, RZ, PT ;  /* 0x000000ff3300720c */ /* 0x002fc80003fa5070 */
[----:B--2---:R-:W-:Y:S02]  /*72a0*/  ISETP.NE.AND.EX P5, PT, R23, RZ, PT, P5 ;  /* 0x000000ff1700720c */ /* 0x004fe40003fa5350 */
[----:B------:R-:W-:Y:S01]  /*72b0*/  FSEL R43, R50, RZ, P3 ;  /* 0x000000ff322b7208 */ /* 0x000fe20001800000 */
[----:B------:R-:W-:Y:S01]  /*72c0*/  IMAD R50, R0, 0x9, RZ ;  /* 0x0000000900327824 */ /* 0x000fe200078e02ff */
[----:B------:R-:W-:-:S03]  /*72d0*/  P2R R45, PR, RZ, 0x10 ;  /* 0x00000010ff2d7803 */ /* 0x000fc60000000000 */
[----:B------:R-:W-:-:S06]  /*72e0*/  VIADD R50, R50, 0x1 ;  /* 0x0000000132327836 */ /* 0x000fcc0000000000 */
[----:B0-----:R-:W-:Y:S01]  /*72f0*/  @!P5 FADD R40, R40, R43 ;  /* 0x0000002b2828d221 */ /* 0x001fe20000000000 */
[----:B------:R-:W-:-:S04]  /*7300*/  ISETP.NE.U32.AND P5, PT, R42, RZ, PT ;  /* 0x000000ff2a00720c */ /* 0x000fc80003fa5070 */
[----:B------:R-:W-:Y:S02]  /*7310*/  ISETP.NE.AND.EX P5, PT, R44, RZ, PT, P5 ;  /* 0x000000ff2c00720c */ /* 0x000fe40003fa5350 */
[----:B------:R-:W-:Y:S02]  /*7320*/  ISETP.NE.AND P4, PT, R46, RZ, PT ;  /* 0x000000ff2e00720c */ /* 0x000fe40003f85270 */
[----:B------:R-:W-:Y:S02]  /*7330*/  ISETP.NE.U32.AND P6, PT, R3, R50, PT ;  /* 0x000000320300720c */ /* 0x000fe40003fc5070 */
[----:B------:R-:W-:Y:S02]  /*7340*/  FSEL R21, R43, R40, !P4 ;  /* 0x000000282b157208 */ /* 0x000fe40006000000 */
[----:B------:R-:W-:-:S05]  /*7350*/  ISETP.NE.AND.EX P6, PT, R26, RZ, PT, P6 ;  /* 0x000000ff1a00720c */ /* 0x000fca0003fc5360 */
[----:B------:R-:W-:Y:S01]  /*7360*/  @!P5 FADD R5, R5, R21 ;  /* 0x000000150505d221 */ /* 0x000fe20000000000 */
[----:B------:R-:W-:Y:S02]  /*7370*/  P2R R52, PR, RZ, 0x8 ;  /* 0x00000008ff347803 */ /* 0x000fe40000000000 */
[----:B------:R-:W-:Y:S01]  /*7380*/  ISETP.NE.AND P3, PT, R4, R6, PT ;  /* 0x000000060400720c */ /* 0x000fe20003f65270 */
[----:B------:R-:W-:-:S05]  /*7390*/  FADD R22, R7, R5 ;  /* 0x0000000507167221 */ /* 0x000fca0000000000 */
[----:B------:R-:W-:Y:S01]  /*73a0*/  @P6 FSEL R7, R7, R22, P3 ;  /* 0x0000001607076208 */ /* 0x000fe20001800000 */
[----:B------:R-:W-:-:S04]  /*73b0*/  IMAD R22, R0, 0x9, RZ ;  /* 0x0000000900167824 */ /* 0x000fc800078e02ff */
[----:B------:R-:W-:Y:S02]  /*73c0*/  VIADD R22, R22, 0x5 ;  /* 0x0000000516167836 */ /* 0x000fe40000000000 */
[----:B------:R-:W-:-:S03]  /*73d0*/  @!P0 FADD R9, R9, R7 ;  /* 0x0000000709098221 */ /* 0x000fc60000000000 */
[----:B------:R-:W-:Y:S01]  /*73e0*/  ISETP.NE.U32.AND P6, PT, R3, R22, PT ;  /* 0x000000160300720c */ /* 0x000fe20003fc5070 */
[----:B------:R-:W-:-:S03]  /*73f0*/  @!P1 FADD R11, R11, R9 ;  /* 0x000000090b0b9221 */ /* 0x000fc60000000000 */
[----:B------:R-:W-:Y:S01]  /*7400*/  ISETP.NE.AND.EX P6, PT, R26, RZ, PT, P6 ;  /* 0x000000ff1a00720c */ /* 0x000fe20003fc5360 */
[----:B------:R-:W-:Y:S01]  /*7410*/  @!P2 FADD R13, R13, R11 ;  /* 0x0000000b0d0da221 */ /* 0x000fe20000000000 */
[----:B------:R-:W-:Y:S02]  /*7420*/  P2R R40, PR, RZ, 0x10 ;  /* 0x00000010ff287803 */ /* 0x000fe40000000000 */
[----:B------:R-:W-:Y:S01]  /*7430*/  ISETP.NE.AND P4, PT, R12, R14, PT ;  /* 0x0000000e0c00720c */ /* 0x000fe20003f85270 */
[----:B------:R-:W-:-:S08]  /*7440*/  FADD R22, R15, R13 ;  /* 0x0000000d0f167221 */ /* 0x000fd00000000000 */
[----:B------:R-:W-:Y:S02]  /*7450*/  @P6 FSEL R15, R15, R22, P4 ;  /* 0x000000160f0f6208 */ /* 0x000fe40002000000 */
[----:B------:R-:W-:Y:S02]  /*7460*/  ISETP.EQ.U32.AND P6, PT, R3, R50, PT ;  /* 0x000000320300720c */ /* 0x000fe40003fc2070 */
[----:B------:R-:W-:Y:S02]  /*7470*/  ISETP.NE.AND P4, PT, R40, RZ, PT ;  /* 0x000000ff2800720c */ /* 0x000fe40003f85270 */
[----:B------:R-:W-:Y:S02]  /*7480*/  ISETP.EQ.OR.EX P6, PT, R26, RZ, P3, P6 ;  /* 0x000000ff1a00720c */ /* 0x000fe40001fc2760 */
[----:B------:R-:W-:Y:S02]  /*7490*/  ISETP.NE.AND P3, PT, R52, RZ, PT ;  /* 0x000000ff3400720c */ /* 0x000fe40003f65270 */
[----:B------:R-:W-:-:S02]  /*74a0*/  SEL R22, R51, RZ, P4 ;  /* 0x000000ff33167207 */ /* 0x000fc40002000000 */
[----:B------:R-:W-:Y:S02]  /*74b0*/  SEL R46, R23, RZ, P4 ;  /* 0x000000ff172e7207 */ /* 0x000fe40002000000 */
[----:B------:R-:W-:Y:S02]  /*74c0*/  ISETP.NE.AND P4, PT, R45, RZ, PT ;  /* 0x000000ff2d00720c */ /* 0x000fe40003f85270 */
[----:B------:R-:W-:Y:S02]  /*74d0*/  SEL R45, R25, RZ, P3 ;  /* 0x000000ff192d7207 */ /* 0x000fe40001800000 */
[----:B------:R-:W-:Y:S02]  /*74e0*/  SEL R23, R24, RZ, P3 ;  /* 0x000000ff18177207 */ /* 0x000fe40001800000 */
[----:B------:R-:W-:Y:S01]  /*74f0*/  IADD3 R45, P3, PT, R22, R45, RZ ;  /* 0x0000002d162d7210 */ /* 0x000fe20007f7e0ff */
[----:B------:R-:W-:Y:S04]  /*7500*/  LDS R24, [UR4+0x78] ;  /* 0x00007804ff187984 */ /* 0x000fe80008000800 */
[----:B------:R-:W-:-:S02]  /*7510*/  IMAD.X R46, R46, 0x1, R23, P3 ;  /* 0x000000012e2e7824 */ /* 0x000fc400018e0617 */
[----:B------:R-:W0:Y:S01]  /*7520*/  LDS.64 R22, [UR4+0x70] ;  /* 0x00007004ff167984 */ /* 0x000e220008000a00 */
[----:B------:R-:W-:Y:S02]  /*7530*/  SEL R51, RZ, 0x1, !P6 ;  /* 0x00000001ff337807 */ /* 0x000fe40007000000 */
[----:B------:R-:W-:-:S05]  /*7540*/  IADD3 R43, P6, PT, R45, R42, RZ ;  /* 0x0000002a2d2b7210 */ /* 0x000fca0007fde0ff */
[----:B------:R-:W-:Y:S02]  /*7550*/  IMAD.X R44, R46, 0x1, R44, P6 ;  /* 0x000000012e2c7824 */ /* 0x000fe400030e062c */
[----:B------:R-:W-:Y:S01]  /*7560*/  IMAD.IADD R42, R51, 0x1, R42 ;  /* 0x00000001332a7824 */ /* 0x000fe200078e022a */
[----:B0-----:R-:W-:-:S05]  /*7570*/  IADD3 R40, P6, PT, R22, R49, RZ ;  /* 0x0000003116287210 */ /* 0x001fca0007fde0ff */
[----:B------:R-:W-:Y:S01]  /*7580*/  IMAD.X R25, R23, 0x1, R41, P6 ;  /* 0x0000000117197824 */ /* 0x000fe200030e0629 */
[----:B------:R-:W-:-:S04]  /*7590*/  ISETP.NE.U32.AND P6, PT, R22, RZ, PT ;  /* 0x000000ff1600720c */ /* 0x000fc80003fc5070 */
[----:B------:R-:W-:-:S13]  /*75a0*/  ISETP.NE.AND.EX P6, PT, R23, RZ, PT, P6 ;  /* 0x000000ff1700720c */ /* 0x000fda0003fc5360 */
[----:B------:R-:W-:Y:S01]  /*75b0*/  @!P6 FADD R24, R47, R24 ;  /* 0x000000182f18e221 */ /* 0x000fe20000000000 */
[----:B------:R-:W-:-:S05]  /*75c0*/  IADD3 R41, P6, PT, R45, R42, RZ ;  /* 0x0000002a2d297210 */ /* 0x000fca0007fde0ff */
[----:B------:R-:W-:Y:S01]  /*75d0*/  IMAD.X R42, R46, 0x1, R39, P6 ;  /* 0x000000012e2a7824 */ /* 0x000fe200030e0627 */
        /* <DEDUP_REMOVED lines=10> */
[----:B------:R-:W-:Y:S02]  /*7680*/  IADD3 R36, P6, PT, R45, R36, RZ ;  /* 0x000000242d247210 */ /* 0x000fe40007fde0ff */
[----:B------:R-:W-:-:S03]  /*7690*/  ISETP.NE.AND P3, PT, R48, RZ, PT ;  /* 0x000000ff3000720c */ /* 0x000fc60003f65270 */
[----:B------:R-:W-:Y:S01]  /*76a0*/  IMAD.X R37, R46, 0x1, R37, P6 ;  /* 0x000000012e257824 */ /* 0x000fe200030e0625 */
[----:B------:R-:W-:-:S04]  /*76b0*/  ISETP.GE.U32.AND P6, PT, R40, 0x101, PT ;  /* 0x000001012800780c */ /* 0x000fc80003fc6070 */
[----:B------:R-:W-:Y:S01]  /*76c0*/  ISETP.GE.AND.EX P6, PT, R25, RZ, PT, P6 ;  /* 0x000000ff1900720c */ /* 0x000fe20003fc6360 */
[----:B------:R-:W-:Y:S04]  /*76d0*/  BSSY.RECONVERGENT B0, `(.L_x_1559) ;  /* 0x0000104000007945 */ /* 0x000fe80003800200 */
[----:B------:R-:W-:-:S04]  /*76e0*/  @!P3 FADD R17, R17, R15 ;  /* 0x0000000f1111b221 */ /* 0x000fc80000000000 */
[----:B------:R-:W-:-:S04]  /*76f0*/  @!P4 FADD R19, R19, R17 ;  /* 0x000000111313c221 */ /* 0x000fc80000000000 */
[----:B------:R-:W-:Y:S05]  /*7700*/  @!P6 BRA `(.L_x_1560) ;  /* 0x0000000400f0e947 */ /* 0x000fea0003800000 */
[----:B------:R-:W-:Y:S01]  /*7710*/  IMAD.MOV.U32 R23, RZ, RZ, 0x1 ;  /* 0x00000001ff177424 */ /* 0x000fe200078e00ff */
[----:B------:R-:W-:Y:S01]  /*7720*/  BAR.SYNC.DEFER_BLOCKING 0x0 ;  /* 0x0000000000007b1d */ /* 0x000fe20000010000 */
[----:B------:R-:W-:Y:S02]  /*7730*/  P2R R28, PR, RZ, 0x10 ;  /* 0x00000010ff1c7803 */ /* 0x000fe40000000000 */
[----:B------:R-:W-:Y:S01]  /*7740*/  IMAD R22, R0, 0x9, R23 ;  /* 0x0000000900167824 */ /* 0x000fe200078e0217 */
[----:B------:R-:W-:Y:S01]  /*7750*/  ISETP.NE.AND P4, PT, R4, R6, PT ;  /* 0x000000060400720c */ /* 0x000fe20003f85270 */
[----:B------:R-:W-:Y:S01]  /*7760*/  IMAD.MOV.U32 R23, RZ, RZ, 0x9 ;  /* 0x00000009ff177424 */ /* 0x000fe200078e00ff */
[----:B------:R-:W-:Y:S01]  /*7770*/  @P5 LEA R45, R45, UR4, 0x3 ;  /* 0x000000042d2d5c11 */ /* 0x000fe2000f8e18ff */
[----:B------:R-:W0:Y:S01]  /*7780*/  LDCU.128 UR16, c[0x0][0x390] ;  /* 0x00007200ff1077ac */ /* 0x000e220008000c00 */
[----:B------:R-:W-:Y:S01]  /*7790*/  ISETP.NE.U32.AND P6, PT, R3, R22, PT ;  /* 0x000000160300720c */ /* 0x000fe20003fc5070 */
[----:B------:R-:W-:Y:S01]  /*77a0*/  IMAD R22, R0, R23, 0x5 ;  /* 0x0000000500167424 */ /* 0x000fe200078e0217 */
[----:B------:R-:W-:Y:S01]  /*77b0*/  @P0 LEA R41, R41, UR4, 0x3 ;  /* 0x0000000429290c11 */ /* 0x000fe2000f8e18ff */
[----:B------:R-:W-:Y:S01]  /*77c0*/  BSSY.RECONVERGENT B1, `(.L_x_1561) ;  /* 0x000006f000017945 */ /* 0x000fe20003800200 */
[----:B------:R-:W-:-:S02]  /*77d0*/  ISETP.NE.AND.EX P6, PT, R26, RZ, !P4, P6 ;  /* 0x000000ff1a00720c */ /* 0x000fc400067c5360 */
[----:B------:R-:W-:Y:S02]  /*77e0*/  ISETP.NE.AND P4, PT, R28, RZ, PT ;  /* 0x000000ff1c00720c */ /* 0x000fe40003f85270 */
[----:B------:R-:W-:Y:S02]  /*77f0*/  @P1 LEA R38, R38, UR4, 0x3 ;  /* 0x0000000426261c11 */ /* 0x000fe4000f8e18ff */
[----:B------:R-:W-:Y:S02]  /*7800*/  @P2 LEA R2, R2, UR4, 0x3 ;  /* 0x0000000402022c11 */ /* 0x000fe4000f8e18ff */
[----:B------:R-:W-:Y:S01]  /*7810*/  @P3 LEA R32, R32, UR4, 0x3 ;  /* 0x0000000420203c11 */ /* 0x000fe2000f8e18ff */
[----:B------:R1:W-:Y:S04]  /*7820*/  @P5 STS.64 [R45], R20 ;  /* 0x000000142d005388 */ /* 0x0003e80000000a00 */
[----:B------:R-:W-:-:S02]  /*7830*/  @!P6 LEA R43, R43, UR4, 0x3 ;  /* 0x000000042b2bec11 */ /* 0x000fc4000f8e18ff */
[----:B------:R-:W-:Y:S01]  /*7840*/  ISETP.NE.U32.AND P5, PT, R3, R22, PT ;  /* 0x000000160300720c */ /* 0x000fe20003fa5070 */
[----:B------:R-:W-:Y:S01]  /*7850*/  IMAD R22, R0, R23, 0x8 ;  /* 0x0000000800167424 */ /* 0x000fe200078e0217 */
[----:B------:R-:W-:Y:S01]  /*7860*/  @P4 LEA R34, R34, UR4, 0x3 ;  /* 0x0000000422224c11 */ /* 0x000fe2000f8e18ff */
[----:B------:R1:W-:Y:S01]  /*7870*/  @!P6 STS.64 [R43], R4 ;  /* 0x000000042b00e388 */ /* 0x0003e20000000a00 */
[----:B------:R-:W-:-:S03]  /*7880*/  ISETP.NE.AND P6, PT, R12, R14, PT ;  /* 0x0000000e0c00720c */ /* 0x000fc60003fc5270 */
[----:B------:R1:W-:Y:S01]  /*7890*/  @P0 STS.64 [R41], R6 ;  /* 0x0000000629000388 */ /* 0x0003e20000000a00 */
[----:B------:R-:W-:Y:S02]  /*78a0*/  ISETP.NE.AND.EX P5, PT, R26, RZ, !P6, P5 ;  /* 0x000000ff1a00720c */ /* 0x000fe400077a5350 */
[----:B------:R-:W-:Y:S01]  /*78b0*/  ISETP.NE.U32.AND P0, PT, R3, R22, PT ;  /* 0x000000160300720c */ /* 0x000fe20003f05070 */
[----:B------:R1:W-:Y:S01]  /*78c0*/  @P1 STS.64 [R38], R8 ;  /* 0x0000000826001388 */ /* 0x0003e20000000a00 */
[----:B------:R-:W-:-:S03]  /*78d0*/  ISETP.NE.AND P6, PT, R18, R27, PT ;  /* 0x0000001b1200720c */ /* 0x000fc60003fc5270 */
[----:B------:R1:W-:Y:S01]  /*78e0*/  @P2 STS.64 [R2], R10 ;  /* 0x0000000a02002388 */ /* 0x0003e20000000a00 */
[----:B------:R-:W-:-:S05]  /*78f0*/  ISETP.NE.AND.EX P0, PT, R26, RZ, !P6, P0 ;  /* 0x000000ff1a00720c */ /* 0x000fca0007705300 */
[----:B------:R-:W-:-:S05]  /*7900*/  @!P5 LEA R30, R30, UR4, 0x3 ;  /* 0x000000041e1edc11 */ /* 0x000fca000f8e18ff */
[----:B------:R1:W-:Y:S03]  /*7910*/  @!P5 STS.64 [R30], R12 ;  /* 0x0000000c1e00d388 */ /* 0x0003e60000000a00 */
[----:B------:R-:W-:Y:S01]  /*7920*/  @!P0 LEA R36, R36, UR4, 0x3 ;  /* 0x0000000424248c11 */ /* 0x000fe2000f8e18ff */
[----:B------:R1:W-:Y:S04]  /*7930*/  @P3 STS.64 [R32], R14 ;  /* 0x0000000e20003388 */ /* 0x0003e80000000a00 */
[----:B------:R1:W-:Y:S04]  /*7940*/  @P4 STS.64 [R34], R16 ;  /* 0x0000001022004388 */ /* 0x0003e80000000a00 */
[----:B------:R1:W-:Y:S01]  /*7950*/  @!P0 STS.64 [R36], R18 ;  /* 0x0000001224008388 */ /* 0x0003e20000000a00 */
[----:B------:R-:W-:Y:S01]  /*7960*/  BAR.SYNC.DEFER_BLOCKING 0x0 ;  /* 0x0000000000007b1d */ /* 0x000fe20000010000 */
[----:B------:R-:W-:-:S04]  /*7970*/  ISETP.GT.U32.AND P0, PT, R40, R0, PT ;  /* 0x000000002800720c */ /* 0x000fc80003f04070 */
[----:B------:R-:W-:-:S13]  /*7980*/  ISETP.GT.U32.AND.EX P0, PT, R25, RZ, PT, P0 ;  /* 0x000000ff1900720c */ /* 0x000fda0003f04100 */
[----:B01----:R-:W-:Y:S05]  /*7990*/  @!P0 BRA `(.L_x_1562) ;  /* 0x0000000400448947 */ /* 0x003fea0003800000 */
[----:B------:R-:W-:Y:S01]  /*79a0*/  IMAD.MOV.U32 R33, RZ, RZ, R0 ;  /* 0x000000ffff217224 */ /* 0x000fe200078e0000 */
[----:B------:R-:W-:Y:S01]  /*79b0*/  BSSY.RECONVERGENT B2, `(.L_x_1563) ;  /* 0x000002c000027945 */ /* 0x000fe20003800200 */
[----:B------:R-:W-:-:S03]  /*79c0*/  IMAD.MOV.U32 R18, RZ, RZ, RZ ;  /* 0x000000ffff127224 */ /* 0x000fc600078e00ff */
        /* <DEDUP_REMOVED lines=9> */
[----:B------:R-:W-:Y:S05]  /*7a60*/  @!P1 BRA `(.L_x_1564) ;  /* 0x0000000000809947 */ /* 0x000fea0003800000 */
        /* <DEDUP_REMOVED lines=14> */
.L_x_1565:
        /* <DEDUP_REMOVED lines=18> */
.L_x_1564:
[----:B------:R-:W-:Y:S05]  /*7c70*/  BSYNC.RECONVERGENT B2 ;  /* 0x0000000000027941 */ /* 0x000fea0003800200 */
.L_x_1563:
[----:B------:R-:W-:Y:S05]  /*7c80*/  @!P0 BRA `(.L_x_1562) ;  /* 0x0000000000888947 */ /* 0x000fea0003800000 */
.L_x_1566:
        /* <DEDUP_REMOVED lines=34> */
.L_x_1562:
[----:B------:R-:W-:Y:S05]  /*7eb0*/  BSYNC.RECONVERGENT B1 ;  /* 0x0000000000017941 */ /* 0x000fea0003800200 */
.L_x_1561:
[----:B------:R-:W-:Y:S05]  /*7ec0*/  BRA `(.L_x_1567) ;  /* 0x0000000800107947 */ /* 0x000fea0003800000 */
.L_x_1560:
[----:B------:R-:W-:Y:S01]  /*7ed0*/  IMAD.MOV.U32 R49, RZ, RZ, 0x9 ;  /* 0x00000009ff317424 */ /* 0x000fe200078e00ff */
[----:B------:R-:W-:Y:S03]  /*7ee0*/  BSSY.RECONVERGENT B1, `(.L_x_1568) ;  /* 0x000000f000017945 */ /* 0x000fe60003800200 */
[CC--:B------:R-:W-:Y:S02]  /*7ef0*/  IMAD R22, R0.reuse, R49.reuse, 0x1 ;  /* 0x0000000100167424 */ /* 0x0c0fe400078e0231 */
[----:B------:R-:W-:-:S03]  /*7f00*/  IMAD R48, R0, R49, 0x5 ;  /* 0x0000000500307424 */ /* 0x000fc600078e0231 */
[----:B------:R-:W-:Y:S01]  /*7f10*/  ISETP.NE.U32.AND P6, PT, R3, R22, PT ;  /* 0x000000160300720c */ /* 0x000fe20003fc5070 */
[----:B------:R-:W-:-:S12]  /*7f20*/  @!P5 BRA `(.L_x_1569) ;  /* 0x000000000028d947 */ /* 0x000fd80003800000 */
[----:B------:R-:W0:Y:S01]  /*7f30*/  LDCU.128 UR12, c[0x0][0x390] ;  /* 0x00007200ff0c77ac */ /* 0x000e220008000c00 */
[C---:B------:R-:W-:Y:S01]  /*7f40*/  IMAD.SHL.U32 R28, R45.reuse, 0x4, RZ ;  /* 0x000000042d1c7824 */ /* 0x040fe200078e00ff */
[----:B------:R-:W-:Y:S02]  /*7f50*/  SHF.L.U64.HI R46, R45, 0x2, R46 ;  /* 0x000000022d2e7819 */ /* 0x000fe4000001022e */
[----:B------:R-:W-:Y:S02]  /*7f60*/  I2FP.F32.S32 R45, R20 ;  /* 0x00000014002d7245 */ /* 0x000fe40000201400 */
[----:B0-----:R-:W-:-:S04]  /*7f70*/  IADD3 R22, P5, PT, R28, UR12, RZ ;  /* 0x0000000c1c167c10 */ /* 0x001fc8000ffbe0ff */
[----:B------:R-:W-:Y:S02]  /*7f80*/  IADD3.X R23, PT, PT, R46, UR13, RZ, P5, !PT ;  /* 0x0000000d2e177c10 */ /* 0x000fe4000affe4ff */
[----:B------:R-:W-:-:S03]  /*7f90*/  IADD3 R28, P5, PT, R28, UR14, RZ ;  /* 0x0000000e1c1c7c10 */ /* 0x000fc6000ffbe0ff */
[----:B------:R0:W-:Y:S01]  /*7fa0*/  STG.E desc[UR8][R22.64], R45 ;  /* 0x0000002d16007986 */ /* 0x0001e2000c101908 */
[----:B------:R-:W-:-:S05]  /*7fb0*/  IADD3.X R29, PT, PT, R46, UR15, RZ, P5, !PT ;  /* 0x0000000f2e1d7c10 */ /* 0x000fca000affe4ff */
[----:B------:R0:W-:Y:S04]  /*7fc0*/  STG.E desc[UR8][R28.64], R21 ;  /* 0x000000151c007986 */ /* 0x0001e8000c101908 */
.L_x_1569:
[----:B------:R-:W-:Y:S05]  /*7fd0*/  BSYNC.RECONVERGENT B1 ;  /* 0x0000000000017941 */ /* 0x000fea0003800200 */
.L_x_1568:
[----:B------:R-:W-:Y:S01]  /*7fe0*/  ISETP.NE.AND P5, PT, R4, R6, PT ;  /* 0x000000060400720c */ /* 0x000fe20003fa5270 */
[----:B------:R-:W-:Y:S01]  /*7ff0*/  BSSY.RECONVERGENT B1, `(.L_x_1570) ;  /* 0x0000012000017945 */ /* 0x000fe20003800200 */
[----:B------:R-:W-:Y:S01]  /*8000*/  ISETP.NE.AND.EX P6, PT, R26, RZ, PT, P6 ;  /* 0x000000ff1a00720c */ /* 0x000fe20003fc5360 */
[----:B0-----:R-:W-:Y:S01]  /*8010*/  IMAD R28, R0, R49, 0x8 ;  /* 0x00000008001c7424 */ /* 0x001fe200078e0231 */
[----:B------:R-:W-:Y:S02]  /*8020*/  P2R R20, PR, RZ, 0x1 ;  /* 0x00000001ff147803 */ /* 0x000fe40000000000 */
[----:B------:R-:W-:-:S04]  /*8030*/  ISETP.NE.U32.AND P0, PT, R3, R48, PT ;  /* 0x000000300300720c */ /* 0x000fc80003f05070 */
[----:B------:R-:W-:Y:S02]  /*8040*/  P2R R21, PR, RZ, 0x1 ;  /* 0x00000001ff157803 */ /* 0x000fe40000000000 */
[----:B------:R-:W-:-:S03]  /*8050*/  ISETP.NE.AND P0, PT, R20, RZ, PT ;  /* 0x000000ff1400720c */ /* 0x000fc60003f05270 */
[----:B------:R-:W-:Y:S10]  /*8060*/  @!P5 BRA P6, `(.L_x_1571) ;  /* 0x000000000028d947 */ /* 0x000ff40003000000 */
        /* <DEDUP_REMOVED lines=10> */
.L_x_1571:
[----:B------:R-:W-:Y:S05]  /*8110*/  BSYNC.RECONVERGENT B1 ;  /* 0x0000000000017941 */ /* 0x000fea0003800200 */
.L_x_1570:
[----:B------:R-:W-:Y:S01]  /*8120*/  BSSY.RECONVERGENT B1, `(.L_x_1572) ;  /* 0x000000d000017945 */ /* 0x000fe20003800200 */
[----:B------:R-:W-:-:S03]  /*8130*/  ISETP.NE.U32.AND P5, PT, R3, R28, PT ;  /* 0x0000001c0300720c */ /* 0x000fc60003fa5070 */
[----:B------:R-:W-:Y:S10]  /*8140*/  @!P0 BRA `(.L_x_1573) ;  /* 0x0000000000288947 */ /* 0x000ff40003800000 */
[----:B------:R-:W1:Y:S01]  /*8150*/  LDCU.128 UR12, c[0x0][0x390] ;  /* 0x00007200ff0c77ac */ /* 0x000e620008000c00 */
[C---:B0-----:R-:W-:Y:S01]  /*8160*/  IMAD.SHL.U32 R20, R41.reuse, 0x4, RZ ;  /* 0x0000000429147824 */ /* 0x041fe200078e00ff */
[----:B------:R-:W-:Y:S02]  /*8170*/  SHF.L.U64.HI R42, R41, 0x2, R42 ;  /* 0x00000002292a7819 */ /* 0x000fe4000001022a */
[----:B------:R-:W-:Y:S02]  /*8180*/  I2FP.F32.S32 R23, R6 ;  /* 0x0000000600177245 */ /* 0x000fe40000201400 */
[----:B-1----:R-:W-:-:S04]  /*8190*/  IADD3 R4, P0, PT, R20, UR12, RZ ;  /* 0x0000000c14047c10 */ /* 0x002fc8000ff1e0ff */
[----:B------:R-:W-:Y:S02]  /*81a0*/  IADD3.X R5, PT, PT, R42, UR13, RZ, P0, !PT ;  /* 0x0000000d2a057c10 */ /* 0x000fe400087fe4ff */
[----:B------:R-:W-:-:S03]  /*81b0*/  IADD3 R20, P0, PT, R20, UR14, RZ ;  /* 0x0000000e14147c10 */ /* 0x000fc6000ff1e0ff */
[----:B------:R1:W-:Y:S01]  /*81c0*/  STG.E desc[UR8][R4.64], R23 ;  /* 0x0000001704007986 */ /* 0x0003e2000c101908 */
[----:B------:R-:W-:-:S05]  /*81d0*/  IADD3.X R21, PT, PT, R42, UR15, RZ, P0, !PT ;  /* 0x0000000f2a157c10 */ /* 0x000fca00087fe4ff */
[----:B------:R1:W-:Y:S04]  /*81e0*/  STG.E desc[UR8][R20.64], R7 ;  /* 0x0000000714007986 */ /* 0x0003e8000c101908 */
.L_x_1573:
[----:B------:R-:W-:Y:S05]  /*81f0*/  BSYNC.RECONVERGENT B1 ;  /* 0x0000000000017941 */ /* 0x000fea0003800200 */
.L_x_1572:
[----:B------:R-:W-:Y:S04]  /*8200*/  BSSY.RECONVERGENT B1, `(.L_x_1574) ;  /* 0x000000c000017945 */ /* 0x000fe80003800200 */
[----:B------:R-:W-:Y:S05]  /*8210*/  @!P1 BRA `(.L_x_1575) ;  /* 0x0000000000289947 */ /* 0x000fea0003800000 */
[----:B------:R-:W2:Y:S01]  /*8220*/  LDCU.128 UR12, c[0x0][0x390] ;  /* 0x00007200ff0c77ac */ /* 0x000ea20008000c00 */
[C---:B------:R-:W-:Y:S01]  /*8230*/  IMAD.SHL.U32 R6, R38.reuse, 0x4, RZ ;  /* 0x0000000426067824 */ /* 0x040fe200078e00ff */
[----:B------:R-:W-:Y:S02]  /*8240*/  SHF.L.U64.HI R39, R38, 0x2, R39 ;  /* 0x0000000226277819 */ /* 0x000fe40000010227 */
[----:B01----:R-:W-:Y:S02]  /*8250*/  I2FP.F32.S32 R21, R8 ;  /* 0x0000000800157245 */ /* 0x003fe40000201400 */
[C---:B--2---:R-:W-:Y:S02]  /*8260*/  IADD3 R4, P0, PT, R6.reuse, UR12, RZ ;  /* 0x0000000c06047c10 */ /* 0x044fe4000ff1e0ff */
[----:B------:R-:W-:Y:S02]  /*8270*/  IADD3 R6, P1, PT, R6, UR14, RZ ;  /* 0x0000000e06067c10 */ /* 0x000fe4000ff3e0ff */
[----:B------:R-:W-:-:S02]  /*8280*/  IADD3.X R5, PT, PT, R39, UR13, RZ, P0, !PT ;  /* 0x0000000d27057c10 */ /* 0x000fc400087fe4ff */
[----:B------:R-:W-:-:S03]  /*8290*/  IADD3.X R7, PT, PT, R39, UR15, RZ, P1, !PT ;  /* 0x0000000f27077c10 */ /* 0x000fc60008ffe4ff */
[----:B------:R2:W-:Y:S04]  /*82a0*/  STG.E desc[UR8][R4.64], R21 ;  /* 0x0000001504007986 */ /* 0x0005e8000c101908 */
[----:B------:R2:W-:Y:S02]  /*82b0*/  STG.E desc[UR8][R6.64], R9 ;  /* 0x0000000906007986 */ /* 0x0005e4000c101908 */
.L_x_1575:
[----:B------:R-:W-:Y:S05]  /*82c0*/  BSYNC.RECONVERGENT B1 ;  /* 0x0000000000017941 */ /* 0x000fea0003800200 */
.L_x_1574:
[----:B------:R-:W-:Y:S01]  /*82d0*/  ISETP.NE.U32.AND P6, PT, R3, R48, PT ;  /* 0x000000300300720c */ /* 0x000fe20003fc5070 */
[----:B------:R-:W-:Y:S01]  /*82e0*/  BSSY.RECONVERGENT B1, `(.L_x_1576) ;  /* 0x0000010000017945 */ /* 0x000fe20003800200 */
[----:B------:R-:W-:Y:S02]  /*82f0*/  ISETP.NE.AND P1, PT, R12, R14, PT ;  /* 0x0000000e0c00720c */ /* 0x000fe40003f25270 */
[----:B------:R-:W-:Y:S02]  /*8300*/  ISETP.NE.AND P0, PT, R18, R27, PT ;  /* 0x0000001b1200720c */ /* 0x000fe40003f05270 */
[C---:B------:R-:W-:Y:S02]  /*8310*/  ISETP.NE.AND.EX P6, PT, R26.reuse, RZ, PT, P6 ;  /* 0x000000ff1a00720c */ /* 0x040fe40003fc5360 */
[----:B------:R-:W-:Y:S01]  /*8320*/  ISETP.NE.AND.EX P5, PT, R26, RZ, PT, P5 ;  /* 0x000000ff1a00720c */ /* 0x000fe20003fa5350 */
[----:B------:R-:W-:-:S12]  /*8330*/  @!P2 BRA `(.L_x_1577) ;  /* 0x000000000028a947 */ /* 0x000fd80003800000 */
[----:B------:R-:W1:Y:S01]  /*8340*/  LDCU.128 UR12, c[0x0][0x390] ;  /* 0x00007200ff0c77ac */ /* 0x000e620008000c00 */
[C---:B--2---:R-:W-:Y:S01]  /*8350*/  IMAD.SHL.U32 R6, R2.reuse, 0x4, RZ ;  /* 0x0000000402067824 */ /* 0x044fe200078e00ff */
[----:B------:R-:W-:Y:S02]  /*8360*/  SHF.L.U64.HI R47, R2, 0x2, R47 ;  /* 0x00000002022f7819 */ /* 0x000fe4000001022f */
[----:B------:R-:W-:Y:S02]  /*8370*/  I2FP.F32.S32 R9, R10 ;  /* 0x0000000a00097245 */ /* 0x000fe40000201400 */
[----:B-1----:R-:W-:-:S04]  /*8380*/  IADD3 R4, P2, PT, R6, UR12, RZ ;  /* 0x0000000c06047c10 */ /* 0x002fc8000ff5e0ff */
[----:B0-----:R-:W-:Y:S02]  /*8390*/  IADD3.X R5, PT, PT, R47, UR13, RZ, P2, !PT ;  /* 0x0000000d2f057c10 */ /* 0x001fe400097fe4ff */
[----:B------:R-:W-:-:S03]  /*83a0*/  IADD3 R6, P2, PT, R6, UR14, RZ ;  /* 0x0000000e06067c10 */ /* 0x000fc6000ff5e0ff */
[----:B------:R3:W-:Y:S01]  /*83b0*/  STG.E desc[UR8][R4.64], R9 ;  /* 0x0000000904007986 */ /* 0x0007e2000c101908 */
[----:B------:R-:W-:-:S05]  /*83c0*/  IADD3.X R7, PT, PT, R47, UR15, RZ, P2, !PT ;  /* 0x0000000f2f077c10 */ /* 0x000fca00097fe4ff */
[----:B------:R3:W-:Y:S04]  /*83d0*/  STG.E desc[UR8][R6.64], R11 ;  /* 0x0000000b06007986 */ /* 0x0007e8000c101908 */
.L_x_1577:
[----:B------:R-:W-:Y:S05]  /*83e0*/  BSYNC.RECONVERGENT B1 ;  /* 0x0000000000017941 */ /* 0x000fea0003800200 */
.L_x_1576:
[----:B------:R-:W-:Y:S04]  /*83f0*/  BSSY.RECONVERGENT B1, `(.L_x_1578) ;  /* 0x000000c000017945 */ /* 0x000fe80003800200 */
[----:B------:R-:W-:Y:S05]  /*8400*/  @!P1 BRA P6, `(.L_x_1579) ;  /* 0x0000000000289947 */ /* 0x000fea0003000000 */
[----:B------:R-:W1:Y:S01]  /*8410*/  LDCU.128 UR12, c[0x0][0x390] ;  /* 0x00007200ff0c77ac */ /* 0x000e620008000c00 */
[C---:B--23--:R-:W-:Y:S01]  /*8420*/  IMAD.SHL.U32 R6, R30.reuse, 0x4, RZ ;  /* 0x000000041e067824 */ /* 0x04cfe200078e00ff */
[----:B------:R-:W-:Y:S02]  /*8430*/  SHF.L.U64.HI R31, R30, 0x2, R31 ;  /* 0x000000021e1f7819 */ /* 0x000fe4000001021f */
[----:B------:R-:W-:Y:S02]  /*8440*/  I2FP.F32.S32 R9, R12 ;  /* 0x0000000c00097245 */ /* 0x000fe40000201400 */
[C---:B-1----:R-:W-:Y:S02]  /*8450*/  IADD3 R4, P1, PT, R6.reuse, UR12, RZ ;  /* 0x0000000c06047c10 */ /* 0x042fe4000ff3e0ff */
[----:B------:R-:W-:Y:S02]  /*8460*/  IADD3 R6, P2, PT, R6, UR14, RZ ;  /* 0x0000000e06067c10 */ /* 0x000fe4000ff5e0ff */
[----:B0-----:R-:W-:-:S02]  /*8470*/  IADD3.X R5, PT, PT, R31, UR13, RZ, P1, !PT ;  /* 0x0000000d1f057c10 */ /* 0x001fc40008ffe4ff */
[----:B------:R-:W-:-:S03]  /*8480*/  IADD3.X R7, PT, PT, R31, UR15, RZ, P2, !PT ;  /* 0x0000000f1f077c10 */ /* 0x000fc600097fe4ff */
[----:B------:R4:W-:Y:S04]  /*8490*/  STG.E desc[UR8][R4.64], R9 ;  /* 0x0000000904007986 */ /* 0x0009e8000c101908 */
[----:B------:R4:W-:Y:S02]  /*84a0*/  STG.E desc[UR8][R6.64], R13 ;  /* 0x0000000d06007986 */ /* 0x0009e4000c101908 */
.L_x_1579:
[----:B------:R-:W-:Y:S05]  /*84b0*/  BSYNC.RECONVERGENT B1 ;  /* 0x0000000000017941 */ /* 0x000fea0003800200 */
.L_x_1578:
[----:B------:R-:W-:Y:S04]  /*84c0*/  BSSY.RECONVERGENT B1, `(.L_x_1580) ;  /* 0x000000c000017945 */ /* 0x000fe80003800200 */
[----:B------:R-:W-:Y:S05]  /*84d0*/  @!P3 BRA `(.L_x_1581) ;  /* 0x000000000028b947 */ /* 0x000fea0003800000 */
[----:B------:R-:W1:Y:S01]  /*84e0*/  LDCU.128 UR12, c[0x0][0x390] ;  /* 0x00007200ff0c77ac */ /* 0x000e620008000c00 */
[C---:B--234-:R-:W-:Y:S01]  /*84f0*/  IMAD.SHL.U32 R6, R32.reuse, 0x4, RZ ;  /* 0x0000000420067824 */ /* 0x05cfe200078e00ff */
        /* <DEDUP_REMOVED lines=8> */
.L_x_1581:
[----:B------:R-:W-:Y:S05]  /*8580*/  BSYNC.RECONVERGENT B1 ;  /* 0x0000000000017941 */ /* 0x000fea0003800200 */
.L_x_1580:
[----:B------:R-:W-:Y:S04]  /*8590*/  BSSY.RECONVERGENT B1, `(.L_x_1582) ;  /* 0x000000c000017945 */ /* 0x000fe80003800200 */
[----:B------:R-:W-:Y:S05]  /*85a0*/  @!P4 BRA `(.L_x_1583) ;  /* 0x000000000028c947 */ /* 0x000fea0003800000 */
[----:B------:R-:W1:Y:S01]  /*85b0*/  LDCU.128 UR12, c[0x0][0x390] ;  /* 0x00007200ff0c77ac */ /* 0x000e620008000c00 */
[C---:B0-234-:R-:W-:Y:S01]  /*85c0*/  IMAD.SHL.U32 R6, R34.reuse, 0x4, RZ ;  /* 0x0000000422067824 */ /* 0x05dfe200078e00ff */
[----:B------:R-:W-:Y:S02]  /*85d0*/  SHF.L.U64.HI R35, R34, 0x2, R35 ;  /* 0x0000000222237819 */ /* 0x000fe40000010223 */
[----:B------:R-:W-:Y:S02]  /*85e0*/  I2FP.F32.S32 R9, R16 ;  /* 0x0000001000097245 */ /* 0x000fe40000201400 */
[C---:B-1----:R-:W-:Y:S02]  /*85f0*/  IADD3 R4, P1, PT, R6.reuse, UR12, RZ ;  /* 0x0000000c06047c10 */ /* 0x042fe4000ff3e0ff */
[----:B------:R-:W-:Y:S02]  /*8600*/  IADD3 R6, P2, PT, R6, UR14, RZ ;  /* 0x0000000e06067c10 */ /* 0x000fe4000ff5e0ff */
[----:B------:R-:W-:-:S02]  /*8610*/  IADD3.X R5, PT, PT, R35, UR13, RZ, P1, !PT ;  /* 0x0000000d23057c10 */ /* 0x000fc40008ffe4ff */
[----:B------:R-:W-:-:S03]  /*8620*/  IADD3.X R7, PT, PT, R35, UR15, RZ, P2, !PT ;  /* 0x0000000f23077c10 */ /* 0x000fc600097fe4ff */
[----:B------:R0:W-:Y:S04]  /*8630*/  STG.E desc[UR8][R4.64], R9 ;  /* 0x0000000904007986 */ /* 0x0001e8000c101908 */
[----:B------:R0:W-:Y:S02]  /*8640*/  STG.E desc[UR8][R6.64], R17 ;  /* 0x0000001106007986 */ /* 0x0001e4000c101908 */
.L_x_1583:
[----:B------:R-:W-:Y:S05]  /*8650*/  BSYNC.RECONVERGENT B1 ;  /* 0x0000000000017941 */ /* 0x000fea0003800200 */
.L_x_1582:
[----:B------:R-:W-:Y:S05]  /*8660*/  @!P0 BRA P5, `(.L_x_1567) ;  /* 0x0000000000288947 */ /* 0x000fea0002800000 */
        /* <DEDUP_REMOVED lines=10> */
.L_x_1567:
[----:B------:R-:W-:Y:S05]  /*8710*/  BSYNC.RECONVERGENT B0 ;  /* 0x0000000000007941 */ /* 0x000fea0003800200 */
.L_x_1559:
[----:B------:R-:W-:-:S13]  /*8720*/  ISETP.NE.AND P0, PT, R0, 0xff, PT ;  /* 0x000000ff0000780c */ /* 0x000fda0003f05270 */
[----:B------:R-:W-:Y:S05]  /*8730*/  @P0 EXIT ;  /* 0x000000000000094d */ /* 0x000fea0003800000 */
[----:B01234-:R-:W0:Y:S01]  /*8740*/  LDC.64 R4, c[0x0][0x3a0] ;  /* 0x0000e800ff047b82 */ /* 0x01fe220000000a00 */
[----:B------:R-:W-:-:S04]  /*8750*/  ISETP.NE.U32.AND P0, PT, R3, 0x900, PT ;  /* 0x000009000300780c */ /* 0x000fc80003f05070 */
[----:B------:R-:W-:-:S13]  /*8760*/  ISETP.NE.AND.EX P0, PT, R26, RZ, PT, P0 ;  /* 0x000000ff1a00720c */ /* 0x000fda0003f05300 */
[----:B------:R-:W-:Y:S05]  /*8770*/  @P0 BRA `(.L_x_1584) ;  /* 0x0000000000300947 */ /* 0x000fea0003800000 */
[----:B------:R-:W1:Y:S01]  /*8780*/  LDCU.128 UR4, c[0x0][0x390] ;  /* 0x00007200ff0477ac */ /* 0x000e620008000c00 */
[C---:B------:R-:W-:Y:S01]  /*8790*/  IMAD.SHL.U32 R6, R40.reuse, 0x4, RZ ;  /* 0x0000000428067824 */ /* 0x040fe200078e00ff */
[----:B------:R-:W-:Y:S02]  /*87a0*/  SHF.L.U64.HI R0, R40, 0x2, R25 ;  /* 0x0000000228007819 */ /* 0x000fe40000010219 */
[----:B------:R-:W-:Y:S02]  /*87b0*/  I2FP.F32.S32 R27, R27 ;  /* 0x0000001b001b7245 */ /* 0x000fe40000201400 */
[C---:B-1----:R-:W-:Y:S02]  /*87c0*/  IADD3 R2, P0, PT, R6.reuse, UR4, RZ ;  /* 0x0000000406027c10 */ /* 0x042fe4000ff1e0ff */
[----:B------:R-:W-:Y:S02]  /*87d0*/  IADD3 R6, P1, PT, R6, UR6, RZ ;  /* 0x0000000606067c10 */ /* 0x000fe4000ff3e0ff */
[----:B------:R-:W-:-:S02]  /*87e0*/  IADD3.X R3, PT, PT, R0, UR5, RZ, P0, !PT ;  /* 0x0000000500037c10 */ /* 0x000fc400087fe4ff */
[----:B------:R-:W-:Y:S02]  /*87f0*/  IADD3.X R7, PT, PT, R0, UR7, RZ, P1, !PT ;  /* 0x0000000700077c10 */ /* 0x000fe40008ffe4ff */
[----:B------:R-:W-:Y:S01]  /*8800*/  IADD3 R40, P0, PT, R40, 0x1, RZ ;  /* 0x0000000128287810 */ /* 0x000fe20007f1e0ff */
[----:B------:R1:W-:Y:S04]  /*8810*/  STG.E desc[UR8][R2.64], R27 ;  /* 0x0000001b02007986 */ /* 0x0003e8000c101908 */
[----:B------:R1:W-:Y:S01]  /*8820*/  STG.E desc[UR8][R6.64], R24 ;  /* 0x0000001806007986 */ /* 0x0003e2000c101908 */
[----:B------:R-:W-:-:S07]  /*8830*/  IMAD.X R25, RZ, RZ, R25, P0 ;  /* 0x000000ffff197224 */ /* 0x000fce00000e0619 */
.L_x_1584:
[----:B------:R-:W-:-:S05]  /*8840*/  IMAD.MOV.U32 R41, RZ, RZ, R25 ;  /* 0x000000ffff297224 */ /* 0x000fca00078e0019 */
[----:B0-----:R-:W-:Y:S01]  /*8850*/  STG.E.64 desc[UR8][R4.64], R40 ;  /* 0x0000002804007986 */ /* 0x001fe2000c101b08 */
[----:B------:R-:W-:Y:S05]  /*8860*/  EXIT ;  /* 0x000000000000794d */ /* 0x000fea0003800000 */
.L_x_1558:
[----:B------:R-:W0:Y:S08]  /*8870*/  LDC.64 R4, c[0x0][0x380] ;  /* 0x0000e000ff047b82 */ /* 0x000e300000000a00 */
[----:B------:R-:W1:Y:S01]  /*8880*/  LDC.64 R8, c[0x0][0x388] ;  /* 0x0000e200ff087b82 */ /* 0x000e620000000a00 */
[----:B0-----:R-:W-:-:S05]  /*8890*/  IMAD.WIDE.U32 R4, R0, 0x2400, R4 ;  /* 0x0000240000047825 */ /* 0x001fca00078e0004 */
[----:B------:R-:W2:Y:S01]  /*88a0*/  LDG.E.CONSTANT R10, desc[UR8][R4.64] ;  /* 0x00000008040a7981 */ /* 0x000ea2000c1e9900 */
[----:B-1----:R-:W-:-:S05]  /*88b0*/  IMAD.WIDE.U32 R8, R0, 0x2400, R8 ;  /* 0x0000240000087825 */ /* 0x002fca00078e0008 */
[----:B------:R0:W3:Y:S01]  /*88c0*/  LDG.E.CONSTANT R23, desc[UR8][R8.64] ;  /* 0x0000000808177981 */ /* 0x0000e2000c1e9900 */
[----:B------:R-:W1:Y:S02]  /*88d0*/  S2R R42, SR_TID.X ;  /* 0x00000000002a7919 */ /* 0x000e640000002100 */
[C---:B-1----:R-:W-:Y:S02]  /*88e0*/  LOP3.LUT R2, R42.reuse, 0x1f, RZ, 0xc0, !PT ;  /* 0x0000001f2a027812 */ /* 0x042fe400078ec0ff */
[----:B------:R-:W-:-:S05]  /*88f0*/  LOP3.LUT R7, R42, 0x3e0, RZ, 0xc0, !PT ;  /* 0x000003e02a077812 */ /* 0x000fca00078ec0ff */
[----:B------:R-:W-:-:S04]  /*8900*/  IMAD R12, R7, 0x9, R2 ;  /* 0x00000009070c7824 */ /* 0x000fc800078e0202 */
[C---:B------:R-:W-:Y:S02]  /*8910*/  VIADD R2, R12.reuse, 0x20 ;  /* 0x000000200c027836 */ /* 0x040fe40000000000 */
[C---:B------:R-:W-:Y:S02]  /*8920*/  VIADD R6, R12.reuse, 0x40 ;  /* 0x000000400c067836 */ /* 0x040fe40000000000 */
[----:B------:R-:W-:Y:S01]  /*8930*/  IMAD.SHL.U32 R7, R12, 0x4, RZ ;  /* 0x000000040c077824 */ /* 0x000fe200078e00ff */
[-C--:B------:R-:W-:Y:S01]  /*8940*/  ISETP.GE.U32.AND P5, PT, R2, R3.reuse, PT ;  /* 0x000000030200720c */ /* 0x080fe20003fa6070 */
[----:B------:R-:W-:Y:S01]  /*8950*/  VIADD R2, R12, 0x60 ;  /* 0x000000600c027836 */ /* 0x000fe20000000000 */
[----:B------:R-:W-:Y:S01]  /*8960*/  ISETP.GE.U32.AND P0, PT, R6, R3, PT ;  /* 0x000000030600720c */ /* 0x000fe20003f06070 */
[----:B------:R-:W-:Y:S01]  /*8970*/  VIADD R14, R12, 0x80 ;  /* 0x000000800c0e7836 */ /* 0x000fe20000000000 */
[----:B------:R-:W-:Y:S02]  /*8980*/  IADD3 R6, P2, PT, R4, R7, RZ ;  /* 0x0000000704067210 */ /* 0x000fe40007f5e0ff */
[-C--:B------:R-:W-:Y:S01]  /*8990*/  ISETP.GE.U32.AND P4, PT, R2, R3.reuse, PT ;  /* 0x000000030200720c */ /* 0x080fe20003f86070 */
[C---:B------:R-:W-:Y:S01]  /*89a0*/  VIADD R2, R12.reuse, 0xa0 ;  /* 0x000000a00c027836 */ /* 0x040fe20000000000 */
[----:B------:R-:W-:-:S02]  /*89b0*/  ISETP.GE.U32.AND P6, PT, R12, R3, PT ;  /* 0x000000030c00720c */ /* 0x000fc40003fc6070 */
[----:B0-----:R-:W-:Y:S01]  /*89c0*/  IADD3 R8, P1, PT, R7, R8, RZ ;  /* 0x0000000807087210 */ /* 0x001fe20007f3e0ff */
[----:B------:R-:W-:Y:S01]  /*89d0*/  IMAD.X R7, RZ, RZ, R5, P2 ;  /* 0x000000ffff077224 */ /* 0x000fe200010e0605 */
[-C--:B------:R-:W-:Y:S01]  /*89e0*/  ISETP.GE.U32.AND P3, PT, R14, R3.reuse, PT ;  /* 0x000000030e00720c */ /* 0x080fe20003f66070 */
[----:B------:R-:W-:Y:S01]  /*89f0*/  VIADD R14, R12, 0xc0 ;  /* 0x000000c00c0e7836 */ /* 0x000fe20000000000 */
[----:B------:R-:W-:Y:S01]  /*8a00*/  ISETP.GE.U32.AND P2, PT, R2, R3, PT ;  /* 0x000000030200720c */ /* 0x000fe20003f46070 */
[----:B------:R-:W-:-:S03]  /*8a10*/  IMAD.X R9, RZ, RZ, R9, P1 ;  /* 0x000000ffff097224 */ /* 0x000fc600008e0609 */
[----:B------:R-:W-:Y:S01]  /*8a20*/  ISETP.GE.U32.AND P1, PT, R14, R3, PT ;  /* 0x000000030e00720c */ /* 0x000fe20003f26070 */
[C---:B------:R-:W-:Y:S02]  /*8a30*/  VIADD R14, R12.reuse, 0xe0 ;  /* 0x000000e00c0e7836 */ /* 0x040fe40000000000 */
[----:B------:R-:W-:Y:S02]  /*8a40*/  VIADD R12, R12, 0x100 ;  /* 0x000001000c0c7836 */ /* 0x000fe40000000000 */
[----:B------:R-:W-:Y:S02]  /*8a50*/  IMAD.MOV.U32 R24, RZ, RZ, RZ ;  /* 0x000000ffff187224 */ /* 0x000fe400078e00ff */
[----:B--2---:R-:W-:Y:S02]  /*8a60*/  IMAD.MOV.U32 R2, RZ, RZ, R10 ;  /* 0x000000ffff027224 */ /* 0x004fe400078e000a */
[----:B------:R-:W2:Y:S02]  /*8a70*/  @!P6 LDG.E.CONSTANT R10, desc[UR8][R6.64] ;  /* 0x00000008060ae981 */ /* 0x000ea4000c1e9900 */
[----:B------:R-:W-:-:S02]  /*8a80*/  IMAD.MOV.U32 R11, RZ, RZ, R2 ;  /* 0x000000ffff0b7224 */ /* 0x000fc400078e0002 */
[----:B---3--:R-:W-:Y:S02]  /*8a90*/  IMAD.MOV.U32 R21, RZ, RZ, R23 ;  /* 0x000000ffff157224 */ /* 0x008fe400078e0017 */
[----:B------:R-:W3:Y:S02]  /*8aa0*/  @!P6 LDG.E.CONSTANT R23, desc[UR8][R8.64] ;  /* 0x000000080817e981 */ /* 0x000ee4000c1e9900 */
[----:B------:R-:W-:Y:S01]  /*8ab0*/  IMAD.MOV.U32 R25, RZ, RZ, R21 ;  /* 0x000000ffff197224 */ /* 0x000fe200078e0015 */
[-C--:B------:R-:W-:Y:S01]  /*8ac0*/  ISETP.GE.U32.AND P6, PT, R14, R3.reuse, PT ;  /* 0x000000030e00720c */ /* 0x080fe20003fc6070 */
[----:B------:R-:W4:Y:S04]  /*8ad0*/  @!P5 LDG.E.CONSTANT R11, desc[UR8][R6.64+0x80] ;  /* 0x00008008060bd981 */ /* 0x000f28000c1e9900 */
[----:B------:R-:W5:Y:S01]  /*8ae0*/  @!P5 LDG.E.CONSTANT R25, desc[UR8][R8.64+0x80] ;  /* 0x000080080819d981 */ /* 0x000f62000c1e9900 */
[----:B------:R-:W-:Y:S01]  /*8af0*/  ISETP.GE.U32.AND P5, PT, R12, R3, PT ;  /* 0x000000030c00720c */ /* 0x000fe20003fa6070 */
        /* <DEDUP_REMOVED lines=25> */
[----:B------:R-:W5:Y:S01]  /*8c90*/  @!P5 LDG.E.CONSTANT R21, desc[UR8][R8.64+0x400] ;  /* 0x000400080815d981 */ /* 0x000f62000c1e9900 */
[----:B------:R-:W-:-:S13]  /*8ca0*/  ISETP.NE.AND P0, PT, R42, RZ, PT ;  /* 0x000000ff2a00720c */ /* 0x000fda0003f05270 */
[----:B------:R1:W5:Y:S01]  /*8cb0*/  @!P0 LDG.E.CONSTANT R24, desc[UR8][R4.64+-0x4] ;  /* 0xfffffc0804188981 */ /* 0x000362000c1e9900 */
[----:B------:R-:W1:Y:S01]  /*8cc0*/  S2R R34, SR_LANEID ;  /* 0x0000000000227919 */ /* 0x000e620000000000 */
[----:B------:R-:W1:Y:S01]  /*8cd0*/  S2UR UR5, SR_CgaCtaId ;  /* 0x00000000000579c3 */ /* 0x000e620000008800 */
[----:B0-----:R-:W-:Y:S01]  /*8ce0*/  SHF.R.U32.HI R7, RZ, 0x5, R42 ;  /* 0x00000005ff077819 */ /* 0x001fe2000001162a */
[----:B------:R-:W-:Y:S01]  /*8cf0*/  UMOV UR4, 0x400 ;  /* 0x0000040000047882 */ /* 0x000fe20000000000 */
[----:B------:R-:W-:Y:S01]  /*8d00*/  P2R R6, PR, RZ, 0x1 ;  /* 0x00000001ff067803 */ /* 0x000fe20000000000 */
[----:B-1----:R-:W-:Y:S02]  /*8d10*/  ULEA UR4, UR5, UR4, 0x18 ;  /* 0x0000000405047291 */ /* 0x002fe4000f8ec0ff */
[----:B------:R-:W-:-:S05]  /*8d20*/  IMAD R6, R7, 0x120, R34 ;  /* 0x0000012007067824 */ /* 0x000fca00078e0222 */
[----:B------:R-:W-:-:S05]  /*8d30*/  LEA R6, R6, UR4, 0x2 ;  /* 0x0000000406067c11 */ /* 0x000fca000f8e10ff */
[----:B------:R-:W-:Y:S01]  /*8d40*/  IMAD R4, R34, 0x20, R6 ;  /* 0x0000002022047824 */ /* 0x000fe200078e0206 */
[C---:B------:R-:W-:Y:S02]  /*8d50*/  LEA R36, R42.reuse, UR4, 0x2 ;  /* 0x000000042a247c11 */ /* 0x040fe4000f8e10ff */
[----:B------:R-:W-:Y:S01]  /*8d60*/  ISETP.NE.AND P0, PT, R42, RZ, PT ;  /* 0x000000ff2a00720c */ /* 0x000fe20003f05270 */
        /* <DEDUP_REMOVED lines=12> */
[----:B------:R-:W1:Y:S04]  /*8e30*/  LDS R10, [R4+0x4] ;  /* 0x00000400040a7984 */ /* 0x000e680000000800 */
[----:B------:R-:W-:Y:S04]  /*8e40*/  LDS R12, [R4+0x8] ;  /* 0x00000800040c7984 */ /* 0x000fe80000000800 */
[----:B------:R-:W-:Y:S04]  /*8e50*/  LDS R14, [R4+0xc] ;  /* 0x00000c00040e7984 */ /* 0x000fe80000000800 */
[----:B------:R-:W-:Y:S04]  /*8e60*/  LDS R16, [R4+0x10] ;  /* 0x0000100004107984 */ /* 0x000fe80000000800 */
[----:B------:R-:W-:Y:S04]  /*8e70*/  LDS R18, [R4+0x14] ;  /* 0x0000140004127984 */ /* 0x000fe80000000800 */
[----:B------:R-:W-:Y:S04]  /*8e80*/  LDS R20, [R4+0x18] ;  /* 0x0000180004147984 */ /* 0x000fe80000000800 */
[----:B------:R-:W-:Y:S01]  /*8e90*/  LDS R22, [R4+0x1c] ;  /* 0x00001c0004167984 */ /* 0x000fe20000000800 */
[----:B------:R-:W-:Y:S06]  /*8ea0*/  BAR.SYNC.DEFER_BLOCKING 0x0 ;  /* 0x0000000000007b1d */ /* 0x000fec0000010000 */
[----:B------:R-:W-:Y:S04]  /*8eb0*/  STS [R6], R23 ;  /* 0x0000001706007388 */ /* 0x000fe80000000800 */
[----:B------:R-:W-:Y:S04]  /*8ec0*/  STS [R6+0x80], R25 ;  /* 0x0000801906007388 */ /* 0x000fe80000000800 */
[----:B------:R-:W-:Y:S04]  /*8ed0*/  STS [R6+0x100], R27 ;  /* 0x0001001b06007388 */ /* 0x000fe80000000800 */
[----:B------:R2:W-:Y:S04]  /*8ee0*/  STS [R6+0x180], R28 ;  /* 0x0001801c06007388 */ /* 0x0005e80000000800 */
[----:B------:R-:W-:Y:S04]  /*8ef0*/  STS [R6+0x200], R29 ;  /* 0x0002001d06007388 */ /* 0x000fe80000000800 */
[----:B------:R-:W-:Y:S04]  /*8f00*/  STS [R6+0x280], R30 ;  /* 0x0002801e06007388 */ /* 0x000fe80000000800 */
[----:B------:R-:W-:Y:S04]  /*8f10*/  STS [R6+0x300], R31 ;  /* 0x0003001f06007388 */ /* 0x000fe80000000800 */
[----:B------:R-:W-:Y:S04]  /*8f20*/  STS [R6+0x380], R32 ;  /* 0x0003802006007388 */ /* 0x000fe80000000800 */
[----:B------:R3:W-:Y:S01]  /*8f30*/  STS [R6+0x400], R21 ;  /* 0x0004001506007388 */ /* 0x0007e20000000800 */
        /* <DEDUP_REMOVED lines=9> */
[----:B------:R4:W-:Y:S01]  /*8fd0*/  LDS R23, [R4+0x1c] ;  /* 0x00001c0004177984 */ /* 0x0009e20000000800 */
[----:B------:R-:W-:Y:S06]  /*8fe0*/  BAR.SYNC.DEFER_BLOCKING 0x0 ;  /* 0x0000000000007b1d */ /* 0x000fec0000010000 */
[----:B0-----:R-:W-:Y:S02]  /*8ff0*/  STS [R36+0x4d8], R33 ;  /* 0x0004d82124007388 */ /* 0x001fe40000000800 */
[----:B------:R-:W-:Y:S06]  /*9000*/  BAR.SYNC.DEFER_BLOCKING 0x0 ;  /* 0x0000000000007b1d */ /* 0x000fec0000010000 */
[----:B------:R-:W0:Y:S01]  /*9010*/  @P0 LDS R24, [R36+0x4d4] ;  /* 0x0004d40024180984 */ /* 0x000e220000000800 */
[----:B--2---:R-:W-:-:S04]  /*9020*/  IMAD R28, R42, 0x9, RZ ;  /* 0x000000092a1c7824 */ /* 0x004fc800078e02ff */
[C---:B---3--:R-:W-:Y:S01]  /*9030*/  VIADD R6, R28.reuse, 0x1 ;  /* 0x000000011c067836 */ /* 0x048fe20000000000 */
[C---:B------:R-:W-:Y:S01]  /*9040*/  ISETP.EQ.U32.AND P4, PT, R3.reuse, R28, PT ;  /* 0x0000001c0300720c */ /* 0x040fe20003f82070 */
[----:B------:R-:W-:Y:S01]  /*9050*/  VIADD R30, R28, 0x2 ;  /* 0x000000021c1e7836 */ /* 0x000fe20000000000 */
[----:B-1----:R-:W-:Y:S01]  /*9060*/  ISETP.NE.AND P5, PT, R8, R10, PT ;  /* 0x0000000a0800720c */ /* 0x002fe20003fa5270 */
[C---:B------:R-:W-:Y:S01]  /*9070*/  VIADD R32, R28.reuse, 0x3 ;  /* 0x000000031c207836 */ /* 0x040fe20000000000 */
[C---:B------:R-:W-:Y:S01]  /*9080*/  ISETP.EQ.U32.AND P2, PT, R3.reuse, R6, PT ;  /* 0x000000060300720c */ /* 0x040fe20003f42070 */
[----:B----4-:R-:W-:Y:S01]  /*9090*/  VIADD R4, R28, 0x4 ;  /* 0x000000041c047836 */ /* 0x010fe20000000000 */
[C---:B------:R-:W-:Y:S02]  /*90a0*/  ISETP.EQ.U32.AND P0, PT, R3.reuse, R30, PT ;  /* 0x0000001e0300720c */ /* 0x040fe40003f02070 */
[----:B------:R-:W-:Y:S02]  /*90b0*/  ISETP.EQ.OR.EX P6, PT, R26, RZ, P5, P2 ;  /* 0x000000ff1a00720c */ /* 0x000fe40002fc2720 */
[----:B------:R-:W-:-:S02]  /*90c0*/  ISETP.EQ.U32.AND P1, PT, R3, R32, PT ;  /* 0x000000200300720c */ /* 0x000fc40003f22070 */
[----:B------:R-:W-:Y:S02]  /*90d0*/  ISETP.EQ.U32.AND P2, PT, R3, R4, PT ;  /* 0x000000040300720c */ /* 0x000fe40003f42070 */
[----:B------:R-:W-:Y:S02]  /*90e0*/  SEL R4, RZ, 0x1, !P6 ;  /* 0x00000001ff047807 */ /* 0x000fe40007000000 */
[----:B0-----:R-:W-:-:S04]  /*90f0*/  ISETP.NE.AND P3, PT, R24, R8, PT ;  /* 0x000000081800720c */ /* 0x001fc80003f65270 */
[----:B------:R-:W-:Y:S02]  /*9100*/  ISETP.EQ.OR.EX P4, PT, R26, RZ, P3, P4 ;  /* 0x000000ff1a00720c */ /* 0x000fe40001f82740 */
[----:B------:R-:W-:Y:S02]  /*9110*/  ISETP.NE.AND P3, PT, R10, R12, PT ;  /* 0x0000000c0a00720c */ /* 0x000fe40003f65270 */
[----:B------:R-:W-:Y:S02]  /*9120*/  SEL R6, RZ, 0x1, !P4 ;  /* 0x00000001ff067807 */ /* 0x000fe40006000000 */
[----:B------:R-:W-:Y:S02]  /*9130*/  ISETP.EQ.OR.EX P0, PT, R26, RZ, P3, P0 ;  /* 0x000000ff1a00720c */ /* 0x000fe40001f02700 */
[----:B------:R-:W-:Y:S02]  /*9140*/  ISETP.NE.AND P4, PT, R12, R14, PT ;  /* 0x0000000e0c00720c */ /* 0x000fe40003f85270 */
[----:B------:R-:W-:-:S02]  /*9150*/  ISETP.NE.AND P3, PT, R14, R16, PT ;  /* 0x000000100e00720c */ /* 0x000fc40003f65270 */
[----:B------:R-:W-:Y:S02]  /*9160*/  SEL R27, RZ, 0x1, !P0 ;  /* 0x00000001ff1b7807 */ /* 0x000fe40004000000 */
[C---:B------:R-:W-:Y:S02]  /*9170*/  ISETP.EQ.OR.EX P1, PT, R26.reuse, RZ, P4, P1 ;  /* 0x000000ff1a00720c */ /* 0x040fe40002722710 */
[----:B------:R-:W-:Y:S02]  /*9180*/  ISETP.EQ.OR.EX P2, PT, R26, RZ, P3, P2 ;  /* 0x000000ff1a00720c */ /* 0x000fe40001f42720 */
[----:B------:R-:W-:Y:S02]  /*9190*/  IADD3 R27, P3, P4, R27, R4, R6 ;  /* 0x000000041b1b7210 */ /* 0x000fe40007c7e006 */
[----:B------:R-:W-:Y:S02]  /*91a0*/  SEL R5, RZ, 0x1, !P1 ;  /* 0x00000001ff057807 */ /* 0x000fe40004800000 */
[----:B------:R-:W-:-:S02]  /*91b0*/  SEL R4, RZ, 0x1, !P2 ;  /* 0x00000001ff047807 */ /* 0x000fc40005000000 */
[----:B------:R-:W-:Y:S02]  /*91c0*/  IADD3.X R6, PT, PT, RZ, RZ, RZ, P3, P4 ;  /* 0x000000ffff067210 */ /* 0x000fe40001fe84ff */
[----:B------:R-:W-:Y:S01]  /*91d0*/  IADD3 R27, P3, P4, R4, R27, R5 ;  /* 0x0000001b041b7210 */ /* 0x000fe20007c7e005 */
[C---:B------:R-:W-:Y:S01]  /*91e0*/  VIADD R4, R28.reuse, 0x5 ;  /* 0x000000051c047836 */ /* 0x040fe20000000000 */
[----:B------:R-:W-:Y:S02]  /*91f0*/  P2R R40, PR, RZ, 0x40 ;  /* 0x00000040ff287803 */ /* 0x000fe40000000000 */
[----:B------:R-:W-:Y:S02]  /*9200*/  IADD3.X R6, PT, PT, RZ, R6, RZ, P3, P4 ;  /* 0x00000006ff067210 */ /* 0x000fe40001fe84ff */
[----:B------:R-:W-:Y:S01]  /*9210*/  ISETP.EQ.U32.AND P3, PT, R3, R4, PT ;  /* 0x000000040300720c */ /* 0x000fe20003f62070 */
[----:B------:R-:W-:Y:S01]  /*9220*/  VIADD R4, R28, 0x6 ;  /* 0x000000061c047836 */ /* 0x000fe20000000000 */
[----:B------:R-:W-:-:S02]  /*9230*/  ISETP.NE.AND P6, PT, R16, R18, PT ;  /* 0x000000121000720c */ /* 0x000fc40003fc5270 */
[----:B------:R-:W-:Y:S02]  /*9240*/  ISETP.NE.AND P4, PT, R18, R20, PT ;  /* 0x000000141200720c */ /* 0x000fe40003f85270 */
[----:B------:R-:W-:Y:S02]  /*9250*/  ISETP.EQ.OR.EX P6, PT, R26, RZ, P6, P3 ;  /* 0x000000ff1a00720c */ /* 0x000fe400037c2730 */
[----:B------:R-:W-:-:S04]  /*9260*/  ISETP.EQ.U32.AND P3, PT, R3, R4, PT ;  /* 0x000000040300720c */ /* 0x000fc80003f62070 */
[----:B------:R-:W-:Y:S02]  /*9270*/  ISETP.EQ.OR.EX P3, PT, R26, RZ, P4, P3 ;  /* 0x000000ff1a00720c */ /* 0x000fe40002762730 */
[----:B------:R-:W-:Y:S02]  /*9280*/  SEL R5, RZ, 0x1, !P6 ;  /* 0x00000001ff057807 */ /* 0x000fe40007000000 */
[----:B------:R-:W-:-:S04]  /*9290*/  SEL R4, RZ, 0x1, !P3 ;  /* 0x00000001ff047807 */ /* 0x000fc80005800000 */
[----:B------:R-:W-:Y:S01]  /*92a0*/  IADD3 R27, P4, P5, R4, R27, R5 ;  /* 0x0000001b041b7210 */ /* 0x000fe20007d9e005 */
[C---:B------:R-:W-:Y:S01]  /*92b0*/  VIADD R4, R28.reuse, 0x7 ;  /* 0x000000071c047836 */ /* 0x040fe20000000000 */
[----:B------:R-:W-:Y:S01]  /*92c0*/  P2R R30, PR, RZ, 0x1 ;  /* 0x00000001ff1e7803 */ /* 0x000fe20000000000 */
[----:B------:R-:W-:Y:S01]  /*92d0*/  VIADD R28, R28, 0x8 ;  /* 0x000000081c1c7836 */ /* 0x000fe20000000000 */
[----:B------:R-:W-:Y:S02]  /*92e0*/  IADD3.X R6, PT, PT, RZ, R6, RZ, P4, P5 ;  /* 0x00000006ff067210 */ /* 0x000fe400027ea4ff */
[----:B------:R-:W-:Y:S02]  /*92f0*/  ISETP.NE.AND P0, PT, R40, RZ, PT ;  /* 0x000000ff2800720c */ /* 0x000fe40003f05270 */
[----:B------:R-:W-:Y:S02]  /*9300*/  ISETP.EQ.U32.AND P5, PT, R3, R4, PT ;  /* 0x000000040300720c */ /* 0x000fe40003fa2070 */
[----:B------:R-:W-:-:S02]  /*9310*/  ISETP.NE.AND P4, PT, R20, R22, PT ;  /* 0x000000161400720c */ /* 0x000fc40003f85270 */
[----:B------:R-:W-:Y:S02]  /*9320*/  P2R R29, PR, RZ, 0x1 ;  /* 0x00000001ff1d7803 */ /* 0x000fe40000000000 */
[----:B------:R-:W-:Y:S02]  /*9330*/  ISETP.EQ.OR.EX P5, PT, R26, RZ, P4, P5 ;  /* 0x000000ff1a00720c */ /* 0x000fe400027a2750 */
[----:B------:R-:W-:Y:S02]  /*9340*/  ISETP.EQ.U32.AND P4, PT, R3, R28, PT ;  /* 0x0000001c0300720c */ /* 0x000fe40003f82070 */
[----:B------:R-:W-:-:S04]  /*9350*/  ISETP.NE.AND P0, PT, R22, R33, PT ;  /* 0x000000211600720c */ /* 0x000fc80003f05270 */
[----:B------:R-:W-:Y:S02]  /*9360*/  ISETP.EQ.OR.EX P4, PT, R26, RZ, P0, P4 ;  /* 0x000000ff1a00720c */ /* 0x000fe40000782740 */
[----:B------:R-:W-:Y:S02]  /*9370*/  SEL R5, RZ, 0x1, !P5 ;  /* 0x00000001ff057807 */ /* 0x000fe40006800000 */
[----:B------:R-:W-:Y:S02]  /*9380*/  SEL R4, RZ, 0x1, !P4 ;  /* 0x00000001ff047807 */ /* 0x000fe40006000000 */
[----:B------:R-:W-:Y:S02]  /*9390*/  P2R R25, PR, RZ, 0x2 ;  /* 0x00000002ff197803 */ /* 0x000fe40000000000 */
[----:B------:R-:W-:Y:S01]  /*93a0*/  IADD3 R27, P0, P1, R4, R27, R5 ;  /* 0x0000001b041b7210 */ /* 0x000fe2000791e005 */
[----:B------:R-:W-:-:S03]  /*93b0*/  FADD R4, R9, R11 ;  /* 0x0000000b09047221 */ /* 0x000fc60000000000 */
[----:B------:R-:W-:Y:S02]  /*93c0*/  IADD3.X R6, PT, PT, RZ, R6, RZ, P0, P1 ;  /* 0x00000006ff067210 */ /* 0x000fe400007e24ff */
[----:B------:R-:W-:-:S04]  /*93d0*/  ISETP.NE.AND P0, PT, R29, RZ, PT ;  /* 0x000000ff1d00720c */ /* 0x000fc80003f05270 */
[----:B------:R-:W-:Y:S02]  /*93e0*/  FSEL R4, R11, R4, P0 ;  /* 0x000000040b047208 */ /* 0x000fe40000000000 */
[----:B------:R-:W-:-:S03]  /*93f0*/  ISETP.NE.AND P0, PT, R30, RZ, PT ;  /* 0x000000ff1e00720c */ /* 0x000fc60003f05270 */
[----:B------:R-:W-:-:S05]  /*9400*/  FADD R4, R13, R4 ;  /* 0x000000040d047221 */ /* 0x000fca0000000000 */
[----:B------:R-:W-:Y:S02]  /*9410*/  FSEL R4, R13, R4, P0 ;  /* 0x000000040d047208 */ /* 0x000fe40000000000 */
[----:B------:R-:W-:-:S03]  /*9420*/  ISETP.NE.AND P1, PT, R25, RZ, PT ;  /* 0x000000ff1900720c */ /* 0x000fc60003f25270 */
[----:B------:R-:W-:-:S05]  /*9430*/  FADD R4, R15, R4 ;  /* 0x000000040f047221 */ /* 0x000fca0000000000 */
[----:B------:R-:W-:-:S05]  /*9440*/  FSEL R4, R15, R4, P1 ;  /* 0x000000040f047208 */ /* 0x000fca0000800000 */
        /* <DEDUP_REMOVED lines=8> */
[----:B------:R-:W-:-:S05]  /*94d0*/  @!P4 FADD R2, R2, R5 ;  /* 0x000000050202c221 */ /* 0x000fca0000000000 */
[----:B------:R-:W0:Y:S01]  /*94e0*/  SHFL.UP PT, R5, R2, 0x1, RZ ;  /* 0x0420000002057989 */ /* 0x000e2200000e00ff */
[----:B------:R-:W-:Y:S02]  /*94f0*/  ISETP.GE.AND P5, PT, R34, 0x1, PT ;  /* 0x000000012200780c */ /* 0x000fe40003fa6270 */
[----:B------:R-:W-:Y:S01]  /*9500*/  ISETP.NE.U32.AND P4, PT, R27, RZ, PT ;  /* 0x000000ff1b00720c */ /* 0x000fe20003f85070 */
[----:B------:R-:W1:Y:S03]  /*9510*/  SHFL.UP PT, R4, R27, 0x1, RZ ;  /* 0x042000001b047989 */ /* 0x000e6600000e00ff */
[----:B------:R-:W-:Y:S01]  /*9520*/  ISETP.NE.AND.EX P4, PT, R6, RZ, PT, P4 ;  /* 0x000000ff0600720c */ /* 0x000fe20003f85340 */
[----:B0-----:R-:W-:-:S06]  /*9530*/  FADD R5, R2, R5 ;  /* 0x0000000502057221 */ /* 0x001fcc0000000000 */
[----:B------:R-:W-:Y:S02]  /*9540*/  @P5 FSEL R2, R5, R2, !P4 ;  /* 0x0000000205025208 */ /* 0x000fe40006000000 */
[----:B------:R-:W0:Y:S01]  /*9550*/  SHFL.UP PT, R5, R6, 0x1, RZ ;  /* 0x0420000006057989 */ /* 0x000e2200000e00ff */
[----:B-1----:R-:W-:-:S04]  /*9560*/  SEL R4, R4, RZ, P5 ;  /* 0x000000ff04047207 */ /* 0x002fc80002800000 */
[----:B------:R-:W-:Y:S01]  /*9570*/  IADD3 R29, P4, PT, R4, R27, RZ ;  /* 0x0000001b041d7210 */ /* 0x000fe20007f9e0ff */
[----:B------:R-:W1:Y:S04]  /*9580*/  SHFL.UP PT, R25, R2, 0x2, RZ ;  /* 0x0440000002197989 */ /* 0x000e6800000e00ff */
[----:B------:R-:W2:Y:S01]  /*9590*/  SHFL.UP PT, R4, R29, 0x2, RZ ;  /* 0x044000001d047989 */ /* 0x000ea200000e00ff */
[----:B0-----:R-:W-:-:S05]  /*95a0*/  SEL R5, R5, RZ, P5 ;  /* 0x000000ff05057207 */ /* 0x001fca0002800000 */
[----:B------:R-:W-:-:S05]  /*95b0*/  IMAD.X R28, R5, 0x1, R6, P4 ;  /* 0x00000001051c7824 */ /* 0x000fca00020e0606 */
[----:B------:R-:W0:Y:S01]  /*95c0*/  SHFL.UP PT, R5, R28, 0x2, RZ ;  /* 0x044000001c057989 */ /* 0x000e2200000e00ff */
[----:B------:R-:W-:Y:S02]  /*95d0*/  ISETP.GE.AND P5, PT, R34, 0x2, PT ;  /* 0x000000022200780c */ /* 0x000fe40003fa6270 */
[----:B------:R-:W-:Y:S01]  /*95e0*/  ISETP.NE.U32.AND P4, PT, R29, RZ, PT ;  /* 0x000000ff1d00720c */ /* 0x000fe20003f85070 */
[----:B-1----:R-:W-:Y:S01]  /*95f0*/  FADD R25, R2, R25 ;  /* 0x0000001902197221 */ /* 0x002fe20000000000 */
[----:B--2---:R-:W-:Y:S02]  /*9600*/  SEL R4, R4, RZ, P5 ;  /* 0x000000ff04047207 */ /* 0x004fe40002800000 */
[----:B------:R-:W-:-:S07]  /*9610*/  ISETP.NE.AND.EX P4, PT, R28, RZ, PT, P4 ;  /* 0x000000ff1c00720c */ /* 0x000fce0003f85340 */
[----:B------:R-:W-:Y:S02]  /*9620*/  @P5 FSEL R2, R25, R2, !P4 ;  /* 0x0000000219025208 */ /* 0x000fe40006000000 */
[----:B------:R-:W-:-:S03]  /*9630*/  IADD3 R27, P4, PT, R4, R29, RZ ;  /* 0x0000001d041b7210 */ /* 0x000fc60007f9e0ff */
[----:B------:R-:W1:Y:S01]  /*9640*/  SHFL.UP PT, R25, R2, 0x4, RZ ;  /* 0x0480000002197989 */ /* 0x000e6200000e00ff */
[----:B0-----:R-:W-:-:S03]  /*9650*/  SEL R5, R5, RZ, P5 ;  /* 0x000000ff05057207 */ /* 0x001fc60002800000 */
[----:B------:R-:W0:Y:S02]  /*9660*/  SHFL.UP PT, R4, R27, 0x4, RZ ;  /* 0x048000001b047989 */ /* 0x000e2400000e00ff */
[----:B------:R-:W-:-:S05]  /*9670*/  IMAD.X R6, R5, 0x1, R28, P4 ;  /* 0x0000000105067824 */ /* 0x000fca00020e061c */
[----:B------:R-:W2:Y:S01]  /*9680*/  SHFL.UP PT, R5, R6, 0x4, RZ ;  /* 0x0480000006057989 */ /* 0x000ea200000e00ff */
[----:B------:R-:W-:Y:S02]  /*9690*/  ISETP.GE.AND P5, PT, R34, 0x4, PT ;  /* 0x000000042200780c */ /* 0x000fe40003fa6270 */
[----:B------:R-:W-:-:S04]  /*96a0*/  ISETP.NE.U32.AND P4, PT, R27, RZ, PT ;  /* 0x000000ff1b00720c */ /* 0x000fc80003f85070 */
[----:B------:R-:W-:Y:S01]  /*96b0*/  ISETP.NE.AND.EX P4, PT, R6, RZ, PT, P4 ;  /* 0x000000ff0600720c */ /* 0x000fe20003f85340 */
[----:B-1----:R-:W-:Y:S01]  /*96c0*/  FADD R25, R2, R25 ;  /* 0x0000001902197221 */ /* 0x002fe20000000000 */
[----:B0-----:R-:W-:-:S05]  /*96d0*/  SEL R4, R4, RZ, P5 ;  /* 0x000000ff04047207 */ /* 0x001fca0002800000 */
[----:B------:R-:W-:Y:S02]  /*96e0*/  @P5 FSEL R2, R25, R2, !P4 ;  /* 0x0000000219025208 */ /* 0x000fe40006000000 */
[----:B------:R-:W-:Y:S02]  /*96f0*/  IADD3 R29, P4, PT, R4, R27, RZ ;  /* 0x0000001b041d7210 */ /* 0x000fe40007f9e0ff */
[----:B--2---:R-:W-:Y:S01]  /*9700*/  SEL R5, R5, RZ, P5 ;  /* 0x000000ff05057207 */ /* 0x004fe20002800000 */
[----:B------:R-:W0:Y:S04]  /*9710*/  SHFL.UP PT, R25, R2, 0x8, RZ ;  /* 0x0500000002197989 */ /* 0x000e2800000e00ff */
[----:B------:R-:W-:Y:S01]  /*9720*/  IMAD.X R28, R5, 0x1, R6, P4 ;  /* 0x00000001051c7824 */ /* 0x000fe200020e0606 */
[----:B------:R-:W1:Y:S04]  /*9730*/  SHFL.UP PT, R4, R29, 0x8, RZ ;  /* 0x050000001d047989 */ /* 0x000e6800000e00ff */
[----:B------:R-:W2:Y:S01]  /*9740*/  SHFL.UP PT, R5, R28, 0x8, RZ ;  /* 0x050000001c057989 */ /* 0x000ea200000e00ff */
[----:B------:R-:W-:-:S02]  /*9750*/  ISETP.GE.AND P5, PT, R34, 0x8, PT ;  /* 0x000000082200780c */ /* 0x000fc40003fa6270 */
[----:B------:R-:W-:-:S04]  /*9760*/  ISETP.NE.U32.AND P4, PT, R29, RZ, PT ;  /* 0x000000ff1d00720c */ /* 0x000fc80003f85070 */
[----:B------:R-:W-:Y:S01]  /*9770*/  ISETP.NE.AND.EX P4, PT, R28, RZ, PT, P4 ;  /* 0x000000ff1c00720c */ /* 0x000fe20003f85340 */
[----:B0-----:R-:W-:Y:S01]  /*9780*/  FADD R25, R2, R25 ;  /* 0x0000001902197221 */ /* 0x001fe20000000000 */
[----:B-1----:R-:W-:-:S05]  /*9790*/  SEL R4, R4, RZ, P5 ;  /* 0x000000ff04047207 */ /* 0x002fca0002800000 */
[----:B------:R-:W-:Y:S02]  /*97a0*/  @P5 FSEL R2, R25, R2, !P4 ;  /* 0x0000000219025208 */ /* 0x000fe40006000000 */
[----:B--2---:R-:W-:Y:S02]  /*97b0*/  SEL R5, R5, RZ, P5 ;  /* 0x000000ff05057207 */ /* 0x004fe40002800000 */
[----:B------:R-:W-:-:S05]  /*97c0*/  IADD3 R27, P4, PT, R4, R29, RZ ;  /* 0x0000001d041b7210 */ /* 0x000fca0007f9e0ff */
[----:B------:R-:W-:Y:S01]  /*97d0*/  IMAD.X R6, R5, 0x1, R28, P4 ;  /* 0x0000000105067824 */ /* 0x000fe200020e061c */
[----:B------:R-:W0:Y:S04]  /*97e0*/  SHFL.UP PT, R4, R27, 0x10, RZ ;  /* 0x060000001b047989 */ /* 0x000e2800000e00ff */
[----:B------:R-:W1:Y:S04]  /*97f0*/  SHFL.UP PT, R5, R6, 0x10, RZ ;  /* 0x0600000006057989 */ /* 0x000e6800000e00ff */
[----:B------:R-:W2:Y:S01]  /*9800*/  SHFL.UP PT, R25, R2, 0x10, RZ ;  /* 0x0600000002197989 */ /* 0x000ea200000e00ff */
[----:B------:R-:W-:-:S04]  /*9810*/  ISETP.GE.AND P4, PT, R34, 0x10, PT ;  /* 0x000000102200780c */ /* 0x000fc80003f86270 */
[----:B0-----:R-:W-:Y:S02]  /*9820*/  SEL R4, R4, RZ, P4 ;  /* 0x000000ff04047207 */ /* 0x001fe40002000000 */
[----:B-1----:R-:W-:Y:S02]  /*9830*/  SEL R5, R5, RZ, P4 ;  /* 0x000000ff05057207 */ /* 0x002fe40002000000 */
[----:B------:R-:W-:-:S05]  /*9840*/  IADD3 R4, P5, PT, R4, R27, RZ ;  /* 0x0000001b04047210 */ /* 0x000fca0007fbe0ff */
[----:B------:R-:W-:Y:S01]  /*9850*/  IMAD.X R5, R5, 0x1, R6, P5 ;  /* 0x0000000105057824 */ /* 0x000fe200028e0606 */
[----:B------:R-:W-:Y:S01]  /*9860*/  ISETP.NE.U32.AND P5, PT, R27, RZ, PT ;  /* 0x000000ff1b00720c */ /* 0x000fe20003fa5070 */
[----:B--2---:R-:W-:-:S03]  /*9870*/  FADD R25, R2, R25 ;  /* 0x0000001902197221 */ /* 0x004fc60000000000 */
[----:B------:R-:W-:-:S04]  /*9880*/  ISETP.NE.AND.EX P5, PT, R6, RZ, PT, P5 ;  /* 0x000000ff0600720c */ /* 0x000fc80003fa5350 */
[----:B------:R-:W-:Y:S02]  /*9890*/  FSEL R27, R25, R2, !P5 ;  /* 0x00000002191b7208 */ /* 0x000fe40006800000 */
[----:B------:R-:W-:-:S13]  /*98a0*/  ISETP.NE.AND P5, PT, R34, 0x1f, PT ;  /* 0x0000001f2200780c */ /* 0x000fda0003fa5270 */
[----:B------:R-:W-:-:S05]  /*98b0*/  @!P5 LEA R32, R7, UR4, 0x4 ;  /* 0x000000040720dc11 */ /* 0x000fca000f8e20ff */
[----:B------:R-:W-:Y:S04]  /*98c0*/  @!P5 STS.64 [R32], R4 ;  /* 0x000000042000d388 */ /* 0x000fe80000000a00 */
[----:B------:R-:W-:Y:S01]  /*98d0*/  @!P5 STS [R32+0x8], R27 ;  /* 0x0000081b2000d388 */ /* 0x000fe20000000800 */
[----:B------:R-:W-:Y:S06]  /*98e0*/  BAR.SYNC.DEFER_BLOCKING 0x0 ;  /* 0x0000000000007b1d */ /* 0x000fec0000010000 */
[----:B------:R-:W-:Y:S04]  /*98f0*/  LDS.64 R28, [UR4+0x10] ;  /* 0x00001004ff1c7984 */ /* 0x000fe80008000a00 */
[----:B------:R-:W0:Y:S04]  /*9900*/  LDS.64 R36, [UR4] ;  /* 0x00000004ff247984 */ /* 0x000e280008000a00 */
[----:B------:R-:W1:Y:S04]  /*9910*/  LDS.64 R30, [UR4+0x20] ;  /* 0x00002004ff1e7984 */ /* 0x000e680008000a00 */
[----:B------:R-:W-:Y:S04]  /*9920*/  LDS R6, [UR4+0x8] ;  /* 0x00000804ff067984 */ /* 0x000fe80008000800 */
[----:B------:R-:W2:Y:S01]  /*9930*/  LDS R25, [UR4+0x18] ;  /* 0x00001804ff197984 */ /* 0x000ea20008000800 */
[----:B------:R-:W-:-:S03]  /*9940*/  FSEL R2, R2, R27, !P4 ;  /* 0x0000001b02027208 */ /* 0x000fc60006000000 */
[----:B------:R-:W3:Y:S04]  /*9950*/  LDS R27, [UR4+0x28] ;  /* 0x00002804ff1b7984 */ /* 0x000ee80008000800 */
[----:B------:R-:W-:Y:S01]  /*9960*/  LDS R32, [UR4+0x38] ;  /* 0x00003804ff207984 */ /* 0x000fe20008000800 */
[----:B0-----:R-:W-:-:S05]  /*9970*/  IADD3 R41, P4, PT, R36, R28, RZ ;  /* 0x0000001c24297210 */ /* 0x001fca0007f9e0ff */
[----:B------:R-:W-:Y:S01]  /*9980*/  IMAD.X R43, R37, 0x1, R29, P4 ;  /* 0x00000001252b7824 */ /* 0x000fe200020e061d */
[----:B-1----:R-:W-:-:S05]  /*9990*/  IADD3 R35, P4, PT, R30, R41, RZ ;  /* 0x000000291e237210 */ /* 0x002fca0007f9e0ff */
[----:B------:R-:W-:Y:S01]  /*99a0*/  IMAD.X R39, R31, 0x1, R43, P4 ;  /* 0x000000011f277824 */ /* 0x000fe200020e062b */
[----:B------:R-:W-:-:S04]  /*99b0*/  ISETP.NE.U32.AND P4, PT, R28, RZ, PT ;  /* 0x000000ff1c00720c */ /* 0x000fc80003f85070 */
[----:B------:R-:W-:Y:S02]  /*99c0*/  ISETP.NE.AND.EX P4, PT, R29, RZ, PT, P4 ;  /* 0x000000ff1d00720c */ /* 0x000fe40003f85340 */
[----:B------:R-:W0:Y:S11]  /*99d0*/  LDS.64 R28, [UR4+0x30] ;  /* 0x00003004ff1c7984 */ /* 0x000e360008000a00 */
[----:B--2---:R-:W-:Y:S01]  /*99e0*/  @!P4 FADD R25, R6, R25 ;  /* 0x000000190619c221 */ /* 0x004fe20000000000 */
[----:B------:R-:W-:-:S04]  /*99f0*/  ISETP.NE.AND P4, PT, R7, 0x2, PT ;  /* 0x000000020700780c */ /* 0x000fc80003f85270 */
[----:B------:R-:W-:Y:S02]  /*9a00*/  SEL R36, R41, R36, !P4 ;  /* 0x0000002429247207 */ /* 0x000fe40006000000 */
[----:B------:R-:W-:Y:S02]  /*9a10*/  SEL R38, R43, R37, !P4 ;  /* 0x000000252b267207 */ /* 0x000fe40006000000 */
[----:B------:R-:W-:Y:S02]  /*9a20*/  FSEL R6, R25, R6, !P4 ;  /* 0x0000000619067208 */ /* 0x000fe40006000000 */
[----:B------:R-:W-:-:S04]  /*9a30*/  ISETP.NE.U32.AND P4, PT, R30, RZ, PT ;  /* 0x000000ff1e00720c */ /* 0x000fc80003f85070 */
[----:B------:R-:W-:Y:S02]  /*9a40*/  ISETP.NE.AND.EX P4, PT, R31, RZ, PT, P4 ;  /* 0x000000ff1f00720c */ /* 0x000fe40003f85340 */
[----:B------:R-:W1:Y:S11]  /*9a50*/  LDS.64 R30, [UR4+0x40] ;  /* 0x00004004ff1e7984 */ /* 0x000e760008000a00 */
[----:B---3--:R-:W-:Y:S01]  /*9a60*/  @!P4 FADD R27, R25, R27 ;  /* 0x0000001b191bc221 */ /* 0x008fe20000000000 */
[----:B------:R-:W-:Y:S01]  /*9a70*/  ISETP.NE.AND P4, PT, R7, 0x3, PT ;  /* 0x000000030700780c */ /* 0x000fe20003f85270 */
[----:B------:R-:W2:Y:S03]  /*9a80*/  LDS R25, [UR4+0x48] ;  /* 0x00004804ff197984 */ /* 0x000ea60008000800 */
[----:B------:R-:W-:-:S02]  /*9a90*/  SEL R36, R35, R36, !P4 ;  /* 0x0000002423247207 */ /* 0x000fc40006000000 */
[----:B------:R-:W-:Y:S02]  /*9aa0*/  SEL R38, R39, R38, !P4 ;  /* 0x0000002627267207 */ /* 0x000fe40006000000 */
[----:B------:R-:W-:Y:S02]  /*9ab0*/  FSEL R6, R27, R6, !P4 ;  /* 0x000000061b067208 */ /* 0x000fe40006000000 */
[----:B0-----:R-:W-:-:S05]  /*9ac0*/  IADD3 R37, P4, PT, R28, R35, RZ ;  /* 0x000000231c257210 */ /* 0x001fca0007f9e0ff */
[----:B------:R-:W-:Y:S01]  /*9ad0*/  IMAD.X R35, R29, 0x1, R39, P4 ;  /* 0x000000011d237824 */ /* 0x000fe200020e0627 */
[----:B------:R-:W-:-:S04]  /*9ae0*/  ISETP.NE.U32.AND P4, PT, R28, RZ, PT ;  /* 0x000000ff1c00720c */ /* 0x000fc80003f85070 */
[----:B------:R-:W-:Y:S02]  /*9af0*/  ISETP.NE.AND.EX P4, PT, R29, RZ, PT, P4 ;  /* 0x000000ff1d00720c */ /* 0x000fe40003f85340 */
[----:B------:R-:W0:Y:S11]  /*9b00*/  LDS.64 R28, [UR4+0x50] ;  /* 0x00005004ff1c7984 */ /* 0x000e360008000a00 */
[----:B------:R-:W-:Y:S01]  /*9b10*/  @!P4 FADD R32, R27, R32 ;  /* 0x000000201b20c221 */ /* 0x000fe20000000000 */
[----:B------:R-:W-:Y:S01]  /*9b20*/  ISETP.NE.AND P4, PT, R7, 0x4, PT ;  /* 0x000000040700780c */ /* 0x000fe20003f85270 */
[----:B------:R-:W3:Y:S03]  /*9b30*/  LDS R27, [UR4+0x58] ;  /* 0x00005804ff1b7984 */ /* 0x000ee60008000800 */
[----:B------:R-:W-:-:S02]  /*9b40*/  SEL R36, R37, R36, !P4 ;  /* 0x0000002425247207 */ /* 0x000fc40006000000 */
[----:B------:R-:W-:Y:S02]  /*9b50*/  SEL R38, R35, R38, !P4 ;  /* 0x0000002623267207 */ /* 0x000fe40006000000 */
[----:B------:R-:W-:Y:S02]  /*9b60*/  FSEL R6, R32, R6, !P4 ;  /* 0x0000000620067208 */ /* 0x000fe40006000000 */
[----:B-1----:R-:W-:-:S05]  /*9b70*/  IADD3 R37, P4, PT, R30, R37, RZ ;  /* 0x000000251e257210 */ /* 0x002fca0007f9e0ff */
[----:B------:R-:W-:Y:S01]  /*9b80*/  IMAD.X R35, R31, 0x1, R35, P4 ;  /* 0x000000011f237824 */ /* 0x000fe200020e0623 */
[----:B------:R-:W-:-:S04]  /*9b90*/  ISETP.NE.U32.AND P4, PT, R30, RZ, PT ;  /* 0x000000ff1e00720c */ /* 0x000fc80003f85070 */
[----:B------:R-:W-:Y:S02]  /*9ba0*/  ISETP.NE.AND.EX P4, PT, R31, RZ, PT, P4 ;  /* 0x000000ff1f00720c */ /* 0x000fe40003f85340 */
[----:B------:R-:W1:Y:S11]  /*9bb0*/  LDS.64 R30, [UR4+0x60] ;  /* 0x00006004ff1e7984 */ /* 0x000e760008000a00 */
[----:B--2---:R-:W-:Y:S01]  /*9bc0*/  @!P4 FADD R25, R32, R25 ;  /* 0x000000192019c221 */ /* 0x004fe20000000000 */
[----:B------:R-:W-:-:S04]  /*9bd0*/  ISETP.NE.AND P4, PT, R7, 0x5, PT ;  /* 0x000000050700780c */ /* 0x000fc80003f85270 */
[----:B------:R-:W-:Y:S02]  /*9be0*/  SEL R32, R37, R36, !P4 ;  /* 0x0000002425207207 */ /* 0x000fe40006000000 */
[----:B------:R-:W-:Y:S02]  /*9bf0*/  SEL R36, R35, R38, !P4 ;  /* 0x0000002623247207 */ /* 0x000fe40006000000 */
[----:B------:R-:W-:Y:S01]  /*9c00*/  FSEL R6, R25, R6, !P4 ;  /* 0x0000000619067208 */ /* 0x000fe20006000000 */
[----:B------:R-:W2:Y:S01]  /*9c10*/  LDS R38, [UR4+0x68] ;  /* 0x00006804ff267984 */ /* 0x000ea20008000800 */
[----:B0-----:R-:W-:-:S05]  /*9c20*/  IADD3 R37, P4, PT, R28, R37, RZ ;  /* 0x000000251c257210 */ /* 0x001fca0007f9e0ff */
[----:B------:R-:W-:Y:S01]  /*9c30*/  IMAD.X R35, R29, 0x1, R35, P4 ;  /* 0x000000011d237824 */ /* 0x000fe200020e0623 */
[----:B------:R-:W-:-:S04]  /*9c40*/  ISETP.NE.U32.AND P4, PT, R28, RZ, PT ;  /* 0x000000ff1c00720c */ /* 0x000fc80003f85070 */
[----:B------:R-:W-:Y:S02]  /*9c50*/  ISETP.NE.AND.EX P4, PT, R29, RZ, PT, P4 ;  /* 0x000000ff1d00720c */ /* 0x000fe40003f85340 */
[----:B------:R-:W0:Y:S11]  /*9c60*/  LDS.64 R28, [UR4+0x70] ;  /* 0x00007004ff1c7984 */ /* 0x000e360008000a00 */
[----:B---3--:R-:W-:Y:S01]  /*9c70*/  @!P4 FADD R27, R25, R27 ;  /* 0x0000001b191bc221 */ /* 0x008fe20000000000 */
[----:B------:R-:W-:-:S04]  /*9c80*/  ISETP.NE.AND P4, PT, R7, 0x6, PT ;  /* 0x000000060700780c */ /* 0x000fc80003f85270 */
[----:B------:R-:W-:Y:S02]  /*9c90*/  SEL R32, R37, R32, !P4 ;  /* 0x0000002025207207 */ /* 0x000fe40006000000 */
[----:B------:R-:W-:Y:S02]  /*9ca0*/  SEL R36, R35, R36, !P4 ;  /* 0x0000002423247207 */ /* 0x000fe40006000000 */
[----:B------:R-:W-:Y:S02]  /*9cb0*/  FSEL R6, R27, R6, !P4 ;  /* 0x000000061b067208 */ /* 0x000fe40006000000 */
[----:B-1----:R-:W-:-:S05]  /*9cc0*/  IADD3 R37, P4, PT, R30, R37, RZ ;  /* 0x000000251e257210 */ /* 0x002fca0007f9e0ff */
[C---:B------:R-:W-:Y:S01]  /*9cd0*/  IMAD.X R25, R31.reuse, 0x1, R35, P4 ;  /* 0x000000011f197824 */ /* 0x040fe200020e0623 */
[----:B------:R-:W-:Y:S01]  /*9ce0*/  ISETP.NE.U32.AND P4, PT, R30, RZ, PT ;  /* 0x000000ff1e00720c */ /* 0x000fe20003f85070 */
[----:B------:R-:W1:Y:S03]  /*9cf0*/  LDS R35, [UR4+0x78] ;  /* 0x00007804ff237984 */ /* 0x000e660008000800 */
[----:B------:R-:W-:-:S13]  /*9d00*/  ISETP.NE.AND.EX P4, PT, R31, RZ, PT, P4 ;  /* 0x000000ff1f00720c */ /* 0x000fda0003f85340 */
[----:B--2---:R-:W-:Y:S01]  /*9d10*/  @!P4 FADD R38, R27, R38 ;  /* 0x000000261b26c221 */ /* 0x004fe20000000000 */
[----:B------:R-:W-:-:S04]  /*9d20*/  ISETP.NE.AND P4, PT, R7, 0x7, PT ;  /* 0x000000070700780c */ /* 0x000fc80003f85270 */
[----:B------:R-:W-:Y:S02]  /*9d30*/  SEL R7, R37, R32, !P4 ;  /* 0x0000002025077207 */ /* 0x000fe40006000000 */
[----:B------:R-:W-:Y:S02]  /*9d40*/  SEL R30, R25, R36, !P4 ;  /* 0x00000024191e7207 */ /* 0x000fe40006000000 */
[----:B------:R-:W-:Y:S02]  /*9d50*/  FSEL R6, R38, R6, !P4 ;  /* 0x0000000626067208 */ /* 0x000fe40006000000 */
[----:B0-----:R-:W-:-:S05]  /*9d60*/  IADD3 R37, P4, PT, R28, R37, RZ ;  /* 0x000000251c257210 */ /* 0x001fca0007f9e0ff */
[----:B------:R-:W-:Y:S01]  /*9d70*/  IMAD.X R36, R29, 0x1, R25, P4 ;  /* 0x000000011d247824 */ /* 0x000fe200020e0619 */
[----:B------:R-:W-:-:S04]  /*9d80*/  ISETP.NE.U32.AND P4, PT, R28, RZ, PT ;  /* 0x000000ff1c00720c */ /* 0x000fc80003f85070 */
[----:B------:R-:W-:-:S13]  /*9d90*/  ISETP.NE.AND.EX P4, PT, R29, RZ, PT, P4 ;  /* 0x000000ff1d00720c */ /* 0x000fda0003f85340 */
[----:B-1----:R-:W-:Y:S01]  /*9da0*/  @!P4 FADD R35, R38, R35 ;  /* 0x000000232623c221 */ /* 0x002fe20000000000 */
[----:B------:R-:W-:Y:S01]  /*9db0*/  ISETP.GE.U32.AND P4, PT, R42, 0x20, PT ;  /* 0x000000202a00780c */ /* 0x000fe20003f86070 */
[----:B------:R0:W1:Y:S04]  /*9dc0*/  SHFL.UP PT, R32, R4, 0x1, RZ ;  /* 0x0420000004207989 */ /* 0x00006800000e00ff */
[----:B------:R0:W2:Y:S04]  /*9dd0*/  SHFL.UP PT, R27, R5, 0x1, RZ ;  /* 0x04200000051b7989 */ /* 0x0000a800000e00ff */
[----:B------:R0:W3:Y:S04]  /*9de0*/  SHFL.UP PT, R25, R2, 0x1, RZ ;  /* 0x0420000002197989 */ /* 0x0000e800000e00ff */
[----:B------:R-:W-:Y:S05]  /*9df0*/  @!P4 BRA `(.L_x_1585) ;  /* 0x000000000028c947 */ /* 0x000fea0003800000 */
[----:B-1----:R-:W-:Y:S02]  /*9e00*/  ISETP.NE.U32.AND P4, PT, R32, RZ, PT ;  /* 0x000000ff2000720c */ /* 0x002fe40003f85070 */
[----:B------:R-:W-:Y:S02]  /*9e10*/  ISETP.NE.AND P5, PT, R34, RZ, PT ;  /* 0x000000ff2200720c */ /* 0x000fe40003fa5270 */
[C---:B--2---:R-:W-:Y:S02]  /*9e20*/  ISETP.NE.AND.EX P4, PT, R27.reuse, RZ, PT, P4 ;  /* 0x000000ff1b00720c */ /* 0x044fe40003f85340 */
[----:B------:R-:W-:Y:S02]  /*9e30*/  SEL R32, R32, RZ, P5 ;  /* 0x000000ff20207207 */ /* 0x000fe40002800000 */
[----:B------:R-:W-:-:S09]  /*9e40*/  SEL R27, R27, RZ, P5 ;  /* 0x000000ff1b1b7207 */ /* 0x000fd20002800000 */
[----:B---3--:R-:W-:Y:S01]  /*9e50*/  @!P4 FADD R25, R25, R6 ;  /* 0x000000061919c221 */ /* 0x008fe20000000000 */
[----:B------:R-:W-:-:S04]  /*9e60*/  IADD3 R32, P4, PT, R32, R7, RZ ;  /* 0x0000000720207210 */ /* 0x000fc80007f9e0ff */
[----:B------:R-:W-:Y:S01]  /*9e70*/  FSEL R25, R6, R25, !P5 ;  /* 0x0000001906197208 */ /* 0x000fe20006800000 */
[----:B------:R-:W-:Y:S01]  /*9e80*/  IMAD.X R27, R27, 0x1, R30, P4 ;  /* 0x000000011b1b7824 */ /* 0x000fe200020e061e */
[----:B------:R-:W-:Y:S07]  /*9e90*/  BRA `(.L_x_1586) ;  /* 0x0000001000707947 */ /* 0x000fee0003800000 */
.L_x_1585:
[----:B0-----:R-:W0:Y:S01]  /*9ea0*/  LDC.64 R4, c[0x0][0x3a8] ;  /* 0x0000ea00ff047b82 */ /* 0x001e220000000a00 */
[----:B------:R-:W-:Y:S01]  /*9eb0*/  ISETP.NE.AND P4, PT, R42, RZ, PT ;  /* 0x000000ff2a00720c */ /* 0x000fe20003f85270 */
[----:B------:R-:W4:-:S12]  /*9ec0*/  LDCU UR5, c[0x0][0x370] ;  /* 0x00006e00ff0577ac */ /* 0x000f180008000800 */
[----:B------:R-:W-:Y:S01]  /*9ed0*/  @!P4 IMAD.MOV.U32 R6, RZ, RZ, R37 ;  /* 0x000000ffff06c224 */ /* 0x000fe200078e0025 */
[----:B------:R0:W-:Y:S01]  /*9ee0*/  @!P4 STS [UR4+0xd0], R35 ;  /* 0x0000d023ff00c988 */ /* 0x0001e20008000804 */
[----:B------:R-:W-:Y:S01]  /*9ef0*/  @!P4 IMAD.MOV.U32 R7, RZ, RZ, R36 ;  /* 0x000000ffff07c224 */ /* 0x000fe200078e0024 */
[----:B----4-:R-:W-:-:S04]  /*9f00*/  UISETP.GT.U32.AND UP0, UPT, UR5, 0x1f3, UPT ;  /* 0x000001f30500788c */ /* 0x010fc8000bf04070 */
[----:B------:R4:W-:Y:S01]  /*9f10*/  @!P4 STS.64 [UR4+0xc8], R6 ;  /* 0x0000c806ff00c988 */ /* 0x0009e20008000a04 */
[----:B0-----:R-:W-:-:S04]  /*9f20*/  IMAD.WIDE.U32 R28, R0, 0x10, R4 ;  /* 0x00000010001c7825 */ /* 0x001fc800078e0004 */
[----:B------:R-:W-:Y:S02]  /*9f30*/  @!P4 IMAD.MOV.U32 R4, RZ, RZ, R35 ;  /* 0x000000ffff04c224 */ /* 0x000fe400078e0023 */
[----:B------:R-:W-:-:S05]  /*9f40*/  @!P4 IMAD.MOV.U32 R5, RZ, RZ, 0x64 ;  /* 0x00000064ff05c424 */ /* 0x000fca00078e00ff */
[----:B------:R4:W-:Y:S01]  /*9f50*/  @!P4 ST.E.128.STRONG.GPU desc[UR8][R28.64+0x200], R4 ;  /* 0x000200041c00c985 */ /* 0x0009e2000c10fd08 */
[----:B------:R-:W-:Y:S05]  /*9f60*/  BRA.U UP0, `(.L_x_1587) ;  /* 0x0000000100087547 */ /* 0x000fea000b800000 */
[----:B------:R0:W-:Y:S06]  /*9f70*/  MEMBAR.SC.CTA ;  /* 0x0000000000007992 */ /* 0x0001ec0000000000 */
[----:B0-----:R-:W-:Y:S05]  /*9f80*/  BRA `(.L_x_1588) ;  /* 0x0000000000087947 */ /* 0x001fea0003800000 */
.L_x_1587:
[----:B------:R-:W-:Y:S05]  /*9f90*/  NANOSLEEP 0x1c2 ;  /* 0x000001c20000795d */ /* 0x000fea0003800000 */
[----:B------:R-:W-:Y:S01]  /*9fa0*/  NOP ;  /* 0x0000000000007918 */ /* 0x000fe20000000000 */
.L_x_1588:
[----:B----4-:R-:W-:-:S03]  /*9fb0*/  IMAD.WIDE.U32 R4, R42, 0x10, RZ ;  /* 0x000000102a047825 */ /* 0x010fc600078e00ff */
[----:B------:R-:W-:Y:S02]  /*9fc0*/  LOP3.LUT R7, R4, 0xfffffff0, RZ, 0x3c, !PT ;  /* 0xfffffff004077812 */ /* 0x000fe400078e3cff */
[----:B------:R-:W-:Y:S02]  /*9fd0*/  LOP3.LUT R5, RZ, R5, RZ, 0x33, !PT ;  /* 0x00000005ff057212 */ /* 0x000fe400078e33ff */
[----:B------:R-:W-:-:S05]  /*9fe0*/  IADD3 R28, P4, PT, R28, R7, RZ ;  /* 0x000000071c1c7210 */ /* 0x000fca0007f9e0ff */
[----:B------:R-:W-:-:S08]  /*9ff0*/  IMAD.X R29, R29, 0x1, R5, P4 ;  /* 0x000000011d1d7824 */ /* 0x000fd000020e0605 */
.L_x_1590:
[----:B------:R-:W4:Y:S01]  /*a000*/  LD.E.128.STRONG.GPU R4, desc[UR8][R28.64+0x200] ;  /* 0x000200081c047980 */ /* 0x000f22000c10fd00 */
[----:B------:R-:W-:Y:S05]  /*a010*/  YIELD ;  /* 0x0000000000007946 */ /* 0x000fea0003800000 */
[----:B------:R-:W-:Y:S01]  /*a020*/  UMOV UR5, 0xffffffff ;  /* 0xffffffff00057882 */ /* 0x000fe20000000000 */
[----:B----4-:R-:W-:Y:S02]  /*a030*/  ISETP.NE.AND P4, PT, R5, 0x63, PT ;  /* 0x000000630500780c */ /* 0x010fe40003f85270 */
[----:B------:R-:W-:Y:S11]  /*a040*/  BRA.DIV UR5, `(.L_x_1589) ;  /* 0x0000003a05f07947 */ /* 0x000ff6000b800000 */
[----:B------:R-:W-:-:S13]  /*a050*/  VOTE.ANY P4, !P4 ;  /* 0x0000000000ff7806 */ /* 0x000fda0006080100 */
.L_x_1743:
        /* <DEDUP_REMOVED lines=13> */
[----:B0-----:R0:W4:Y:S04]  /*a130*/  SHFL.DOWN PT, R28, R4, 0x1, R29 ;  /* 0x08200000041c7989 */ /* 0x00112800000e001d */
[----:B------:R0:W0:Y:S04]  /*a140*/  SHFL.DOWN PT, R31, R38, 0x1, R29 ;  /* 0x08200000261f7989 */ /* 0x00002800000e001d */
[----:B------:R0:W0:Y:S02]  /*a150*/  SHFL.DOWN PT, R30, R41, 0x1, R29 ;  /* 0x08200000291e7989 */ /* 0x00002400000e001d */
.L_x_1749:
[----:B------:R-:W-:Y:S01]  /*a160*/  ISETP.GE.AND P5, PT, R34, R29, PT ;  /* 0x0000001d2200720c */ /* 0x000fe20003fa6270 */
[----:B------:R-:W-:Y:S01]  /*a170*/  UMOV UR5, 0xffffffff ;  /* 0xffffffff00057882 */ /* 0x000fe20000000000 */
[----:B------:R-:W-:-:S11]  /*a180*/  PLOP3.LUT P4, PT, PT, PT, PT, 0x80, 0x8 ;  /* 0x000000000008781c */ /* 0x000fd60003f8f070 */
[----:B------:R-:W-:-:S04]  /*a190*/  @!P5 ISETP.NE.U32.AND P6, PT, R38, RZ, PT ;  /* 0x000000ff2600d20c */ /* 0x000fc80003fc5070 */
[----:B------:R-:W-:-:S04]  /*a1a0*/  @!P5 ISETP.NE.AND.EX P6, PT, R41, RZ, PT, P6 ;  /* 0x000000ff2900d20c */ /* 0x000fc80003fc5360 */
[----:B------:R-:W-:Y:S02]  /*a1b0*/  @!P5 PLOP3.LUT P4, PT, P6, PT, PT, 0x80, 0x8 ;  /* 0x000000000008d81c */ /* 0x000fe4000378f070 */
[----:B0-----:R-:W-:-:S05]  /*a1c0*/  @!P5 IADD3 R31, P6, PT, R31, R38, RZ ;  /* 0x000000261f1fd210 */ /* 0x001fca0007fde0ff */
[----:B------:R-:W-:Y:S02]  /*a1d0*/  @!P5 IMAD.X R30, R30, 0x1, R41, P6 ;  /* 0x000000011e1ed824 */ /* 0x000fe400030e0629 */
[----:B------:R-:W-:-:S04]  /*a1e0*/  @!P5 IMAD.MOV.U32 R38, RZ, RZ, R31 ;  /* 0x000000ffff26d224 */ /* 0x000fc800078e001f */
[----:B----4-:R-:W-:Y:S01]  /*a1f0*/  @!P4 FADD R44, R44, R28 ;  /* 0x0000001c2c2cc221 */ /* 0x010fe20000000000 */
[----:B------:R-:W-:Y:S06]  /*a200*/  BRA.DIV UR5, `(.L_x_1592) ;  /* 0x0000003e05187947 */ /* 0x000fec000b800000 */
.L_x_1752:
[----:B------:R-:W-:Y:S01]  /*a210*/  UMOV UR5, 0xffffffff ;  /* 0xffffffff00057882 */ /* 0x000fe20000000000 */
[----:B------:R-:W-:Y:S02]  /*a220*/  @!P5 IMAD.MOV.U32 R41, RZ, RZ, R30 ;  /* 0x000000ffff29d224 */ /* 0x000fe400078e001e */
[----:B------:R-:W-:Y:S05]  /*a230*/  BRA.DIV UR5, `(.L_x_1593) ;  /* 0x0000003e052c7947 */ /* 0x000fea000b800000 */
[----:B------:R0:W4:Y:S04]  /*a240*/  SHFL.DOWN PT, R31, R38, 0x2, R29 ;  /* 0x08400000261f7989 */ /* 0x00012800000e001d */
[----:B------:R0:W0:Y:S04]  /*a250*/  SHFL.DOWN PT, R4, R41, 0x2, R29 ;  /* 0x0840000029047989 */ /* 0x00002800000e001d */
[----:B------:R0:W0:Y:S02]  /*a260*/  SHFL.DOWN PT, R28, R44, 0x2, R29 ;  /* 0x084000002c1c7989 */ /* 0x00002400000e001d */
.L_x_1757:
[----:B------:R-:W-:Y:S01]  /*a270*/  VIADD R43, R34, 0x2 ;  /* 0x00000002222b7836 */ /* 0x000fe20000000000 */
[----:B------:R-:W-:Y:S01]  /*a280*/  PLOP3.LUT P4, PT, PT, PT, PT, 0x80, 0x8 ;  /* 0x000000000008781c */ /* 0x000fe20003f8f070 */
[----:B------:R-:W-:-:S03]  /*a290*/  UMOV UR5, 0xffffffff ;  /* 0xffffffff00057882 */ /* 0x000fc60000000000 */
[----:B------:R-:W-:-:S13]  /*a2a0*/  ISETP.GT.AND P5, PT, R43, R29, PT ;  /* 0x0000001d2b00720c */ /* 0x000fda0003fa4270 */
[----:B------:R-:W-:-:S04]  /*a2b0*/  @!P5 ISETP.NE.U32.AND P6, PT, R38, RZ, PT ;  /* 0x000000ff2600d20c */ /* 0x000fc80003fc5070 */
[----:B------:R-:W-:-:S04]  /*a2c0*/  @!P5 ISETP.NE.AND.EX P6, PT, R41, RZ, PT, P6 ;  /* 0x000000ff2900d20c */ /* 0x000fc80003fc5360 */
[----:B------:R-:W-:-:S13]  /*a2d0*/  @!P5 PLOP3.LUT P4, PT, P6, PT, PT, 0x80, 0x8 ;  /* 0x000000000008d81c */ /* 0x000fda000378f070 */
[----:B0-----:R-:W-:Y:S01]  /*a2e0*/  @!P4 FADD R44, R44, R28 ;  /* 0x0000001c2c2cc221 */ /* 0x001fe20000000000 */
[----:B----4-:R-:W-:-:S05]  /*a2f0*/  @!P5 IADD3 R31, P4, PT, R31, R38, RZ ;  /* 0x000000261f1fd210 */ /* 0x010fca0007f9e0ff */
[----:B------:R-:W-:Y:S01]  /*a300*/  @!P5 IMAD.X R4, R4, 0x1, R41, P4 ;  /* 0x000000010404d824 */ /* 0x000fe200020e0629 */
[----:B------:R-:W-:Y:S07]  /*a310*/  BRA.DIV UR5, `(.L_x_1594) ;  /* 0x0000003e05487947 */ /* 0x000fee000b800000 */
.L_x_1760:
[----:B------:R-:W-:Y:S01]  /*a320*/  UMOV UR5, 0xffffffff ;  /* 0xffffffff00057882 */ /* 0x000fe20000000000 */
[----:B------:R-:W-:Y:S02]  /*a330*/  @!P5 IMAD.MOV.U32 R38, RZ, RZ, R31 ;  /* 0x000000ffff26d224 */ /* 0x000fe400078e001f */
[----:B------:R-:W-:Y:S01]  /*a340*/  @!P5 IMAD.MOV.U32 R41, RZ, RZ, R4 ;  /* 0x000000ffff29d224 */ /* 0x000fe200078e0004 */
[----:B------:R-:W-:Y:S06]  /*a350*/  BRA.DIV UR5, `(.L_x_1595) ;  /* 0x0000003e05587947 */ /* 0x000fec000b800000 */
[----:B------:R0:W4:Y:S04]  /*a360*/  SHFL.DOWN PT, R31, R38, 0x4, R29 ;  /* 0x08800000261f7989 */ /* 0x00012800000e001d */
[----:B------:R0:W0:Y:S04]  /*a370*/  SHFL.DOWN PT, R4, R41, 0x4, R29 ;  /* 0x0880000029047989 */ /* 0x00002800000e001d */
[----:B------:R0:W0:Y:S02]  /*a380*/  SHFL.DOWN PT, R28, R44, 0x4, R29 ;  /* 0x088000002c1c7989 */ /* 0x00002400000e001d */
.L_x_1765:
        /* <DEDUP_REMOVED lines=11> */
.L_x_1768:
[----:B------:R-:W-:Y:S01]  /*a440*/  UMOV UR5, 0xffffffff ;  /* 0xffffffff00057882 */ /* 0x000fe20000000000 */
[----:B------:R-:W-:Y:S02]  /*a450*/  @!P5 IMAD.MOV.U32 R38, RZ, RZ, R31 ;  /* 0x000000ffff26d224 */ /* 0x000fe400078e001f */
[----:B------:R-:W-:Y:S01]  /*a460*/  @!P5 IMAD.MOV.U32 R41, RZ, RZ, R4 ;  /* 0x000000ffff29d224 */ /* 0x000fe200078e0004 */
[----:B------:R-:W-:Y:S06]  /*a470*/  BRA.DIV UR5, `(.L_x_1597) ;  /* 0x0000003e05847947 */ /* 0x000fec000b800000 */
[----:B------:R0:W4:Y:S04]  /*a480*/  SHFL.DOWN PT, R31, R38, 0x8, R29 ;  /* 0x09000000261f7989 */ /* 0x00012800000e001d */
[----:B------:R0:W0:Y:S04]  /*a490*/  SHFL.DOWN PT, R4, R41, 0x8, R29 ;  /* 0x0900000029047989 */ /* 0x00002800000e001d */
[----:B------:R0:W0:Y:S02]  /*a4a0*/  SHFL.DOWN PT, R28, R44, 0x8, R29 ;  /* 0x090000002c1c7989 */ /* 0x00002400000e001d */
.L_x_1773:
        /* <DEDUP_REMOVED lines=11> */
.L_x_1776:
[----:B------:R-:W-:Y:S01]  /*a560*/  UMOV UR5, 0xffffffff ;  /* 0xffffffff00057882 */ /* 0x000fe20000000000 */
[----:B------:R-:W-:Y:S02]  /*a570*/  @!P5 IMAD.MOV.U32 R38, RZ, RZ, R31 ;  /* 0x000000ffff26d224 */ /* 0x000fe400078e001f */
[----:B------:R-:W-:Y:S01]  /*a580*/  @!P5 IMAD.MOV.U32 R41, RZ, RZ, R4 ;  /* 0x000000ffff29d224 */ /* 0x000fe200078e0004 */
[----:B------:R-:W-:Y:S06]  /*a590*/  BRA.DIV UR5, `(.L_x_1599) ;  /* 0x0000003e05b07947 */ /* 0x000fec000b800000 */
[----:B------:R0:W4:Y:S04]  /*a5a0*/  SHFL.DOWN PT, R47, R38, 0x10, R29 ;  /* 0x0a000000262f7989 */ /* 0x00012800000e001d */
[----:B------:R0:W0:Y:S04]  /*a5b0*/  SHFL.DOWN PT, R4, R41, 0x10, R29 ;  /* 0x0a00000029047989 */ /* 0x00002800000e001d */
[----:B------:R0:W0:Y:S02]  /*a5c0*/  SHFL.DOWN PT, R28, R44, 0x10, R29 ;  /* 0x0a0000002c1c7989 */ /* 0x00002400000e001d */
.L_x_1781:
[----:B------:R-:W-:Y:S01]  /*a5d0*/  VIADD R2, R34, 0x10 ;  /* 0x0000001022027836 */ /* 0x000fe20000000000 */
[----:B------:R-:W-:Y:S01]  /*a5e0*/  PLOP3.LUT P4, PT, PT, PT, PT, 0x80, 0x8 ;  /* 0x000000000008781c */ /* 0x000fe20003f8f070 */
[----:B------:R-:W5:Y:S01]  /*a5f0*/  LDC.64 R30, c[0x0][0x3a8] ;  /* 0x0000ea00ff1e7b82 */ /* 0x000f620000000a00 */
[----:B------:R-:W-:Y:S02]  /*a600*/  UMOV UR5, 0xffffffff ;  /* 0xffffffff00057882 */ /* 0x000fe40000000000 */
[----:B------:R-:W-:-:S13]  /*a610*/  ISETP.GT.AND P6, PT, R2, R29, PT ;  /* 0x0000001d0200720c */ /* 0x000fda0003fc4270 */
[----:B------:R-:W-:-:S04]  /*a620*/  @!P6 ISETP.NE.U32.AND P5, PT, R38, RZ, PT ;  /* 0x000000ff2600e20c */ /* 0x000fc80003fa5070 */
[----:B------:R-:W-:-:S04]  /*a630*/  @!P6 ISETP.NE.AND.EX P5, PT, R41, RZ, PT, P5 ;  /* 0x000000ff2900e20c */ /* 0x000fc80003fa5350 */
[----:B------:R-:W-:Y:S02]  /*a640*/  @!P6 PLOP3.LUT P4, PT, P5, PT, PT, 0x80, 0x8 ;  /* 0x000000000008e81c */ /* 0x000fe40002f8f070 */
[----:B------:R-:W-:Y:S02]  /*a650*/  ISETP.NE.AND P5, PT, R5, 0x65, PT ;  /* 0x000000650500780c */ /* 0x000fe40003fa5270 */
[----:B------:R-:W-:-:S09]  /*a660*/  LOP3.LUT R5, RZ, R42, RZ, 0x33, !PT ;  /* 0x0000002aff057212 */ /* 0x000fd200078e33ff */
[----:B0-----:R-:W-:Y:S01]  /*a670*/  @!P4 FADD R44, R44, R28 ;  /* 0x0000001c2c2cc221 */ /* 0x001fe20000000000 */
[----:B----4-:R-:W-:-:S05]  /*a680*/  @!P6 IADD3 R47, P4, PT, R47, R38, RZ ;  /* 0x000000262f2fe210 */ /* 0x010fca0007f9e0ff */
[----:B------:R-:W-:Y:S02]  /*a690*/  @!P6 IMAD.X R4, R4, 0x1, R41, P4 ;  /* 0x000000010404e824 */ /* 0x000fe400020e0629 */
[----:B------:R-:W-:Y:S02]  /*a6a0*/  @!P6 IMAD.MOV.U32 R38, RZ, RZ, R47 ;  /* 0x000000ffff26e224 */ /* 0x000fe400078e002f */
[----:B------:R-:W-:Y:S01]  /*a6b0*/  @!P6 IMAD.MOV.U32 R41, RZ, RZ, R4 ;  /* 0x000000ffff29e224 */ /* 0x000fe200078e0004 */
[----:B-----5:R-:W-:Y:S01]  /*a6c0*/  IADD3 R30, P6, PT, R30, 0x200, RZ ;  /* 0x000002001e1e7810 */ /* 0x020fe20007fde0ff */
[----:B------:R-:W-:-:S12]  /*a6d0*/  BRA.DIV UR5, `(.L_x_1600) ;  /* 0x0000003e05b47947 */ /* 0x000fd8000b800000 */
.L_x_1784:
[----:B------:R-:W-:Y:S01]  /*a6e0*/  UMOV UR5, 0xffffffff ;  /* 0xffffffff00057882 */ /* 0x000fe20000000000 */
[----:B------:R-:W-:Y:S02]  /*a6f0*/  IMAD.X R31, RZ, RZ, R31, P6 ;  /* 0x000000ffff1f7224 */ /* 0x000fe400030e061f */
[----:B------:R-:W-:Y:S01]  /*a700*/  IMAD.IADD R47, R5, 0x1, R0 ;  /* 0x00000001052f7824 */ /* 0x000fe200078e0200 */
[----:B------:R-:W-:Y:S06]  /*a710*/  BRA.DIV UR5, `(.L_x_1601) ;  /* 0x0000003e05c47947 */ /* 0x000fec000b800000 */
[----:B------:R-:W-:-:S13]  /*a720*/  VOTE.ALL P5, P5 ;  /* 0x0000000000ff7806 */ /* 0x000fda00028a0000 */
.L_x_1787:
[----:B------:R-:W-:Y:S05]  /*a730*/  @!P5 BRA `(.L_x_1602) ;  /* 0x0000000400c4d947 */ /* 0x000fea0003800000 */
.L_x_1616:
[----:B------:R-:W-:-:S07]  /*a740*/  IMAD.WIDE R28, R47, 0x10, R30 ;  /* 0x000000102f1c7825 */ /* 0x000fce00078e021e */
.L_x_1604:
[----:B------:R-:W4:Y:S01]  /*a750*/  LD.E.128.STRONG.GPU R4, desc[UR8][R28.64+-0x200] ;  /* 0xfffe00081c047980 */ /* 0x000f22000c10fd00 */
[----:B------:R-:W-:Y:S05]  /*a760*/  YIELD ;  /* 0x0000000000007946 */ /* 0x000fea0003800000 */
[----:B------:R-:W-:Y:S01]  /*a770*/  UMOV UR5, 0xffffffff ;  /* 0xffffffff00057882 */ /* 0x000fe20000000000 */
[----:B----4-:R-:W-:Y:S02]  /*a780*/  ISETP.NE.AND P4, PT, R5, 0x63, PT ;  /* 0x000000630500780c */ /* 0x010fe40003f85270 */
[----:B------:R-:W-:Y:S11]  /*a790*/  BRA.DIV UR5, `(.L_x_1603) ;  /* 0x0000003e05c07947 */ /* 0x000ff6000b800000 */
[----:B------:R-:W-:-:S13]  /*a7a0*/  VOTE.ANY P4, !P4 ;  /* 0x0000000000ff7806 */ /* 0x000fda0006080100 */
.L_x_1790:
        /* <DEDUP_REMOVED lines=11> */
[----:B0-----:R0:W4:Y:S04]  /*a860*/  SHFL.DOWN PT, R28, R4, 0x1, R29 ;  /* 0x08200000041c7989 */ /* 0x00112800000e001d */
[----:B------:R0:W0:Y:S04]  /*a870*/  SHFL.DOWN PT, R48, R49, 0x1, R29 ;  /* 0x0820000031307989 */ /* 0x00002800000e001d */
[----:B------:R0:W0:Y:S02]  /*a880*/  SHFL.DOWN PT, R51, R42, 0x1, R29 ;  /* 0x082000002a337989 */ /* 0x00002400000e001d */
.L_x_1796:
        /* <DEDUP_REMOVED lines=11> */
.L_x_1799:
[----:B------:R-:W-:Y:S01]  /*a940*/  UMOV UR5, 0xffffffff ;  /* 0xffffffff00057882 */ /* 0x000fe20000000000 */
[----:B------:R-:W-:Y:S02]  /*a950*/  @!P5 IMAD.MOV.U32 R42, RZ, RZ, R51 ;  /* 0x000000ffff2ad224 */ /* 0x000fe400078e0033 */
[----:B------:R-:W-:Y:S05]  /*a960*/  BRA.DIV UR5, `(.L_x_1607) ;  /* 0x0000003e05fc7947 */ /* 0x000fea000b800000 */
[----:B------:R0:W4:Y:S04]  /*a970*/  SHFL.DOWN PT, R48, R49, 0x2, R29 ;  /* 0x0840000031307989 */ /* 0x00012800000e001d */
[----:B------:R0:W0:Y:S04]  /*a980*/  SHFL.DOWN PT, R51, R42, 0x2, R29 ;  /* 0x084000002a337989 */ /* 0x00002800000e001d */
[----:B------:R0:W0:Y:S02]  /*a990*/  SHFL.DOWN PT, R28, R4, 0x2, R29 ;  /* 0x08400000041c7989 */ /* 0x00002400000e001d */
.L_x_1804:
[----:B------:R-:W-:Y:S01]  /*a9a0*/  ISETP.GT.AND P5, PT, R43, R29, PT ;  /* 0x0000001d2b00720c */ /* 0x000fe20003fa4270 */
[----:B------:R-:W-:Y:S01]  /*a9b0*/  UMOV UR5, 0xffffffff ;  /* 0xffffffff00057882 */ /* 0x000fe20000000000 */
[----:B------:R-:W-:-:S11]  /*a9c0*/  PLOP3.LUT P4, PT, PT, PT, PT, 0x80, 0x8 ;  /* 0x000000000008781c */ /* 0x000fd60003f8f070 */
[----:B------:R-:W-:-:S04]  /*a9d0*/  @!P5 ISETP.NE.U32.AND P6, PT, R49, RZ, PT ;  /* 0x000000ff3100d20c */ /* 0x000fc80003fc5070 */
[----:B------:R-:W-:-:S04]  /*a9e0*/  @!P5 ISETP.NE.AND.EX P6, PT, R42, RZ, PT, P6 ;  /* 0x000000ff2a00d20c */ /* 0x000fc80003fc5360 */
[----:B------:R-:W-:Y:S02]  /*a9f0*/  @!P5 PLOP3.LUT P4, PT, P6, PT, PT, 0x80, 0x8 ;  /* 0x000000000008d81c */ /* 0x000fe4000378f070 */
[----:B----4-:R-:W-:-:S05]  /*aa00*/  @!P5 IADD3 R48, P6, PT, R48, R49, RZ ;  /* 0x000000313030d210 */ /* 0x010fca0007fde0ff */
[----:B0-----:R-:W-:Y:S02]  /*aa10*/  @!P5 IMAD.X R51, R51, 0x1, R42, P6 ;  /* 0x000000013333d824 */ /* 0x001fe400030e062a */
[----:B------:R-:W-:-:S04]  /*aa20*/  @!P5 IMAD.MOV.U32 R49, RZ, RZ, R48 ;  /* 0x000000ffff31d224 */ /* 0x000fc800078e0030 */
[----:B------:R-:W-:Y:S01]  /*aa30*/  @!P4 FADD R4, R4, R28 ;  /* 0x0000001c0404c221 */ /* 0x000fe20000000000 */
[----:B------:R-:W-:Y:S06]  /*aa40*/  BRA.DIV UR5, `(.L_x_1608) ;  /* 0x0000004205187947 */ /* 0x000fec000b800000 */
.L_x_1807:
[----:B------:R-:W-:Y:S01]  /*aa50*/  UMOV UR5, 0xffffffff ;  /* 0xffffffff00057882 */ /* 0x000fe20000000000 */
[----:B------:R-:W-:Y:S02]  /*aa60*/  @!P5 IMAD.MOV.U32 R42, RZ, RZ, R51 ;  /* 0x000000ffff2ad224 */ /* 0x000fe400078e0033 */
[----:B------:R-:W-:Y:S05]  /*aa70*/  BRA.DIV UR5, `(.L_x_1609) ;  /* 0x00000042052c7947 */ /* 0x000fea000b800000 */
[----:B------:R0:W4:Y:S04]  /*aa80*/  SHFL.DOWN PT, R48, R49, 0x4, R29 ;  /* 0x0880000031307989 */ /* 0x00012800000e001d */
[----:B------:R0:W0:Y:S04]  /*aa90*/  SHFL.DOWN PT, R51, R42, 0x4, R29 ;  /* 0x088000002a337989 */ /* 0x00002800000e001d */
[----:B------:R0:W0:Y:S02]  /*aaa0*/  SHFL.DOWN PT, R28, R4, 0x4, R29 ;  /* 0x08800000041c7989 */ /* 0x00002400000e001d */
.L_x_1812:
        /* <DEDUP_REMOVED lines=11> */
.L_x_1815:
[----:B------:R-:W-:Y:S01]  /*ab60*/  UMOV UR5, 0xffffffff ;  /* 0xffffffff00057882 */ /* 0x000fe20000000000 */
[----:B------:R-:W-:Y:S02]  /*ab70*/  @!P5 IMAD.MOV.U32 R42, RZ, RZ, R51 ;  /* 0x000000ffff2ad224 */ /* 0x000fe400078e0033 */
[----:B------:R-:W-:Y:S05]  /*ab80*/  BRA.DIV UR5, `(.L_x_1611) ;  /* 0x00000042055c7947 */ /* 0x000fea000b800000 */
[----:B------:R0:W4:Y:S04]  /*ab90*/  SHFL.DOWN PT, R48, R49, 0x8, R29 ;  /* 0x0900000031307989 */ /* 0x00012800000e001d */
[----:B------:R0:W0:Y:S04]  /*aba0*/  SHFL.DOWN PT, R51, R42, 0x8, R29 ;  /* 0x090000002a337989 */ /* 0x00002800000e001d */
[----:B------:R0:W0:Y:S02]  /*abb0*/  SHFL.DOWN PT, R28, R4, 0x8, R29 ;  /* 0x09000000041c7989 */ /* 0x00002400000e001d */
.L_x_1820:
        /* <DEDUP_REMOVED lines=11> */
.L_x_1823:
[----:B------:R-:W-:Y:S01]  /*ac70*/  UMOV UR5, 0xffffffff ;  /* 0xffffffff00057882 */ /* 0x000fe20000000000 */
[----:B------:R-:W-:Y:S02]  /*ac80*/  @!P5 IMAD.MOV.U32 R42, RZ, RZ, R51 ;  /* 0x000000ffff2ad224 */ /* 0x000fe400078e0033 */
[----:B------:R-:W-:Y:S05]  /*ac90*/  BRA.DIV UR5, `(.L_x_1613) ;  /* 0x00000042058c7947 */ /* 0x000fea000b800000 */
[----:B------:R0:W4:Y:S01]  /*aca0*/  SHFL.DOWN PT, R48, R49, 0x10, R29 ;  /* 0x0a00000031307989 */ /* 0x00012200000e001d */
[----:B------:R-:W-:-:S03]  /*acb0*/  VIADD R50, R34, 0x10 ;  /* 0x0000001022327836 */ /* 0x000fc60000000000 */
[----:B------:R0:W0:Y:S04]  /*acc0*/  SHFL.DOWN PT, R51, R42, 0x10, R29 ;  /* 0x0a0000002a337989 */ /* 0x00002800000e001d */
[----:B------:R0:W0:Y:S02]  /*acd0*/  SHFL.DOWN PT, R28, R4, 0x10, R29 ;  /* 0x0a000000041c7989 */ /* 0x00002400000e001d */
.L_x_1828:
[----:B------:R-:W-:Y:S01]  /*ace0*/  ISETP.GT.AND P5, PT, R50, R29, PT ;  /* 0x0000001d3200720c */ /* 0x000fe20003fa4270 */
[----:B------:R-:W-:Y:S01]  /*acf0*/  UMOV UR5, 0xffffffff ;  /* 0xffffffff00057882 */ /* 0x000fe20000000000 */
[----:B------:R-:W-:-:S11]  /*ad00*/  PLOP3.LUT P4, PT, PT, PT, PT, 0x80, 0x8 ;  /* 0x000000000008781c */ /* 0x000fd60003f8f070 */
[----:B------:R-:W-:-:S04]  /*ad10*/  @!P5 ISETP.NE.U32.AND P6, PT, R49, RZ, PT ;  /* 0x000000ff3100d20c */ /* 0x000fc80003fc5070 */
[----:B------:R-:W-:-:S04]  /*ad20*/  @!P5 ISETP.NE.AND.EX P6, PT, R42, RZ, PT, P6 ;  /* 0x000000ff2a00d20c */ /* 0x000fc80003fc5360 */
[----:B------:R-:W-:-:S13]  /*ad30*/  @!P5 PLOP3.LUT P4, PT, P6, PT, PT, 0x80, 0x8 ;  /* 0x000000000008d81c */ /* 0x000fda000378f070 */
[----:B0-----:R-:W-:Y:S01]  /*ad40*/  @!P4 FADD R4, R4, R28 ;  /* 0x0000001c0404c221 */ /* 0x001fe20000000000 */
[----:B----4-:R-:W-:-:S05]  /*ad50*/  @!P5 IADD3 R48, P4, PT, R48, R49, RZ ;  /* 0x000000313030d210 */ /* 0x010fca0007f9e0ff */
[----:B------:R-:W-:Y:S01]  /*ad60*/  @!P5 IMAD.X R51, R51, 0x1, R42, P4 ;  /* 0x000000013333d824 */ /* 0x000fe200020e062a */
[----:B------:R-:W-:Y:S01]  /*ad70*/  ISETP.NE.U32.AND P4, PT, R38, RZ, PT ;  /* 0x000000ff2600720c */ /* 0x000fe20003f85070 */
[----:B------:R-:W-:Y:S02]  /*ad80*/  @!P5 IMAD.MOV.U32 R49, RZ, RZ, R48 ;  /* 0x000000ffff31d224 */ /* 0x000fe400078e0030 */
[----:B------:R-:W-:Y:S01]  /*ad90*/  @!P5 IMAD.MOV.U32 R42, RZ, RZ, R51 ;  /* 0x000000ffff2ad224 */ /* 0x000fe200078e0033 */
[----:B------:R-:W-:Y:S02]  /*ada0*/  ISETP.NE.AND.EX P4, PT, R41, RZ, PT, P4 ;  /* 0x000000ff2900720c */ /* 0x000fe40003f85340 */
[----:B------:R-:W-:-:S11]  /*adb0*/  ISETP.NE.AND P5, PT, R5, 0x65, PT ;  /* 0x000000650500780c */ /* 0x000fd60003fa5270 */
[----:B------:R-:W-:Y:S01]  /*adc0*/  @!P4 FADD R44, R4, R44 ;  /* 0x0000002c042cc221 */ /* 0x000fe20000000000 */
[----:B------:R-:W-:-:S05]  /*add0*/  IADD3 R38, P4, PT, R38, R49, RZ ;  /* 0x0000003126267210 */ /* 0x000fca0007f9e0ff */
[----:B------:R-:W-:Y:S01]  /*ade0*/  IMAD.X R41, R41, 0x1, R42, P4 ;  /* 0x0000000129297824 */ /* 0x000fe200020e062a */
[----:B------:R-:W-:Y:S07]  /*adf0*/  BRA.DIV UR5, `(.L_x_1614) ;  /* 0x00000042058c7947 */ /* 0x000fee000b800000 */
.L_x_1831:
[----:B------:R-:W-:Y:S01]  /*ae00*/  UMOV UR5, 0xffffffff ;  /* 0xffffffff00057882 */ /* 0x000fe20000000000 */
[----:B------:R-:W-:Y:S02]  /*ae10*/  VIADD R47, R47, 0xffffffe0 ;  /* 0xffffffe02f2f7836 */ /* 0x000fe40000000000 */
[----:B------:R-:W-:Y:S05]  /*ae20*/  BRA.DIV UR5, `(.L_x_1615) ;  /* 0x0000004205a07947 */ /* 0x000fea000b800000 */
[----:B------:R-:W-:-:S13]  /*ae30*/  VOTE.ALL P5, P5 ;  /* 0x0000000000ff7806 */ /* 0x000fda00028a0000 */
.L_x_1834:
[----:B------:R-:W-:Y:S05]  /*ae40*/  @P5 BRA `(.L_x_1616) ;  /* 0xfffffff8003c5947 */ /* 0x000fea000383ffff */
.L_x_1602:
[----:B------:R-:W0:Y:S01]  /*ae50*/  S2R R2, SR_TID.X ;  /* 0x0000000000027919 */ /* 0x000e220000002100 */
[----:B------:R-:W-:Y:S01]  /*ae60*/  BSSY.RECONVERGENT B0, `(.L_x_1617) ;  /* 0x0000016000007945 */ /* 0x000fe20003800200 */
[----:B------:R-:W-:Y:S01]  /*ae70*/  IMAD.MOV.U32 R39, RZ, RZ, R41 ;  /* 0x000000ffff277224 */ /* 0x000fe200078e0029 */
[----:B0-----:R-:W-:-:S13]  /*ae80*/  ISETP.NE.AND P4, PT, R2, RZ, PT ;  /* 0x000000ff0200720c */ /* 0x001fda0003f85270 */
[----:B------:R-:W-:Y:S05]  /*ae90*/  @P4 BRA `(.L_x_1618) ;  /* 0x0000000000484947 */ /* 0x000fea0003800000 */
[----:B------:R-:W0:Y:S01]  /*aea0*/  S2UR UR6, SR_CgaCtaId ;  /* 0x00000000000679c3 */ /* 0x000e220000008800 */
[----:B------:R-:W-:Y:S01]  /*aeb0*/  ISETP.NE.U32.AND P4, PT, R37, RZ, PT ;  /* 0x000000ff2500720c */ /* 0x000fe20003f85070 */
[----:B------:R-:W-:Y:S01]  /*aec0*/  FADD R2, R35, R44 ;  /* 0x0000002c23027221 */ /* 0x000fe20000000000 */
[----:B------:R-:W-:Y:S01]  /*aed0*/  IADD3 R6, P5, PT, R38, R37, RZ ;  /* 0x0000002526067210 */ /* 0x000fe20007fbe0ff */
[----:B------:R-:W-:Y:S01]  /*aee0*/  UMOV UR5, 0x400 ;  /* 0x0000040000057882 */ /* 0x000fe20000000000 */
[----:B------:R-:W-:-:S03]  /*aef0*/  ISETP.NE.AND.EX P4, PT, R36, RZ, PT, P4 ;  /* 0x000000ff2400720c */ /* 0x000fc60003f85340 */
[----:B------:R-:W4:Y:S01]  /*af00*/  LDC.64 R4, c[0x0][0x3a8] ;  /* 0x0000ea00ff047b82 */ /* 0x000f220000000a00 */
[----:B------:R-:W-:Y:S01]  /*af10*/  FSEL R2, R2, R35, !P4 ;  /* 0x0000002302027208 */ /* 0x000fe20006000000 */
[----:B------:R-:W-:Y:S01]  /*af20*/  IMAD.X R7, R39, 0x1, R36, P5 ;  /* 0x0000000127077824 */ /* 0x000fe200028e0624 */
[----:B0-----:R-:W-:Y:S01]  /*af30*/  ULEA UR5, UR6, UR5, 0x18 ;  /* 0x0000000506057291 */ /* 0x001fe2000f8ec0ff */
[----:B----4-:R-:W-:-:S04]  /*af40*/  IMAD.WIDE.U32 R28, R0, 0x10, R4 ;  /* 0x00000010001c7825 */ /* 0x010fc800078e0004 */
[----:B------:R-:W-:Y:S02]  /*af50*/  IMAD.MOV.U32 R4, RZ, RZ, R2 ;  /* 0x000000ffff047224 */ /* 0x000fe400078e0002 */
[----:B------:R-:W-:-:S05]  /*af60*/  IMAD.MOV.U32 R5, RZ, RZ, 0x65 ;  /* 0x00000065ff057424 */ /* 0x000fca00078e00ff */
[----:B------:R0:W-:Y:S04]  /*af70*/  ST.E.128.STRONG.GPU desc[UR8][R28.64+0x200], R4 ;  /* 0x000200041c007985 */ /* 0x0001e8000c10fd08 */
[----:B------:R0:W-:Y:S04]  /*af80*/  STS.64 [UR5+0xb8], R6 ;  /* 0x0000b806ff007988 */ /* 0x0001e80008000a05 */
[----:B------:R0:W-:Y:S04]  /*af90*/  STS [UR5+0xc0], R2 ;  /* 0x0000c002ff007988 */ /* 0x0001e80008000805 */
[----:B------:R0:W-:Y:S04]  /*afa0*/  STS.64 [UR5+0xa8], R38 ;  /* 0x0000a826ff007988 */ /* 0x0001e80008000a05 */
[----:B------:R0:W-:Y:S02]  /*afb0*/  STS [UR5+0xb0], R44 ;  /* 0x0000b02cff007988 */ /* 0x0001e40008000805 */
.L_x_1618:
[----:B------:R-:W-:Y:S05]  /*afc0*/  BSYNC.RECONVERGENT B0 ;  /* 0x0000000000007941 */ /* 0x000fea0003800200 */
.L_x_1617:
[----:B------:R-:W-:-:S13]  /*afd0*/  ISETP.NE.AND P4, PT, R34, RZ, PT ;  /* 0x000000ff2200720c */ /* 0x000fda0003f85270 */
[----:B0-----:R-:W0:Y:S01]  /*afe0*/  @!P4 S2R R5, SR_CgaCtaId ;  /* 0x000000000005c919 */ /* 0x001e220000008800 */
[----:B------:R-:W-:Y:S01]  /*aff0*/  @!P4 MOV R0, 0x400 ;  /* 0x000004000000c802 */ /* 0x000fe20000000f00 */
[----:B-1----:R-:W-:Y:S02]  /*b000*/  @!P4 IMAD.MOV.U32 R32, RZ, RZ, R38 ;  /* 0x000000ffff20c224 */ /* 0x002fe400078e0026 */
[----:B--2---:R-:W-:Y:S02]  /*b010*/  @!P4 IMAD.MOV.U32 R27, RZ, RZ, R39 ;  /* 0x000000ffff1bc224 */ /* 0x004fe400078e0027 */
[----:B---3--:R-:W-:Y:S01]  /*b020*/  @!P4 IMAD.MOV.U32 R25, RZ, RZ, R44 ;  /* 0x000000ffff19c224 */ /* 0x008fe200078e002c */
[----:B0-----:R-:W-:-:S05]  /*b030*/  @!P4 LEA R5, R5, R0, 0x18 ;  /* 0x000000000505c211 */ /* 0x001fca00078ec0ff */
[----:B------:R1:W-:Y:S04]  /*b040*/  @!P4 STS.64 [R5+0x88], R38 ;  /* 0x000088260500c388 */ /* 0x0003e80000000a00 */
[----:B------:R1:W-:Y:S02]  /*b050*/  @!P4 STS [R5+0x90], R44 ;  /* 0x0000902c0500c388 */ /* 0x0003e40000000800 */
.L_x_1586:
[----:B------:R-:W2:Y:S01]  /*b060*/  S2R R31, SR_TID.X ;  /* 0x00000000001f7919 */ /* 0x000ea20000002100 */
[----:B------:R-:W-:Y:S01]  /*b070*/  ISETP.NE.AND P4, PT, R24, R8, PT ;  /* 0x000000081800720c */ /* 0x000fe20003f85270 */
[----:B------:R-:W-:Y:S05]  /*b080*/  WARPSYNC.ALL ;  /* 0x0000000000007948 */ /* 0x000fea0003800000 */
[----:B------:R-:W-:Y:S01]  /*b090*/  BAR.SYNC.DEFER_BLOCKING 0x0 ;  /* 0x0000000000007b1d */ /* 0x000fe20000010000 */
[----:B------:R-:W-:-:S04]  /*b0a0*/  ISETP.NE.AND P6, PT, R40, RZ, PT ;  /* 0x000000ff2800720c */ /* 0x000fc80003fc5270 */
[----:B------:R-:W-:Y:S01]  /*b0b0*/  SEL R47, RZ, 0x1, !P6 ;  /* 0x00000001ff2f7807 */ /* 0x000fe20007000000 */
[----:B------:R-:W-:Y:S01]  /*b0c0*/  BSSY.RECONVERGENT B0, `(.L_x_1619) ;  /* 0x0000011000007945 */ /* 0x000fe20003800200 */
[----:B--2---:R-:W-:-:S05]  /*b0d0*/  IMAD R28, R31, 0x9, RZ ;  /* 0x000000091f1c7824 */ /* 0x004fca00078e02ff */
[----:B------:R-:W-:-:S04]  /*b0e0*/  ISETP.EQ.U32.AND P5, PT, R3, R28, PT ;  /* 0x0000001c0300720c */ /* 0x000fc80003fa2070 */
[----:B------:R-:W-:Y:S02]  /*b0f0*/  ISETP.EQ.OR.EX P4, PT, R26, RZ, P4, P5 ;  /* 0x000000ff1a00720c */ /* 0x000fe40002782750 */
[----:B------:R-:W-:Y:S02]  /*b100*/  ISETP.NE.AND P5, PT, R31, RZ, PT ;  /* 0x000000ff1f00720c */ /* 0x000fe40003fa5270 */
[----:B------:R-:W-:-:S11]  /*b110*/  SEL R49, RZ, 0x1, !P4 ;  /* 0x00000001ff317807 */ /* 0x000fd60006000000 */
[----:B------:R-:W-:Y:S05]  /*b120*/  @!P5 BRA `(.L_x_1620) ;  /* 0x000000000028d947 */ /* 0x000fea0003800000 */
[----:B------:R-:W2:Y:S01]  /*b130*/  S2UR UR6, SR_CgaCtaId ;  /* 0x00000000000679c3 */ /* 0x000ea20000008800 */
[----:B------:R-:W-:Y:S01]  /*b140*/  UMOV UR5, 0x400 ;  /* 0x0000040000057882 */ /* 0x000fe20000000000 */
[----:B------:R-:W-:-:S04]  /*b150*/  ISETP.NE.U32.AND P5, PT, R32, RZ, PT ;  /* 0x000000ff2000720c */ /* 0x000fc80003fa5070 */
[----:B------:R-:W-:Y:S01]  /*b160*/  ISETP.NE.AND.EX P5, PT, R27, RZ, PT, P5 ;  /* 0x000000ff1b00720c */ /* 0x000fe20003fa5350 */
[----:B--2---:R-:W-:-:S09]  /*b170*/  ULEA UR5, UR6, UR5, 0x18 ;  /* 0x0000000506057291 */ /* 0x004fd2000f8ec0ff */
[----:B------:R-:W2:Y:S04]  /*b180*/  LDS R0, [UR5+0x90] ;  /* 0x00009005ff007984 */ /* 0x000ea80008000800 */
[----:B01----:R-:W0:Y:S01]  /*b190*/  LDS.64 R4, [UR5+0x88] ;  /* 0x00008805ff047984 */ /* 0x003e220008000a00 */
[----:B--2---:R-:W-:Y:S01]  /*b1a0*/  @!P5 FADD R25, R25, R0 ;  /* 0x000000001919d221 */ /* 0x004fe20000000000 */
[----:B0-----:R-:W-:-:S05]  /*b1b0*/  IADD3 R32, P5, PT, R4, R32, RZ ;  /* 0x0000002004207210 */ /* 0x001fca0007fbe0ff */
[----:B------:R-:W-:-:S08]  /*b1c0*/  IMAD.X R27, R5, 0x1, R27, P5 ;  /* 0x00000001051b7824 */ /* 0x000fd000028e061b */
.L_x_1620:
[----:B------:R-:W-:Y:S05]  /*b1d0*/  BSYNC.RECONVERGENT B0 ;  /* 0x0000000000007941 */ /* 0x000fea0003800200 */
.L_x_1619:
[----:B------:R-:W2:Y:S01]  /*b1e0*/  S2UR UR5, SR_CgaCtaId ;  /* 0x00000000000579c3 */ /* 0x000ea20000008800 */
[----:B------:R-:W-:Y:S01]  /*b1f0*/  IADD3 R47, P5, P6, R32, R47, R49 ;  /* 0x0000002f202f7210 */ /* 0x000fe20007ebe031 */
[C---:B------:R-:W-:Y:S01]  /*b200*/  VIADD R0, R28.reuse, 0x5 ;  /* 0x000000051c007836 */ /* 0x040fe20000000000 */
[----:B------:R-:W-:Y:S01]  /*b210*/  UMOV UR4, 0x400 ;  /* 0x0000040000047882 */ /* 0x000fe20000000000 */
[----:B------:R-:W-:Y:S01]  /*b220*/  @!P4 FADD R9, R9, R25 ;  /* 0x000000190909c221 */ /* 0x000fe20000000000 */
[----:B-1----:R-:W-:Y:S01]  /*b230*/  IADD3.X R44, PT, PT, R27, RZ, RZ, P5, P6 ;  /* 0x000000ff1b2c7210 */ /* 0x002fe20002fec4ff */
[----:B------:R-:W-:Y:S01]  /*b240*/  VIADD R36, R28, 0x7 ;  /* 0x000000071c247836 */ /* 0x000fe20000000000 */
[----:B------:R-:W-:Y:S01]  /*b250*/  IADD3 R49, P5, PT, R32, R49, RZ ;  /* 0x0000003120317210 */ /* 0x000fe20007fbe0ff */
[----:B------:R-:W-:Y:S01]  /*b260*/  BSSY.RECONVERGENT B0, `(.L_x_1621) ;  /* 0x0000130000007945 */ /* 0x000fe20003800200 */
[----:B------:R-:W-:Y:S02]  /*b270*/  ISETP.NE.AND P6, PT, R40, RZ, PT ;  /* 0x000000ff2800720c */ /* 0x000fe40003fc5270 */
[----:B------:R-:W-:Y:S01]  /*b280*/  ISETP.EQ.U32.AND P4, PT, R3, R0, PT ;  /* 0x000000000300720c */ /* 0x000fe20003f82070 */
[----:B------:R-:W-:Y:S01]  /*b290*/  IMAD.X R46, RZ, RZ, R27, P5 ;  /* 0x000000ffff2e7224 */ /* 0x000fe200028e061b */
[----:B------:R-:W-:-:S02]  /*b2a0*/  ISETP.NE.AND P5, PT, R16, R18, PT ;  /* 0x000000121000720c */ /* 0x000fc40003fa5270 */
[----:B------:R-:W-:Y:S02]  /*b2b0*/  SEL R0, RZ, 0x1, !P0 ;  /* 0x00000001ff007807 */ /* 0x000fe40004000000 */
[----:B------:R-:W-:Y:S02]  /*b2c0*/  ISETP.EQ.OR.EX P4, PT, R26, RZ, P5, P4 ;  /* 0x000000ff1a00720c */ /* 0x000fe40002f82740 */
[----:B------:R-:W-:Y:S02]  /*b2d0*/  IADD3 R45, P5, PT, R47, R0, RZ ;  /* 0x000000002f2d7210 */ /* 0x000fe40007fbe0ff */
[----:B------:R-:W-:Y:S01]  /*b2e0*/  SEL R0, RZ, 0x1, !P1 ;  /* 0x00000001ff007807 */ /* 0x000fe20004800000 */
[----:B------:R-:W-:Y:S01]  /*b2f0*/  @!P6 FADD R11, R11, R9 ;  /* 0x000000090b0be221 */ /* 0x000fe20000000000 */
[----:B0-----:R-:W-:Y:S01]  /*b300*/  SEL R4, RZ, 0x1, !P2 ;  /* 0x00000001ff047807 */ /* 0x001fe20005000000 */
[----:B--2---:R-:W-:Y:S01]  /*b310*/  ULEA UR4, UR5, UR4, 0x18 ;  /* 0x0000000405047291 */ /* 0x004fe2000f8ec0ff */
[----:B------:R-:W-:Y:S01]  /*b320*/  IMAD.X R42, RZ, RZ, R44, P5 ;  /* 0x000000ffff2a7224 */ /* 0x000fe200028e062c */
[----:B------:R-:W-:Y:S01]  /*b330*/  IADD3 R35, P5, PT, R45, R0, RZ ;  /* 0x000000002d237210 */ /* 0x000fe20007fbe0ff */
[----:B------:R-:W-:Y:S01]  /*b340*/  @!P0 FADD R13, R13, R11 ;  /* 0x0000000b0d0d8221 */ /* 0x000fe20000000000 */
[----:B------:R-:W-:-:S03]  /*b350*/  SEL R34, RZ, 0x1, !P4 ;  /* 0x00000001ff227807 */ /* 0x000fc60006000000 */
[----:B------:R-:W-:Y:S01]  /*b360*/  IMAD.X R2, RZ, RZ, R42, P5 ;  /* 0x000000ffff027224 */ /* 0x000fe200028e062a */
[----:B------:R-:W-:Y:S01]  /*b370*/  IADD3 R37, P5, PT, R35, R4, RZ ;  /* 0x0000000423257210 */ /* 0x000fe20007fbe0ff */
[----:B------:R-:W0:Y:S01]  /*b380*/  LDS.64 R6, [UR4+0xc8] ;  /* 0x0000c804ff067984 */ /* 0x000e220008000a00 */
[----:B------:R-:W-:-:S03]  /*b390*/  @!P1 FADD R15, R15, R13 ;  /* 0x0000000d0f0f9221 */ /* 0x000fc60000000000 */
[----:B------:R-:W-:Y:S01]  /*b3a0*/  IMAD.X R30, RZ, RZ, R2, P5 ;  /* 0x000000ffff1e7224 */ /* 0x000fe200028e0602 */
[----:B------:R-:W-:Y:S01]  /*b3b0*/  IADD3 R39, P5, PT, R37, R34, RZ ;  /* 0x0000002225277210 */ /* 0x000fe20007fbe0ff */
[----:B------:R-:W-:Y:S01]  /*b3c0*/  @!P2 FADD R17, R17, R15 ;  /* 0x0000000f1111a221 */ /* 0x000fe20000000000 */
[----:B------:R-:W1:Y:S03]  /*b3d0*/  LDS R0, [UR4+0xc0] ;  /* 0x0000c004ff007984 */ /* 0x000e660008000800 */
[----:B------:R-:W-:Y:S01]  /*b3e0*/  @!P4 FADD R19, R19, R17 ;  /* 0x000000111313c221 */ /* 0x000fe20000000000 */
[----:B------:R-:W-:Y:S01]  /*b3f0*/  IMAD.X R34, RZ, RZ, R30, P5 ;  /* 0x000000ffff227224 */ /* 0x000fe200028e061e */
[----:B------:R-:W-:Y:S01]  /*b400*/  ISETP.EQ.U32.AND P4, PT, R3, R36, PT ;  /* 0x000000240300720c */ /* 0x000fe20003f82070 */
[----:B------:R-:W2:Y:S01]  /*b410*/  LDS.64 R4, [UR4+0xb8] ;  /* 0x0000b804ff047984 */ /* 0x000ea20008000a00 */
[----:B------:R-:W-:Y:S01]  /*b420*/  ISETP.NE.AND P5, PT, R20, R22, PT ;  /* 0x000000161400720c */ /* 0x000fe20003fa5270 */
[----:B------:R-:W-:Y:S01]  /*b430*/  @!P3 FADD R21, R21, R19 ;  /* 0x000000131515b221 */ /* 0x000fe20000000000 */
[----:B------:R-:W-:-:S02]  /*b440*/  SEL R36, RZ, 0x1, !P3 ;  /* 0x00000001ff247807 */ /* 0x000fc40005800000 */
[----:B------:R-:W-:Y:S02]  /*b450*/  ISETP.EQ.OR.EX P4, PT, R26, RZ, P5, P4 ;  /* 0x000000ff1a00720c */ /* 0x000fe40002f82740 */
[----:B------:R-:W-:Y:S02]  /*b460*/  IADD3 R41, P5, PT, R39, R36, RZ ;  /* 0x0000002427297210 */ /* 0x000fe40007fbe0ff */
[----:B------:R-:W-:-:S03]  /*b470*/  SEL R38, RZ, 0x1, !P4 ;  /* 0x00000001ff267807 */ /* 0x000fc60006000000 */
[----:B------:R-:W-:Y:S01]  /*b480*/  IMAD.X R36, RZ, RZ, R34, P5 ;  /* 0x000000ffff247224 */ /* 0x000fe200028e0622 */
[----:B------:R-:W-:-:S05]  /*b490*/  IADD3 R43, P5, PT, R41, R38, RZ ;  /* 0x00000026292b7210 */ /* 0x000fca0007fbe0ff */
[----:B------:R-:W-:Y:S02]  /*b4a0*/  IMAD.X R38, RZ, RZ, R36, P5 ;  /* 0x000000ffff267224 */ /* 0x000fe400028e0624 */
[----:B------:R-:W-:Y:S01]  /*b4b0*/  @!P4 FADD R23, R23, R21 ;  /* 0x000000151717c221 */ /* 0x000fe20000000000 */
[----:B0-----:R-:W-:-:S04]  /*b4c0*/  ISETP.GE.U32.AND P5, PT, R6, 0x101, PT ;  /* 0x000001010600780c */ /* 0x001fc80003fa6070 */
[----:B------:R-:W-:-:S13]  /*b4d0*/  ISETP.GE.AND.EX P5, PT, R7, RZ, PT, P5 ;  /* 0x000000ff0700720c */ /* 0x000fda0003fa6350 */
[----:B-12---:R-:W-:Y:S05]  /*b4e0*/  @!P5 BRA `(.L_x_1622) ;  /* 0x00000008001cd947 */ /* 0x006fea0003800000 */
[----:B------:R-:W-:Y:S01]  /*b4f0*/  ISETP.NE.U32.AND P5, PT, R3, R28, PT ;  /* 0x0000001c0300720c */ /* 0x000fe20003fa5070 */
[----:B------:R-:W-:Y:S01]  /*b500*/  IMAD.MOV.U32 R2, RZ, RZ, 0x9 ;  /* 0x00000009ff027424 */ /* 0x000fe200078e00ff */
[----:B------:R-:W0:Y:S01]  /*b510*/  LDS.64 R28, [UR4+0xa8] ;  /* 0x0000a804ff1c7984 */ /* 0x000e220008000a00 */
[----:B------:R-:W-:Y:S01]  /*b520*/  ISETP.NE.AND P6, PT, R24, R8, PT ;  /* 0x000000081800720c */ /* 0x000fe20003fc5270 */
[----:B------:R-:W1:Y:S01]  /*b530*/  LDCU.128 UR16, c[0x0][0x390] ;  /* 0x00007200ff1077ac */ /* 0x000e620008000c00 */
[CC--:B------:R-:W-:Y:S01]  /*b540*/  IMAD R30, R31.reuse, R2.reuse, 0x5 ;  /* 0x000000051f1e7424 */ /* 0x0c0fe200078e0202 */
[----:B------:R-:W-:Y:S01]  /*b550*/  BSSY.RECONVERGENT B1, `(.L_x_1623) ;  /* 0x000007f000017945 */ /* 0x000fe20003800200 */
[----:B------:R-:W-:Y:S01]  /*b560*/  BAR.SYNC.DEFER_BLOCKING 0x0 ;  /* 0x0000000000007b1d */ /* 0x000fe20000010000 */
[----:B------:R-:W-:Y:S01]  /*b570*/  ISETP.NE.AND.EX P5, PT, R26, RZ, !P6, P5 ;  /* 0x000000ff1a00720c */ /* 0x000fe200077a5350 */
[----:B------:R-:W-:Y:S01]  /*b580*/  IMAD R2, R31, R2, 0x8 ;  /* 0x000000081f027424 */ /* 0x000fe200078e0202 */
[----:B------:R-:W-:-:S11]  /*b590*/  ISETP.NE.AND P6, PT, R40, RZ, PT ;  /* 0x000000ff2800720c */ /* 0x000fd60003fc5270 */
[--C-:B0-----:R-:W-:Y:S02]  /*b5a0*/  @!P5 IMAD.IADD R32, R32, 0x1, -R28.reuse ;  /* 0x000000012020d824 */ /* 0x101fe400078e0a1c */
[--C-:B------:R-:W-:Y:S02]  /*b5b0*/  @P6 IMAD.IADD R49, R49, 0x1, -R28.reuse ;  /* 0x0000000131316824 */ /* 0x100fe400078e0a1c */
[--C-:B------:R-:W-:Y:S01]  /*b5c0*/  @P0 IMAD.IADD R47, R47, 0x1, -R28.reuse ;  /* 0x000000012f2f0824 */ /* 0x100fe200078e0a1c */
[----:B------:R-:W-:Y:S01]  /*b5d0*/  @!P5 LEA R32, R32, UR4, 0x3 ;  /* 0x000000042020dc11 */ /* 0x000fe2000f8e18ff */
[--C-:B------:R-:W-:Y:S01]  /*b5e0*/  @P1 IMAD.IADD R45, R45, 0x1, -R28.reuse ;  /* 0x000000012d2d1824 */ /* 0x100fe200078e0a1c */
[----:B------:R-:W-:Y:S01]  /*b5f0*/  @P6 LEA R49, R49, UR4, 0x3 ;  /* 0x0000000431316c11 */ /* 0x000fe2000f8e18ff */
[--C-:B------:R-:W-:Y:S01]  /*b600*/  @P2 IMAD.IADD R35, R35, 0x1, -R28.reuse ;  /* 0x0000000123232824 */ /* 0x100fe200078e0a1c */
[----:B------:R-:W-:Y:S01]  /*b610*/  @P0 LEA R47, R47, UR4, 0x3 ;  /* 0x000000042f2f0c11 */ /* 0x000fe2000f8e18ff */
[----:B------:R0:W-:Y:S01]  /*b620*/  @!P5 STS.64 [R32], R24 ;  /* 0x000000182000d388 */ /* 0x0001e20000000a00 */
[----:B------:R-:W-:Y:S01]  /*b630*/  ISETP.NE.U32.AND P5, PT, R3, R30, PT ;  /* 0x0000001e0300720c */ /* 0x000fe20003fa5070 */
[--C-:B------:R-:W-:Y:S01]  /*b640*/  @P3 IMAD.IADD R39, R39, 0x1, -R28.reuse ;  /* 0x0000000127273824 */ /* 0x100fe200078e0a1c */
[----:B------:R-:W-:Y:S01]  /*b650*/  @P1 LEA R45, R45, UR4, 0x3 ;  /* 0x000000042d2d1c11 */ /* 0x000fe2000f8e18ff */
[----:B------:R0:W-:Y:S01]  /*b660*/  @P6 STS.64 [R49], R8 ;  /* 0x0000000831006388 */ /* 0x0001e20000000a00 */
[----:B------:R-:W-:Y:S01]  /*b670*/  ISETP.NE.AND P6, PT, R16, R18, PT ;  /* 0x000000121000720c */ /* 0x000fe20003fc5270 */
[----:B------:R-:W-:Y:S01]  /*b680*/  @P4 IMAD.IADD R41, R41, 0x1, -R28 ;  /* 0x0000000129294824 */ /* 0x000fe200078e0a1c */
[----:B------:R-:W-:Y:S01]  /*b690*/  @P2 LEA R35, R35, UR4, 0x3 ;  /* 0x0000000423232c11 */ /* 0x000fe2000f8e18ff */
[----:B------:R0:W-:Y:S01]  /*b6a0*/  @P0 STS.64 [R47], R10 ;  /* 0x0000000a2f000388 */ /* 0x0001e20000000a00 */
[----:B------:R-:W-:-:S02]  /*b6b0*/  ISETP.NE.AND.EX P5, PT, R26, RZ, !P6, P5 ;  /* 0x000000ff1a00720c */ /* 0x000fc400077a5350 */
[----:B------:R-:W-:Y:S01]  /*b6c0*/  ISETP.NE.U32.AND P0, PT, R3, R2, PT ;  /* 0x000000020300720c */ /* 0x000fe20003f05070 */
[----:B------:R0:W-:Y:S01]  /*b6d0*/  @P1 STS.64 [R45], R12 ;  /* 0x0000000c2d001388 */ /* 0x0001e20000000a00 */
[----:B------:R-:W-:Y:S02]  /*b6e0*/  ISETP.NE.AND P6, PT, R22, R33, PT ;  /* 0x000000211600720c */ /* 0x000fe40003fc5270 */
[----:B------:R-:W-:Y:S01]  /*b6f0*/  @P3 LEA R39, R39, UR4, 0x3 ;  /* 0x0000000427273c11 */ /* 0x000fe2000f8e18ff */
[----:B------:R0:W-:Y:S01]  /*b700*/  @P2 STS.64 [R35], R14 ;  /* 0x0000000e23002388 */ /* 0x0001e20000000a00 */
[----:B------:R-:W-:Y:S02]  /*b710*/  ISETP.NE.AND.EX P0, PT, R26, RZ, !P6, P0 ;  /* 0x000000ff1a00720c */ /* 0x000fe40007705300 */
[----:B------:R-:W-:-:S03]  /*b720*/  @P4 LEA R41, R41, UR4, 0x3 ;  /* 0x0000000429294c11 */ /* 0x000fc6000f8e18ff */
[----:B------:R-:W-:-:S05]  /*b730*/  @!P5 IMAD.IADD R37, R37, 0x1, -R28 ;  /* 0x000000012525d824 */ /* 0x000fca00078e0a1c */
[----:B------:R-:W-:-:S03]  /*b740*/  @!P5 LEA R37, R37, UR4, 0x3 ;  /* 0x000000042525dc11 */ /* 0x000fc6000f8e18ff */
[----:B------:R-:W-:Y:S02]  /*b750*/  @!P0 IMAD.IADD R43, R43, 0x1, -R28 ;  /* 0x000000012b2b8824 */ /* 0x000fe400078e0a1c */
        /* <DEDUP_REMOVED lines=21> */
[----:B------:R-:W-:Y:S05]  /*b8b0*/  @!P1 BRA `(.L_x_1626) ;  /* 0x0000000000889947 */ /* 0x000fea0003800000 */
        /* <DEDUP_REMOVED lines=16> */
.L_x_1627:
        /* <DEDUP_REMOVED lines=18> */
.L_x_1626:
[----:B------:R-:W-:Y:S05]  /*bae0*/  BSYNC.RECONVERGENT B2 ;  /* 0x0000000000027941 */ /* 0x000fea0003800200 */
.L_x_1625:
[----:B------:R-:W-:Y:S05]  /*baf0*/  @!P0 BRA `(.L_x_1624) ;  /* 0x0000000000908947 */ /* 0x000fea0003800000 */
.L_x_1628:
        /* <DEDUP_REMOVED lines=13> */
[----:B------:R-:W-:Y:S01]  /*bbd0*/  SHF.L.U64.HI R12, R11, 0x2, R12 ;  /* 0x000000020b0c7819 */ /* 0x000fe2000001020c */
[----:B------:R-:W-:Y:S01]  /*bbe0*/  IMAD.MOV.U32 R10, RZ, RZ, R14 ;  /* 0x000000ffff0a7224 */ /* 0x000fe200078e000e */
[----:B------:R-:W-:-:S02]  /*bbf0*/  IADD3.X R15, PT, PT, R8, UR17, RZ, P1, !PT ;  /* 0x00000011080f7c10 */ /* 0x000fc40008ffe4ff */
[----:B------:R-:W-:Y:S02]  /*bc00*/  IADD3.X R17, PT, PT, R8, UR19, RZ, P0, !PT ;  /* 0x0000001308117c10 */ /* 0x000fe400087fe4ff */
        /* <DEDUP_REMOVED lines=19> */
.L_x_1624:
[----:B------:R-:W-:Y:S05]  /*bd40*/  BSYNC.RECONVERGENT B1 ;  /* 0x0000000000017941 */ /* 0x000fea0003800200 */
.L_x_1623:
[----:B------:R-:W-:Y:S05]  /*bd50*/  BRA `(.L_x_1629) ;  /* 0x0000000800007947 */ /* 0x000fea0003800000 */
.L_x_1622:
[----:B------:R-:W-:Y:S01]  /*bd60*/  ISETP.NE.U32.AND P5, PT, R3, R28, PT ;  /* 0x0000001c0300720c */ /* 0x000fe20003fa5070 */
[----:B------:R-:W-:Y:S01]  /*bd70*/  IMAD.MOV.U32 R48, RZ, RZ, 0x9 ;  /* 0x00000009ff307424 */ /* 0x000fe200078e00ff */
[----:B------:R-:W-:Y:S01]  /*bd80*/  ISETP.NE.AND P6, PT, R24, R8, PT ;  /* 0x000000081800720c */ /* 0x000fe20003fc5270 */
[----:B------:R-:W-:Y:S01]  /*bd90*/  BSSY.RECONVERGENT B1, `(.L_x_1630) ;  /* 0x000000e000017945 */ /* 0x000fe20003800200 */
[----:B------:R-:W-:Y:S01]  /*bda0*/  ISETP.NE.AND.EX P5, PT, R26, RZ, PT, P5 ;  /* 0x000000ff1a00720c */ /* 0x000fe20003fa5350 */
[----:B------:R-:W-:-:S12]  /*bdb0*/  IMAD R50, R31, R48, 0x5 ;  /* 0x000000051f327424 */ /* 0x000fd800078e0230 */
[----:B------:R-:W-:Y:S05]  /*bdc0*/  @!P6 BRA P5, `(.L_x_1631) ;  /* 0x000000000028e947 */ /* 0x000fea0002800000 */
        /* <DEDUP_REMOVED lines=10> */
.L_x_1631:
[----:B------:R-:W-:Y:S05]  /*be70*/  BSYNC.RECONVERGENT B1 ;  /* 0x0000000000017941 */ /* 0x000fea0003800200 */
.L_x_1630:
[----:B------:R-:W-:Y:S01]  /*be80*/  ISETP.NE.AND P6, PT, R40, RZ, PT ;  /* 0x000000ff2800720c */ /* 0x000fe20003fc5270 */
[----:B------:R-:W-:Y:S01]  /*be90*/  BSSY.RECONVERGENT B1, `(.L_x_1632) ;  /* 0x000000e000017945 */ /* 0x000fe20003800200 */
[----:B------:R-:W-:Y:S01]  /*bea0*/  ISETP.NE.U32.AND P5, PT, R3, R50, PT ;  /* 0x000000320300720c */ /* 0x000fe20003fa5070 */
[----:B------:R-:W-:-:S10]  /*beb0*/  IMAD R48, R31, R48, 0x8 ;  /* 0x000000081f307424 */ /* 0x000fd400078e0230 */
[----:B------:R-:W-:Y:S05]  /*bec0*/  @!P6 BRA `(.L_x_1633) ;  /* 0x000000000028e947 */ /* 0x000fea0003800000 */
        /* <DEDUP_REMOVED lines=10> */
.L_x_1633:
[----:B------:R-:W-:Y:S05]  /*bf70*/  BSYNC.RECONVERGENT B1 ;  /* 0x0000000000017941 */ /* 0x000fea0003800200 */
.L_x_1632:
[----:B------:R-:W-:Y:S01]  /*bf80*/  BSSY.RECONVERGENT B1, `(.L_x_1634) ;  /* 0x000000d000017945 */ /* 0x000fe20003800200 */
[----:B------:R-:W-:-:S03]  /*bf90*/  ISETP.NE.U32.AND P6, PT, R3, R48, PT ;  /* 0x000000300300720c */ /* 0x000fc60003fc5070 */
[----:B------:R-:W-:Y:S10]  /*bfa0*/  @!P0 BRA `(.L_x_1635) ;  /* 0x0000000000288947 */ /* 0x000ff40003800000 */
        /* <DEDUP_REMOVED lines=10> */
.L_x_1635:
[----:B------:R-:W-:Y:S05]  /*c050*/  BSYNC.RECONVERGENT B1 ;  /* 0x0000000000017941 */ /* 0x000fea0003800200 */
.L_x_1634:
[----:B------:R-:W-:Y:S04]  /*c060*/  BSSY.RECONVERGENT B1, `(.L_x_1636) ;  /* 0x000000c000017945 */ /* 0x000fe80003800200 */
[----:B------:R-:W-:Y:S05]  /*c070*/  @!P1 BRA `(.L_x_1637) ;  /* 0x0000000000289947 */ /* 0x000fea0003800000 */
[----:B------:R-:W0:Y:S01]  /*c080*/  LDCU.128 UR12, c[0x0][0x390] ;  /* 0x00007200ff0c77ac */ /* 0x000e220008000c00 */
[C---:B--2---:R-:W-:Y:S01]  /*c090*/  IMAD.SHL.U32 R8, R45.reuse, 0x4, RZ ;  /* 0x000000042d087824 */ /* 0x044fe200078e00ff */
[----:B------:R-:W-:Y:S02]  /*c0a0*/  SHF.L.U64.HI R42, R45, 0x2, R42 ;  /* 0x000000022d2a7819 */ /* 0x000fe4000001022a */
[----:B------:R-:W-:Y:S02]  /*c0b0*/  I2FP.F32.S32 R11, R12 ;  /* 0x0000000c000b7245 */ /* 0x000fe40000201400 */
[C---:B01----:R-:W-:Y:S02]  /*c0c0*/  IADD3 R6, P0, PT, R8.reuse, UR12, RZ ;  /* 0x0000000c08067c10 */ /* 0x043fe4000ff1e0ff */
[----:B------:R-:W-:Y:S02]  /*c0d0*/  IADD3 R8, P1, PT, R8, UR14, RZ ;  /* 0x0000000e08087c10 */ /* 0x000fe4000ff3e0ff */
[----:B------:R-:W-:-:S02]  /*c0e0*/  IADD3.X R7, PT, PT, R42, UR13, RZ, P0, !PT ;  /* 0x0000000d2a077c10 */ /* 0x000fc400087fe4ff */
[----:B------:R-:W-:-:S03]  /*c0f0*/  IADD3.X R9, PT, PT, R42, UR15, RZ, P1, !PT ;  /* 0x0000000f2a097c10 */ /* 0x000fc60008ffe4ff */
[----:B------:R3:W-:Y:S04]  /*c100*/  STG.E desc[UR8][R6.64], R11 ;  /* 0x0000000b06007986 */ /* 0x0007e8000c101908 */
[----:B------:R3:W-:Y:S02]  /*c110*/  STG.E desc[UR8][R8.64], R13 ;  /* 0x0000000d08007986 */ /* 0x0007e4000c101908 */
.L_x_1637:
[----:B------:R-:W-:Y:S05]  /*c120*/  BSYNC.RECONVERGENT B1 ;  /* 0x0000000000017941 */ /* 0x000fea0003800200 */
.L_x_1636:
[----:B------:R-:W-:Y:S01]  /*c130*/  BSSY.RECONVERGENT B1, `(.L_x_1638) ;  /* 0x0000010000017945 */ /* 0x000fe20003800200 */
[----:B------:R-:W-:Y:S02]  /*c140*/  ISETP.NE.AND P1, PT, R16, R18, PT ;  /* 0x000000121000720c */ /* 0x000fe40003f25270 */
[----:B------:R-:W-:Y:S02]  /*c150*/  ISETP.NE.AND P0, PT, R22, R33, PT ;  /* 0x000000211600720c */ /* 0x000fe40003f05270 */
[C---:B------:R-:W-:Y:S02]  /*c160*/  ISETP.NE.AND.EX P5, PT, R26.reuse, RZ, PT, P5 ;  /* 0x000000ff1a00720c */ /* 0x040fe40003fa5350 */
[----:B------:R-:W-:Y:S01]  /*c170*/  ISETP.NE.AND.EX P6, PT, R26, RZ, PT, P6 ;  /* 0x000000ff1a00720c */ /* 0x000fe20003fc5360 */
[----:B------:R-:W-:-:S12]  /*c180*/  @!P2 BRA `(.L_x_1639) ;  /* 0x000000000028a947 */ /* 0x000fd80003800000 */
[----:B------:R-:W0:Y:S01]  /*c190*/  LDCU.128 UR12, c[0x0][0x390] ;  /* 0x00007200ff0c77ac */ /* 0x000e220008000c00 */
[C---:B--23--:R-:W-:Y:S01]  /*c1a0*/  IMAD.SHL.U32 R8, R35.reuse, 0x4, RZ ;  /* 0x0000000423087824 */ /* 0x04cfe200078e00ff */
[----:B------:R-:W-:Y:S02]  /*c1b0*/  SHF.L.U64.HI R2, R35, 0x2, R2 ;  /* 0x0000000223027819 */ /* 0x000fe40000010202 */
[----:B------:R-:W-:Y:S02]  /*c1c0*/  I2FP.F32.S32 R11, R14 ;  /* 0x0000000e000b7245 */ /* 0x000fe40000201400 */
[----:B01----:R-:W-:-:S04]  /*c1d0*/  IADD3 R6, P2, PT, R8, UR12, RZ ;  /* 0x0000000c08067c10 */ /* 0x003fc8000ff5e0ff */
[----:B------:R-:W-:Y:S02]  /*c1e0*/  IADD3.X R7, PT, PT, R2, UR13, RZ, P2, !PT ;  /* 0x0000000d02077c10 */ /* 0x000fe400097fe4ff */
[----:B------:R-:W-:-:S03]  /*c1f0*/  IADD3 R8, P2, PT, R8, UR14, RZ ;  /* 0x0000000e08087c10 */ /* 0x000fc6000ff5e0ff */
[----:B------:R4:W-:Y:S01]  /*c200*/  STG.E desc[UR8][R6.64], R11 ;  /* 0x0000000b06007986 */ /* 0x0009e2000c101908 */
[----:B------:R-:W-:-:S05]  /*c210*/  IADD3.X R9, PT, PT, R2, UR15, RZ, P2, !PT ;  /* 0x0000000f02097c10 */ /* 0x000fca00097fe4ff */
[----:B------:R4:W-:Y:S04]  /*c220*/  STG.E desc[UR8][R8.64], R15 ;  /* 0x0000000f08007986 */ /* 0x0009e8000c101908 */
.L_x_1639:
[----:B------:R-:W-:Y:S05]  /*c230*/  BSYNC.RECONVERGENT B1 ;  /* 0x0000000000017941 */ /* 0x000fea0003800200 */
.L_x_1638:
[----:B------:R-:W-:Y:S04]  /*c240*/  BSSY.RECONVERGENT B1, `(.L_x_1640) ;  /* 0x000000c000017945 */ /* 0x000fe80003800200 */
[----:B------:R-:W-:Y:S05]  /*c250*/  @!P1 BRA P5, `(.L_x_1641) ;  /* 0x0000000000289947 */ /* 0x000fea0002800000 */
[----:B------:R-:W0:Y:S01]  /*c260*/  LDCU.128 UR12, c[0x0][0x390] ;  /* 0x00007200ff0c77ac */ /* 0x000e220008000c00 */
[C---:B--234-:R-:W-:Y:S01]  /*c270*/  IMAD.SHL.U32 R8, R37.reuse, 0x4, RZ ;  /* 0x0000000425087824 */ /* 0x05cfe200078e00ff */
        /* <DEDUP_REMOVED lines=8> */
.L_x_1641:
[----:B------:R-:W-:Y:S05]  /*c300*/  BSYNC.RECONVERGENT B1 ;  /* 0x0000000000017941 */ /* 0x000fea0003800200 */
.L_x_1640:
        /* <DEDUP_REMOVED lines=12> */
.L_x_1643:
[----:B------:R-:W-:Y:S05]  /*c3d0*/  BSYNC.RECONVERGENT B1 ;  /* 0x0000000000017941 */ /* 0x000fea0003800200 */
.L_x_1642:
        /* <DEDUP_REMOVED lines=12> */
.L_x_1645:
[----:B------:R-:W-:Y:S05]  /*c4a0*/  BSYNC.RECONVERGENT B1 ;  /* 0x0000000000017941 */ /* 0x000fea0003800200 */
.L_x_1644:
        /* <DEDUP_REMOVED lines=11> */
.L_x_1629:
[----:B------:R-:W-:Y:S05]  /*c560*/  BSYNC.RECONVERGENT B0 ;  /* 0x0000000000007941 */ /* 0x000fea0003800200 */
.L_x_1621:
        /* <DEDUP_REMOVED lines=18> */
.L_x_1646:
[----:B0-----:R-:W-:Y:S01]  /*c690*/  STG.E.64 desc[UR8][R8.64], R4 ;  /* 0x0000000408007986 */ /* 0x001fe2000c101b08 */
[----:B------:R-:W-:Y:S05]  /*c6a0*/  EXIT ;  /* 0x000000000000794d */ /* 0x000fea0003800000 */
.L_x_1505:
[----:B------:R-:W-:Y:S01]  /*c6b0*/  BSSY B0, `(.L_x_1647) ;  /* 0x0000006000007945 */ /* 0x000fe20003800000 */
[----:B------:R-:W-:Y:S01]  /*c6c0*/  PLOP3.LUT P4, PT, P0, PT, PT, 0x8, 0x80 ;  /* 0x000000000080781c */ /* 0x000fe2000078e170 */
[----:B------:R-:W-:-:S12]  /*c6d0*/  IMAD.MOV.U32 R2, RZ, RZ, -0x1 ;  /* 0xffffffffff027424 */ /* 0x000fd800078e00ff */
[----:B------:R-:W-:Y:S05]  /*c6e0*/  WARPSYNC.COLLECTIVE R2, `(.L_x_1648) ;  /* 0x0000000002087348 */ /* 0x000fea0003c00000 */
[----:B------:R-:W-:Y:S01]  /*c6f0*/  VOTE.ANY P4, P4 ;  /* 0x0000000000ff7806 */ /* 0x000fe20002080100 */
[----:B------:R-:W-:-:S12]  /*c700*/  ENDCOLLECTIVE ;  /* 0x000000000000791b */ /* 0x000fd80003800000 */
.L_x_1648:
[----:B------:R-:W-:Y:S05]  /*c710*/  BSYNC B0 ;  /* 0x0000000000007941 */ /* 0x000fea0003800000 */
.L_x_1647:
[----:B------:R-:W-:Y:S01]  /*c720*/  PLOP3.LUT P0, PT, P4, PT, PT, 0x80, 0x8 ;  /* 0x000000000008781c */ /* 0x000fe2000270f070 */
[----:B------:R-:W-:-:S12]  /*c730*/  BRA `(.L_x_1649) ;  /* 0xffffff7000447947 */ /* 0x000fd8000383ffff */
.L_x_1507:
[----:B------:R-:W0:Y:S01]  /*c740*/  S2R R41, SR_GEMASK ;  /* 0x0000000000297919 */ /* 0x000e220000003c00 */
[----:B------:R-:W-:Y:S01]  /*c750*/  BSSY B0, `(.L_x_1650) ;  /* 0x0000006000007945 */ /* 0x000fe20003800000 */
[----:B------:R-:W-:Y:S01]  /*c760*/  PLOP3.LUT P4, PT, P0, PT, PT, 0x8, 0x80 ;  /* 0x000000000080781c */ /* 0x000fe2000078e170 */
[----:B------:R-:W-:-:S12]  /*c770*/  IMAD.MOV.U32 R2, RZ, RZ, -0x1 ;  /* 0xffffffffff027424 */ /* 0x000fd800078e00ff */
[----:B0-----:R-:W-:Y:S05]  /*c780*/  WARPSYNC.COLLECTIVE R2, `(.L_x_1651) ;  /* 0x0000000002087348 */ /* 0x001fea0003c00000 */
[----:B------:R-:W-:Y:S01]  /*c790*/  VOTE.ANY R2, PT, P4 ;  /* 0x0000000000027806 */ /* 0x000fe200020e0100 */
[----:B0-----:R-:W-:Y:S06]  /*c7a0*/  ENDCOLLECTIVE ;  /* 0x000000000000791b */ /* 0x001fec0003800000 */
.L_x_1651:
[----:B------:R-:W-:Y:S05]  /*c7b0*/  BSYNC B0 ;  /* 0x0000000000007941 */ /* 0x000fea0003800000 */
.L_x_1650:
[----:B------:R-:W-:Y:S01]  /*c7c0*/  LOP3.LUT R2, R2, 0x80000000, R41, 0xec, !PT ;  /* 0x8000000002027812 */ /* 0x000fe200078eec29 */
[----:B------:R-:W-:Y:S02]  /*c7d0*/  IMAD.MOV.U32 R6, RZ, RZ, 0x1 ;  /* 0x00000001ff067424 */ /* 0x000fe400078e00ff */
[----:B------:R-:W-:Y:S02]  /*c7e0*/  IMAD.MOV.U32 R48, RZ, RZ, R4 ;  /* 0x000000ffff307224 */ /* 0x000fe400078e0004 */
[----:B------:R-:W-:-:S05]  /*c7f0*/  VIADD R7, R2, 0xffffffff ;  /* 0xffffffff02077836 */ /* 0x000fca0000000000 */
[----:B------:R-:W-:Y:S01]  /*c800*/  LOP3.LUT R30, R2, R7, RZ, 0xc, !PT ;  /* 0x00000007021e7212 */ /* 0x000fe200078e0cff */
[----:B------:R-:W-:Y:S02]  /*c810*/  IMAD.MOV.U32 R7, RZ, RZ, R42 ;  /* 0x000000ffff077224 */ /* 0x000fe400078e002a */
[----:B------:R-:W-:Y:S01]  /*c820*/  IMAD.MOV.U32 R2, RZ, RZ, -0x1 ;  /* 0xffffffffff027424 */ /* 0x000fe200078e00ff */
[----:B------:R0:W1:Y:S06]  /*c830*/  POPC R29, R30 ;  /* 0x0000001e001d7309 */ /* 0x00006c0000000000 */
[----:B01----:R-:W-:Y:S05]  /*c840*/  WARPSYNC.COLLECTIVE R2, `(.L_x_1652) ;  /* 0x0000000002087348 */ /* 0x003fea0003c00000 */
[----:B-1----:R1:W2:Y:S02]  /*c850*/  SHFL.DOWN P4, R28, R7, R6, R29 ;  /* 0x08000006071c7389 */ /* 0x0022a4000008001d */
[----:B012---:R-:W-:Y:S05]  /*c860*/  ENDCOLLECTIVE ;  /* 0x000000000000791b */ /* 0x007fea0003800000 */
.L_x_1652:
[----:B------:R-:W-:Y:S02]  /*c870*/  IMAD.MOV.U32 R7, RZ, RZ, R43 ;  /* 0x000000ffff077224 */ /* 0x000fe400078e002b */
[----:B------:R-:W-:-:S07]  /*c880*/  IMAD.MOV.U32 R31, RZ, RZ, R28 ;  /* 0x000000ffff1f7224 */ /* 0x000fce00078e001c */
[----:B------:R-:W-:Y:S05]  /*c890*/  WARPSYNC.COLLECTIVE R2, `(.L_x_1653) ;  /* 0x0000000002087348 */ /* 0x000fea0003c00000 */
[----:B------:R0:W1:Y:S02]  /*c8a0*/  SHFL.DOWN P4, R28, R7, R6, R29 ;  /* 0x08000006071c7389 */ /* 0x000064000008001d */
[----:B01----:R-:W-:Y:S05]  /*c8b0*/  ENDCOLLECTIVE ;  /* 0x000000000000791b */ /* 0x003fea0003800000 */
.L_x_1653:
[----:B------:R-:W-:Y:S02]  /*c8c0*/  IMAD.MOV.U32 R7, RZ, RZ, R4 ;  /* 0x000000ffff077224 */ /* 0x000fe400078e0004 */
[----:B------:R-:W-:-:S07]  /*c8d0*/  IMAD.MOV.U32 R30, RZ, RZ, R28 ;  /* 0x000000ffff1e7224 */ /* 0x000fce00078e001c */
[----:B------:R-:W-:Y:S05]  /*c8e0*/  WARPSYNC.COLLECTIVE R2, `(.L_x_1654) ;  /* 0x0000000002087348 */ /* 0x000fea0003c00000 */
[----:B------:R0:W1:Y:S02]  /*c8f0*/  SHFL.DOWN P4, R28, R7, R6, R29 ;  /* 0x08000006071c7389 */ /* 0x000064000008001d */
[----:B01----:R-:W-:Y:S05]  /*c900*/  ENDCOLLECTIVE ;  /* 0x000000000000791b */ /* 0x003fea0003800000 */
.L_x_1654:
[----:B------:R-:W-:Y:S05]  /*c910*/  BRA `(.L_x_1655) ;  /* 0xffffff70000c7947 */ /* 0x000fea000383ffff */
.L_x_1508:
[----:B------:R-:W-:Y:S01]  /*c920*/  BSSY B0, `(.L_x_1656) ;  /* 0x0000006000007945 */ /* 0x000fe20003800000 */
[----:B------:R-:W-:Y:S02]  /*c930*/  IMAD.MOV.U32 R6, RZ, RZ, 0x1 ;  /* 0x00000001ff067424 */ /* 0x000fe400078e00ff */
[----:B------:R-:W-:-:S07]  /*c940*/  IMAD.MOV.U32 R2, RZ, RZ, -0x1 ;  /* 0xffffffffff027424 */ /* 0x000fce00078e00ff */
[----:B------:R-:W-:Y:S05]  /*c950*/  WARPSYNC.COLLECTIVE R2, `(.L_x_1657) ;  /* 0x0000000002087348 */ /* 0x000fea0003c00000 */
[----:B------:R0:W1:Y:S02]  /*c960*/  SHFL.DOWN P4, R28, R7, R6, R29 ;  /* 0x08000006071c7389 */ /* 0x000064000008001d */
[----:B01----:R-:W-:Y:S05]  /*c970*/  ENDCOLLECTIVE ;  /* 0x000000000000791b */ /* 0x003fea0003800000 */
.L_x_1657:
[----:B------:R-:W-:Y:S05]  /*c980*/  BSYNC B0 ;  /* 0x0000000000007941 */ /* 0x000fea0003800000 */
.L_x_1656:
[----:B------:R-:W-:Y:S05]  /*c990*/  BRA `(.L_x_1658) ;  /* 0xffffff7000187947 */ /* 0x000fea000383ffff */
.L_x_1509:
[----:B------:R-:W-:Y:S01]  /*c9a0*/  BSSY B0, `(.L_x_1659) ;  /* 0x0000007000007945 */ /* 0x000fe20003800000 */
[----:B------:R-:W-:Y:S02]  /*c9b0*/  IMAD.MOV.U32 R7, RZ, RZ, R42 ;  /* 0x000000ffff077224 */ /* 0x000fe400078e002a */
[----:B------:R-:W-:Y:S02]  /*c9c0*/  IMAD.MOV.U32 R6, RZ, RZ, 0x2 ;  /* 0x00000002ff067424 */ /* 0x000fe400078e00ff */
[----:B------:R-:W-:-:S07]  /*c9d0*/  IMAD.MOV.U32 R2, RZ, RZ, -0x1 ;  /* 0xffffffffff027424 */ /* 0x000fce00078e00ff */
[----:B------:R-:W-:Y:S05]  /*c9e0*/  WARPSYNC.COLLECTIVE R2, `(.L_x_1660) ;  /* 0x0000000002087348 */ /* 0x000fea0003c00000 */
[----:B------:R0:W1:Y:S02]  /*c9f0*/  SHFL.DOWN P4, R28, R7, R6, R29 ;  /* 0x08000006071c7389 */ /* 0x000064000008001d */
[----:B01----:R-:W-:Y:S05]  /*ca00*/  ENDCOLLECTIVE ;  /* 0x000000000000791b */ /* 0x003fea0003800000 */
.L_x_1660:
[----:B------:R-:W-:Y:S05]  /*ca10*/  BSYNC B0 ;  /* 0x0000000000007941 */ /* 0x000fea0003800000 */
.L_x_1659:
[----:B------:R-:W-:Y:S02]  /*ca20*/  IMAD.MOV.U32 R7, RZ, RZ, R43 ;  /* 0x000000ffff077224 */ /* 0x000fe400078e002b */
[----:B------:R-:W-:Y:S02]  /*ca30*/  IMAD.MOV.U32 R6, RZ, RZ, 0x2 ;  /* 0x00000002ff067424 */ /* 0x000fe400078e00ff */
[----:B------:R-:W-:Y:S02]  /*ca40*/  IMAD.MOV.U32 R2, RZ, RZ, -0x1 ;  /* 0xffffffffff027424 */ /* 0x000fe400078e00ff */
[----:B------:R-:W-:-:S07]  /*ca50*/  IMAD.MOV.U32 R31, RZ, RZ, R28 ;  /* 0x000000ffff1f7224 */ /* 0x000fce00078e001c */
[----:B------:R-:W-:Y:S05]  /*ca60*/  WARPSYNC.COLLECTIVE R2, `(.L_x_1661) ;  /* 0x0000000002087348 */ /* 0x000fea0003c00000 */
[----:B------:R0:W1:Y:S02]  /*ca70*/  SHFL.DOWN P4, R28, R7, R6, R29 ;  /* 0x08000006071c7389 */ /* 0x000064000008001d */
[----:B01----:R-:W-:Y:S05]  /*ca80*/  ENDCOLLECTIVE ;  /* 0x000000000000791b */ /* 0x003fea0003800000 */
.L_x_1661:
[----:B------:R-:W-:Y:S02]  /*ca90*/  IMAD.MOV.U32 R7, RZ, RZ, R48 ;  /* 0x000000ffff077224 */ /* 0x000fe400078e0030 */
[----:B------:R-:W-:-:S07]  /*caa0*/  IMAD.MOV.U32 R4, RZ, RZ, R28 ;  /* 0x000000ffff047224 */ /* 0x000fce00078e001c */
[----:B------:R-:W-:Y:S05]  /*cab0*/  WARPSYNC.COLLECTIVE R2, `(.L_x_1662) ;  /* 0x0000000002087348 */ /* 0x000fea0003c00000 */
[----:B------:R0:W1:Y:S02]  /*cac0*/  SHFL.DOWN P4, R28, R7, R6, R29 ;  /* 0x08000006071c7389 */ /* 0x000064000008001d */
[----:B01----:R-:W-:Y:S05]  /*cad0*/  ENDCOLLECTIVE ;  /* 0x000000000000791b */ /* 0x003fea0003800000 */
.L_x_1662:
[----:B------:R-:W-:Y:S05]  /*cae0*/  BRA `(.L_x_1663) ;  /* 0xffffff6c00dc7947 */ /* 0x000fea000383ffff */
.L_x_1510:
[----:B------:R-:W-:Y:S01]  /*caf0*/  BSSY B0, `(.L_x_1664) ;  /* 0x0000006000007945 */ /* 0x000fe20003800000 */
[----:B------:R-:W-:Y:S02]  /*cb00*/  IMAD.MOV.U32 R6, RZ, RZ, 0x2 ;  /* 0x00000002ff067424 */ /* 0x000fe400078e00ff */
[----:B------:R-:W-:-:S07]  /*cb10*/  IMAD.MOV.U32 R2, RZ, RZ, -0x1 ;  /* 0xffffffffff027424 */ /* 0x000fce00078e00ff */
[----:B------:R-:W-:Y:S05]  /*cb20*/  WARPSYNC.COLLECTIVE R2, `(.L_x_1665) ;  /* 0x0000000002087348 */ /* 0x000fea0003c00000 */
[----:B------:R0:W1:Y:S02]  /*cb30*/  SHFL.DOWN P4, R28, R7, R6, R29 ;  /* 0x08000006071c7389 */ /* 0x000064000008001d */
[----:B01----:R-:W-:Y:S05]  /*cb40*/  ENDCOLLECTIVE ;  /* 0x000000000000791b */ /* 0x003fea0003800000 */
.L_x_1665:
[----:B------:R-:W-:Y:S05]  /*cb50*/  BSYNC B0 ;  /* 0x0000000000007941 */ /* 0x000fea0003800000 */
.L_x_1664:
[----:B------:R-:W-:Y:S05]  /*cb60*/  BRA `(.L_x_1666) ;  /* 0xffffff6c00e87947 */ /* 0x000fea000383ffff */
.L_x_1511:
[----:B------:R-:W-:Y:S01]  /*cb70*/  BSSY B0, `(.L_x_1667) ;  /* 0x0000007000007945 */ /* 0x000fe20003800000 */
[----:B------:R-:W-:Y:S02]  /*cb80*/  IMAD.MOV.U32 R7, RZ, RZ, R42 ;  /* 0x000000ffff077224 */ /* 0x000fe400078e002a */
[----:B------:R-:W-:Y:S02]  /*cb90*/  IMAD.MOV.U32 R6, RZ, RZ, 0x4 ;  /* 0x00000004ff067424 */ /* 0x000fe400078e00ff */
[----:B------:R-:W-:-:S07]  /*cba0*/  IMAD.MOV.U32 R2, RZ, RZ, -0x1 ;  /* 0xffffffffff027424 */ /* 0x000fce00078e00ff */
[----:B------:R-:W-:Y:S05]  /*cbb0*/  WARPSYNC.COLLECTIVE R2, `(.L_x_1668) ;  /* 0x0000000002087348 */ /* 0x000fea0003c00000 */
[----:B------:R0:W1:Y:S02]  /*cbc0*/  SHFL.DOWN P4, R28, R7, R6, R29 ;  /* 0x08000006071c7389 */ /* 0x000064000008001d */
[----:B01----:R-:W-:Y:S05]  /*cbd0*/  ENDCOLLECTIVE ;  /* 0x000000000000791b */ /* 0x003fea0003800000 */
.L_x_1668:
[----:B------:R-:W-:Y:S05]  /*cbe0*/  BSYNC B0 ;  /* 0x0000000000007941 */ /* 0x000fea0003800000 */
.L_x_1667:
[----:B------:R-:W-:Y:S02]  /*cbf0*/  IMAD.MOV.U32 R7, RZ, RZ, R43 ;  /* 0x000000ffff077224 */ /* 0x000fe400078e002b */
[----:B------:R-:W-:Y:S02]  /*cc00*/  IMAD.MOV.U32 R6, RZ, RZ, 0x4 ;  /* 0x00000004ff067424 */ /* 0x000fe400078e00ff */
[----:B------:R-:W-:Y:S02]  /*cc10*/  IMAD.MOV.U32 R2, RZ, RZ, -0x1 ;  /* 0xffffffffff027424 */ /* 0x000fe400078e00ff */
[----:B------:R-:W-:-:S07]  /*cc20*/  IMAD.MOV.U32 R31, RZ, RZ, R28 ;  /* 0x000000ffff1f7224 */ /* 0x000fce00078e001c */
[----:B------:R-:W-:Y:S05]  /*cc30*/  WARPSYNC.COLLECTIVE R2, `(.L_x_1669) ;  /* 0x0000000002087348 */ /* 0x000fea0003c00000 */
[----:B------:R0:W1:Y:S02]  /*cc40*/  SHFL.DOWN P4, R28, R7, R6, R29 ;  /* 0x08000006071c7389 */ /* 0x000064000008001d */
[----:B01----:R-:W-:Y:S05]  /*cc50*/  ENDCOLLECTIVE ;  /* 0x000000000000791b */ /* 0x003fea0003800000 */
.L_x_1669:
[----:B------:R-:W-:Y:S02]  /*cc60*/  IMAD.MOV.U32 R7, RZ, RZ, R48 ;  /* 0x000000ffff077224 */ /* 0x000fe400078e0030 */
[----:B------:R-:W-:-:S07]  /*cc70*/  IMAD.MOV.U32 R4, RZ, RZ, R28 ;  /* 0x000000ffff047224 */ /* 0x000fce00078e001c */
[----:B------:R-:W-:Y:S05]  /*cc80*/  WARPSYNC.COLLECTIVE R2, `(.L_x_1670) ;  /* 0x0000000002087348 */ /* 0x000fea0003c00000 */
[----:B------:R0:W1:Y:S02]  /*cc90*/  SHFL.DOWN P4, R28, R7, R6, R29 ;  /* 0x08000006071c7389 */ /* 0x000064000008001d */
[----:B01----:R-:W-:Y:S05]  /*cca0*/  ENDCOLLECTIVE ;  /* 0x000000000000791b */ /* 0x003fea0003800000 */
.L_x_1670:
[----:B------:R-:W-:Y:S05]  /*ccb0*/  BRA `(.L_x_1671) ;  /* 0xffffff6c00b07947 */ /* 0x000fea000383ffff */
.L_x_1512:
[----:B------:R-:W-:Y:S01]  /*ccc0*/  BSSY B0, `(.L_x_1672) ;  /* 0x0000006000007945 */ /* 0x000fe20003800000 */
[----:B------:R-:W-:Y:S02]  /*ccd0*/  IMAD.MOV.U32 R6, RZ, RZ, 0x4 ;  /* 0x00000004ff067424 */ /* 0x000fe400078e00ff */
[----:B------:R-:W-:-:S07]  /*cce0*/  IMAD.MOV.U32 R2, RZ, RZ, -0x1 ;  /* 0xffffffffff027424 */ /* 0x000fce00078e00ff */
[----:B------:R-:W-:Y:S05]  /*ccf0*/  WARPSYNC.COLLECTIVE R2, `(.L_x_1673) ;  /* 0x0000000002087348 */ /* 0x000fea0003c00000 */
[----:B------:R0:W1:Y:S02]  /*cd00*/  SHFL.DOWN P4, R28, R7, R6, R29 ;  /* 0x08000006071c7389 */ /* 0x000064000008001d */
[----:B01----:R-:W-:Y:S05]  /*cd10*/  ENDCOLLECTIVE ;  /* 0x000000000000791b */ /* 0x003fea0003800000 */
.L_x_1673:
[----:B------:R-:W-:Y:S05]  /*cd20*/  BSYNC B0 ;  /* 0x0000000000007941 */ /* 0x000fea0003800000 */
.L_x_1672:
[----:B------:R-:W-:Y:S05]  /*cd30*/  BRA `(.L_x_1674) ;  /* 0xffffff6c00bc7947 */ /* 0x000fea000383ffff */
.L_x_1513:
[----:B------:R-:W-:Y:S01]  /*cd40*/  BSSY B0, `(.L_x_1675) ;  /* 0x0000007000007945 */ /* 0x000fe20003800000 */
[----:B------:R-:W-:Y:S02]  /*cd50*/  IMAD.MOV.U32 R7, RZ, RZ, R42 ;  /* 0x000000ffff077224 */ /* 0x000fe400078e002a */
[----:B------:R-:W-:Y:S02]  /*cd60*/  IMAD.MOV.U32 R6, RZ, RZ, 0x8 ;  /* 0x00000008ff067424 */ /* 0x000fe400078e00ff */
[----:B------:R-:W-:-:S07]  /*cd70*/  IMAD.MOV.U32 R2, RZ, RZ, -0x1 ;  /* 0xffffffffff027424 */ /* 0x000fce00078e00ff */
[----:B------:R-:W-:Y:S05]  /*cd80*/  WARPSYNC.COLLECTIVE R2, `(.L_x_1676) ;  /* 0x0000000002087348 */ /* 0x000fea0003c00000 */
[----:B------:R0:W1:Y:S02]  /*cd90*/  SHFL.DOWN P4, R28, R7, R6, R29 ;  /* 0x08000006071c7389 */ /* 0x000064000008001d */
[----:B01----:R-:W-:Y:S05]  /*cda0*/  ENDCOLLECTIVE ;  /* 0x000000000000791b */ /* 0x003fea0003800000 */
.L_x_1676:
[----:B------:R-:W-:Y:S05]  /*cdb0*/  BSYNC B0 ;  /* 0x0000000000007941 */ /* 0x000fea0003800000 */
.L_x_1675:
[----:B------:R-:W-:Y:S02]  /*cdc0*/  IMAD.MOV.U32 R7, RZ, RZ, R43 ;  /* 0x000000ffff077224 */ /* 0x000fe400078e002b */
[----:B------:R-:W-:Y:S02]  /*cdd0*/  IMAD.MOV.U32 R6, RZ, RZ, 0x8 ;  /* 0x00000008ff067424 */ /* 0x000fe400078e00ff */
[----:B------:R-:W-:Y:S02]  /*cde0*/  IMAD.MOV.U32 R2, RZ, RZ, -0x1 ;  /* 0xffffffffff027424 */ /* 0x000fe400078e00ff */
[----:B------:R-:W-:-:S07]  /*cdf0*/  IMAD.MOV.U32 R31, RZ, RZ, R28 ;  /* 0x000000ffff1f7224 */ /* 0x000fce00078e001c */
[----:B------:R-:W-:Y:S05]  /*ce00*/  WARPSYNC.COLLECTIVE R2, `(.L_x_1677) ;  /* 0x0000000002087348 */ /* 0x000fea0003c00000 */
[----:B------:R0:W1:Y:S02]  /*ce10*/  SHFL.DOWN P4, R28, R7, R6, R29 ;  /* 0x08000006071c7389 */ /* 0x000064000008001d */
[----:B01----:R-:W-:Y:S05]  /*ce20*/  ENDCOLLECTIVE ;  /* 0x000000000000791b */ /* 0x003fea0003800000 */
.L_x_1677:
[----:B------:R-:W-:Y:S02]  /*ce30*/  IMAD.MOV.U32 R7, RZ, RZ, R48 ;  /* 0x000000ffff077224 */ /* 0x000fe400078e0030 */
[----:B------:R-:W-:-:S07]  /*ce40*/  IMAD.MOV.U32 R4, RZ, RZ, R28 ;  /* 0x000000ffff047224 */ /* 0x000fce00078e001c */
[----:B------:R-:W-:Y:S05]  /*ce50*/  WARPSYNC.COLLECTIVE R2, `(.L_x_1678) ;  /* 0x0000000002087348 */ /* 0x000fea0003c00000 */
[----:B------:R0:W1:Y:S02]  /*ce60*/  SHFL.DOWN P4, R28, R7, R6, R29 ;  /* 0x08000006071c7389 */ /* 0x000064000008001d */
[----:B01----:R-:W-:Y:S05]  /*ce70*/  ENDCOLLECTIVE ;  /* 0x000000000000791b */ /* 0x003fea0003800000 */
.L_x_1678:
[----:B------:R-:W-:Y:S05]  /*ce80*/  BRA `(.L_x_1679) ;  /* 0xffffff6c00847947 */ /* 0x000fea000383ffff */
.L_x_1514:
[----:B------:R-:W-:Y:S01]  /*ce90*/  BSSY B0, `(.L_x_1680) ;  /* 0x0000006000007945 */ /* 0x000fe20003800000 */
[----:B------:R-:W-:Y:S02]  /*cea0*/  IMAD.MOV.U32 R6, RZ, RZ, 0x8 ;  /* 0x00000008ff067424 */ /* 0x000fe400078e00ff */
[----:B------:R-:W-:-:S07]  /*ceb0*/  IMAD.MOV.U32 R2, RZ, RZ, -0x1 ;  /* 0xffffffffff027424 */ /* 0x000fce00078e00ff */
[----:B------:R-:W-:Y:S05]  /*cec0*/  WARPSYNC.COLLECTIVE R2, `(.L_x_1681) ;  /* 0x0000000002087348 */ /* 0x000fea0003c00000 */
[----:B------:R0:W1:Y:S02]  /*ced0*/  SHFL.DOWN P4, R28, R7, R6, R29 ;  /* 0x08000006071c7389 */ /* 0x000064000008001d */
[----:B01----:R-:W-:Y:S05]  /*cee0*/  ENDCOLLECTIVE ;  /* 0x000000000000791b */ /* 0x003fea0003800000 */
.L_x_1681:
[----:B------:R-:W-:Y:S05]  /*cef0*/  BSYNC B0 ;  /* 0x0000000000007941 */ /* 0x000fea0003800000 */
.L_x_1680:
[----:B------:R-:W-:Y:S05]  /*cf00*/  BRA `(.L_x_1682) ;  /* 0xffffff6c00907947 */ /* 0x000fea000383ffff */
.L_x_1515:
[----:B------:R-:W-:Y:S01]  /*cf10*/  BSSY B0, `(.L_x_1683) ;  /* 0x0000007000007945 */ /* 0x000fe20003800000 */
[----:B------:R-:W-:Y:S02]  /*cf20*/  IMAD.MOV.U32 R7, RZ, RZ, R42 ;  /* 0x000000ffff077224 */ /* 0x000fe400078e002a */
[----:B------:R-:W-:Y:S02]  /*cf30*/  IMAD.MOV.U32 R6, RZ, RZ, 0x10 ;  /* 0x00000010ff067424 */ /* 0x000fe400078e00ff */
[----:B------:R-:W-:-:S07]  /*cf40*/  IMAD.MOV.U32 R2, RZ, RZ, -0x1 ;  /* 0xffffffffff027424 */ /* 0x000fce00078e00ff */
[----:B------:R-:W-:Y:S05]  /*cf50*/  WARPSYNC.COLLECTIVE R2, `(.L_x_1684) ;  /* 0x0000000002087348 */ /* 0x000fea0003c00000 */
[----:B------:R0:W1:Y:S02]  /*cf60*/  SHFL.DOWN P4, R28, R7, R6, R29 ;  /* 0x08000006071c7389 */ /* 0x000064000008001d */
[----:B01----:R-:W-:Y:S05]  /*cf70*/  ENDCOLLECTIVE ;  /* 0x000000000000791b */ /* 0x003fea0003800000 */
.L_x_1684:
[----:B------:R-:W-:Y:S05]  /*cf80*/  BSYNC B0 ;  /* 0x0000000000007941 */ /* 0x000fea0003800000 */
.L_x_1683:
[----:B------:R-:W-:Y:S02]  /*cf90*/  IMAD.MOV.U32 R7, RZ, RZ, R43 ;  /* 0x000000ffff077224 */ /* 0x000fe400078e002b */
[----:B------:R-:W-:Y:S02]  /*cfa0*/  IMAD.MOV.U32 R6, RZ, RZ, 0x10 ;  /* 0x00000010ff067424 */ /* 0x000fe400078e00ff */
[----:B------:R-:W-:Y:S02]  /*cfb0*/  IMAD.MOV.U32 R2, RZ, RZ, -0x1 ;  /* 0xffffffffff027424 */ /* 0x000fe400078e00ff */
[----:B------:R-:W-:-:S07]  /*cfc0*/  IMAD.MOV.U32 R51, RZ, RZ, R28 ;  /* 0x000000ffff337224 */ /* 0x000fce00078e001c */
[----:B------:R-:W-:Y:S05]  /*cfd0*/  WARPSYNC.COLLECTIVE R2, `(.L_x_1685) ;  /* 0x0000000002087348 */ /* 0x000fea0003c00000 */
[----:B------:R0:W1:Y:S02]  /*cfe0*/  SHFL.DOWN P4, R28, R7, R6, R29 ;  /* 0x08000006071c7389 */ /* 0x000064000008001d */
[----:B01----:R-:W-:Y:S05]  /*cff0*/  ENDCOLLECTIVE ;  /* 0x000000000000791b */ /* 0x003fea0003800000 */
.L_x_1685:
[----:B------:R-:W-:Y:S02]  /*d000*/  IMAD.MOV.U32 R7, RZ, RZ, R48 ;  /* 0x000000ffff077224 */ /* 0x000fe400078e0030 */
[----:B------:R-:W-:-:S07]  /*d010*/  IMAD.MOV.U32 R4, RZ, RZ, R28 ;  /* 0x000000ffff047224 */ /* 0x000fce00078e001c */
[----:B------:R-:W-:Y:S05]  /*d020*/  WARPSYNC.COLLECTIVE R2, `(.L_x_1686) ;  /* 0x0000000002087348 */ /* 0x000fea0003c00000 */
[----:B------:R0:W1:Y:S02]  /*d030*/  SHFL.DOWN P4, R28, R7, R6, R29 ;  /* 0x08000006071c7389 */ /* 0x000064000008001d */
[----:B01----:R-:W-:Y:S05]  /*d040*/  ENDCOLLECTIVE ;  /* 0x000000000000791b */ /* 0x003fea0003800000 */
.L_x_1686:
[----:B------:R-:W-:Y:S05]  /*d050*/  BRA `(.L_x_1687) ;  /* 0xffffff6c00587947 */ /* 0x000fea000383ffff */
.L_x_1516:
[----:B------:R-:W-:Y:S01]  /*d060*/  BSSY B0, `(.L_x_1688) ;  /* 0x0000006000007945 */ /* 0x000fe20003800000 */
[----:B------:R-:W-:Y:S02]  /*d070*/  IMAD.MOV.U32 R6, RZ, RZ, 0x10 ;  /* 0x00000010ff067424 */ /* 0x000fe400078e00ff */
[----:B------:R-:W-:-:S07]  /*d080*/  IMAD.MOV.U32 R2, RZ, RZ, -0x1 ;  /* 0xffffffffff027424 */ /* 0x000fce00078e00ff */
[----:B------:R-:W-:Y:S05]  /*d090*/  WARPSYNC.COLLECTIVE R2, `(.L_x_1689) ;  /* 0x0000000002087348 */ /* 0x000fea0003c00000 */
[----:B------:R0:W1:Y:S02]  /*d0a0*/  SHFL.DOWN P4, R28, R7, R6, R29 ;  /* 0x08000006071c7389 */ /* 0x000064000008001d */
[----:B01----:R-:W-:Y:S05]  /*d0b0*/  ENDCOLLECTIVE ;  /* 0x000000000000791b */ /* 0x003fea0003800000 */
.L_x_1689:
[----:B------:R-:W-:Y:S05]  /*d0c0*/  BSYNC B0 ;  /* 0x0000000000007941 */ /* 0x000fea0003800000 */
.L_x_1688:
[----:B------:R-:W-:Y:S05]  /*d0d0*/  BRA `(.L_x_1690) ;  /* 0xffffff6c00747947 */ /* 0x000fea000383ffff */
.L_x_1517:
[----:B------:R-:W-:Y:S01]  /*d0e0*/  BSSY B0, `(.L_x_1691) ;  /* 0x0000006000007945 */ /* 0x000fe20003800000 */
[----:B------:R-:W-:Y:S01]  /*d0f0*/  PLOP3.LUT P5, PT, P2, PT, PT, 0x80, 0x8 ;  /* 0x000000000008781c */ /* 0x000fe200017af070 */
[----:B------:R-:W-:-:S12]  /*d100*/  IMAD.MOV.U32 R2, RZ, RZ, -0x1 ;  /* 0xffffffffff027424 */ /* 0x000fd800078e00ff */
[----:B------:R-:W-:Y:S05]  /*d110*/  WARPSYNC.COLLECTIVE R2, `(.L_x_1692) ;  /* 0x0000000002087348 */ /* 0x000fea0003c00000 */
[----:B------:R-:W-:Y:S01]  /*d120*/  VOTE.ALL P5, P5 ;  /* 0x0000000000ff7806 */ /* 0x000fe200028a0000 */
[----:B------:R-:W-:-:S12]  /*d130*/  ENDCOLLECTIVE ;  /* 0x000000000000791b */ /* 0x000fd80003800000 */
.L_x_1692:
[----:B------:R-:W-:Y:S05]  /*d140*/  BSYNC B0 ;  /* 0x0000000000007941 */ /* 0x000fea0003800000 */
.L_x_1691:
[----:B------:R-:W-:Y:S01]  /*d150*/  PLOP3.LUT P2, PT, P5, PT, PT, 0x80, 0x8 ;  /* 0x000000000008781c */ /* 0x000fe20002f4f070 */
[----:B------:R-:W-:-:S12]  /*d160*/  BRA `(.L_x_1693) ;  /* 0xffffff6c00687947 */ /* 0x000fd8000383ffff */
.L_x_1519:
[----:B------:R-:W-:Y:S01]  /*d170*/  BSSY B0, `(.L_x_1694) ;  /* 0x0000006000007945 */ /* 0x000fe20003800000 */
[----:B------:R-:W-:Y:S01]  /*d180*/  PLOP3.LUT P4, PT, P0, PT, PT, 0x8, 0x80 ;  /* 0x000000000080781c */ /* 0x000fe2000078e170 */
[----:B------:R-:W-:-:S12]  /*d190*/  IMAD.MOV.U32 R2, RZ, RZ, -0x1 ;  /* 0xffffffffff027424 */ /* 0x000fd800078e00ff */
[----:B------:R-:W-:Y:S05]  /*d1a0*/  WARPSYNC.COLLECTIVE R2, `(.L_x_1695) ;  /* 0x0000000002087348 */ /* 0x000fea0003c00000 */
[----:B------:R-:W-:Y:S01]  /*d1b0*/  VOTE.ANY P4, P4 ;  /* 0x0000000000ff7806 */ /* 0x000fe20002080100 */
[----:B------:R-:W-:-:S12]  /*d1c0*/  ENDCOLLECTIVE ;  /* 0x000000000000791b */ /* 0x000fd80003800000 */
.L_x_1695:
[----:B------:R-:W-:Y:S05]  /*d1d0*/  BSYNC B0 ;  /* 0x0000000000007941 */ /* 0x000fea0003800000 */
.L_x_1694:
[----:B------:R-:W-:Y:S01]  /*d1e0*/  PLOP3.LUT P0, PT, P4, PT, PT, 0x80, 0x8 ;  /* 0x000000000008781c */ /* 0x000fe2000270f070 */
[----:B------:R-:W-:-:S12]  /*d1f0*/  BRA `(.L_x_1696) ;  /* 0xffffff6c00647947 */ /* 0x000fd8000383ffff */
.L_x_1521:
[----:B------:R-:W-:Y:S01]  /*d200*/  BSSY B0, `(.L_x_1697) ;  /* 0x0000006000007945 */ /* 0x000fe20003800000 */
[----:B------:R-:W-:Y:S01]  /*d210*/  PLOP3.LUT P4, PT, P0, PT, PT, 0x8, 0x80 ;  /* 0x000000000080781c */ /* 0x000fe2000078e170 */
[----:B------:R-:W-:-:S12]  /*d220*/  IMAD.MOV.U32 R2, RZ, RZ, -0x1 ;  /* 0xffffffffff027424 */ /* 0x000fd800078e00ff */
[----:B------:R-:W-:Y:S05]  /*d230*/  WARPSYNC.COLLECTIVE R2, `(.L_x_1698) ;  /* 0x0000000002087348 */ /* 0x000fea0003c00000 */
[----:B------:R-:W-:Y:S01]  /*d240*/  VOTE.ANY R2, PT, P4 ;  /* 0x0000000000027806 */ /* 0x000fe200020e0100 */
[----:B------:R-:W-:Y:S06]  /*d250*/  ENDCOLLECTIVE ;  /* 0x000000000000791b */ /* 0x000fec0003800000 */
.L_x_1698:
[----:B------:R-:W-:Y:S05]  /*d260*/  BSYNC B0 ;  /* 0x0000000000007941 */ /* 0x000fea0003800000 */
.L_x_1697:
[----:B------:R-:W-:Y:S01]  /*d270*/  LOP3.LUT R2, R2, 0x80000000, R41, 0xec, !PT ;  /* 0x8000000002027812 */ /* 0x000fe200078eec29 */
[----:B------:R-:W-:-:S04]  /*d280*/  IMAD.MOV.U32 R6, RZ, RZ, 0x1 ;  /* 0x00000001ff067424 */ /* 0x000fc800078e00ff */
        /* <DEDUP_REMOVED lines=8> */
.L_x_1699:
[----:B------:R-:W-:Y:S02]  /*d310*/  IMAD.MOV.U32 R7, RZ, RZ, R0 ;  /* 0x000000ffff077224 */ /* 0x000fe400078e0000 */
[----:B------:R-:W-:-:S07]  /*d320*/  IMAD.MOV.U32 R50, RZ, RZ, R28 ;  /* 0x000000ffff327224 */ /* 0x000fce00078e001c */
[----:B------:R-:W-:Y:S05]  /*d330*/  WARPSYNC.COLLECTIVE R2, `(.L_x_1700) ;  /* 0x0000000002087348 */ /* 0x000fea0003c00000 */
[----:B------:R0:W1:Y:S02]  /*d340*/  SHFL.DOWN P4, R28, R7, R6, R29 ;  /* 0x08000006071c7389 */ /* 0x000064000008001d */
[----:B01----:R-:W-:Y:S05]  /*d350*/  ENDCOLLECTIVE ;  /* 0x000000000000791b */ /* 0x003fea0003800000 */
.L_x_1700:
[----:B------:R-:W-:Y:S02]  /*d360*/  IMAD.MOV.U32 R7, RZ, RZ, R4 ;  /* 0x000000ffff077224 */ /* 0x000fe400078e0004 */
[----:B------:R-:W-:-:S07]  /*d370*/  IMAD.MOV.U32 R53, RZ, RZ, R28 ;  /* 0x000000ffff357224 */ /* 0x000fce00078e001c */
[----:B------:R-:W-:Y:S05]  /*d380*/  WARPSYNC.COLLECTIVE R2, `(.L_x_1701) ;  /* 0x0000000002087348 */ /* 0x000fea0003c00000 */
[----:B------:R0:W1:Y:S02]  /*d390*/  SHFL.DOWN P4, R28, R7, R6, R29 ;  /* 0x08000006071c7389 */ /* 0x000064000008001d */
[----:B01----:R-:W-:Y:S05]  /*d3a0*/  ENDCOLLECTIVE ;  /* 0x000000000000791b */ /* 0x003fea0003800000 */
.L_x_1701:
[----:B------:R-:W-:Y:S05]  /*d3b0*/  BRA `(.L_x_1702) ;  /* 0xffffff6c002c7947 */ /* 0x000fea000383ffff */
.L_x_1522:
[----:B------:R-:W-:Y:S01]  /*d3c0*/  BSSY B0, `(.L_x_1703) ;  /* 0x0000006000007945 */ /* 0x000fe20003800000 */
[----:B------:R-:W-:Y:S02]  /*d3d0*/  IMAD.MOV.U32 R6, RZ, RZ, 0x1 ;  /* 0x00000001ff067424 */ /* 0x000fe400078e00ff */
[----:B------:R-:W-:-:S07]  /*d3e0*/  IMAD.MOV.U32 R2, RZ, RZ, -0x1 ;  /* 0xffffffffff027424 */ /* 0x000fce00078e00ff */
[----:B------:R-:W-:Y:S05]  /*d3f0*/  WARPSYNC.COLLECTIVE R2, `(.L_x_1704) ;  /* 0x0000000002087348 */ /* 0x000fea0003c00000 */
[----:B------:R0:W1:Y:S02]  /*d400*/  SHFL.DOWN P4, R28, R7, R6, R29 ;  /* 0x08000006071c7389 */ /* 0x000064000008001d */
[----:B01----:R-:W-:Y:S05]  /*d410*/  ENDCOLLECTIVE ;  /* 0x000000000000791b */ /* 0x003fea0003800000 */
.L_x_1704:
[----:B------:R-:W-:Y:S05]  /*d420*/  BSYNC B0 ;  /* 0x0000000000007941 */ /* 0x000fea0003800000 */
.L_x_1703:
[----:B------:R-:W-:Y:S05]  /*d430*/  BRA `(.L_x_1705) ;  /* 0xffffff6c00387947 */ /* 0x000fea000383ffff */
.L_x_1523:
[----:B------:R-:W-:Y:S01]  /*d440*/  BSSY B0, `(.L_x_1706) ;  /* 0x0000007000007945 */ /* 0x000fe20003800000 */
[----:B------:R-:W-:Y:S02]  /*d450*/  IMAD.MOV.U32 R7, RZ, RZ, R51 ;  /* 0x000000ffff077224 */ /* 0x000fe400078e0033 */
[----:B------:R-:W-:Y:S02]  /*d460*/  IMAD.MOV.U32 R6, RZ, RZ, 0x2 ;  /* 0x00000002ff067424 */ /* 0x000fe400078e00ff */
[----:B------:R-:W-:-:S07]  /*d470*/  IMAD.MOV.U32 R2, RZ, RZ, -0x1 ;  /* 0xffffffffff027424 */ /* 0x000fce00078e00ff */
[----:B------:R-:W-:Y:S05]  /*d480*/  WARPSYNC.COLLECTIVE R2, `(.L_x_1707) ;  /* 0x0000000002087348 */ /* 0x000fea0003c00000 */
[----:B------:R0:W1:Y:S02]  /*d490*/  SHFL.DOWN P4, R28, R7, R6, R29 ;  /* 0x08000006071c7389 */ /* 0x000064000008001d */
[----:B01----:R-:W-:Y:S05]  /*d4a0*/  ENDCOLLECTIVE ;  /* 0x000000000000791b */ /* 0x003fea0003800000 */
.L_x_1707:
[----:B------:R-:W-:Y:S05]  /*d4b0*/  BSYNC B0 ;  /* 0x0000000000007941 */ /* 0x000fea0003800000 */
.L_x_1706:
[----:B------:R-:W-:Y:S02]  /*d4c0*/  IMAD.MOV.U32 R7, RZ, RZ, R0 ;  /* 0x000000ffff077224 */ /* 0x000fe400078e0000 */
[----:B------:R-:W-:Y:S02]  /*d4d0*/  IMAD.MOV.U32 R6, RZ, RZ, 0x2 ;  /* 0x00000002ff067424 */ /* 0x000fe400078e00ff */
[----:B------:R-:W-:Y:S02]  /*d4e0*/  IMAD.MOV.U32 R2, RZ, RZ, -0x1 ;  /* 0xffffffffff027424 */ /* 0x000fe400078e00ff */
[----:B------:R-:W-:-:S07]  /*d4f0*/  IMAD.MOV.U32 R50, RZ, RZ, R28 ;  /* 0x000000ffff327224 */ /* 0x000fce00078e001c */
[----:B------:R-:W-:Y:S05]  /*d500*/  WARPSYNC.COLLECTIVE R2, `(.L_x_1708) ;  /* 0x0000000002087348 */ /* 0x000fea0003c00000 */
[----:B------:R0:W1:Y:S02]  /*d510*/  SHFL.DOWN P4, R28, R7, R6, R29 ;  /* 0x08000006071c7389 */ /* 0x000064000008001d */
[----:B01----:R-:W-:Y:S05]  /*d520*/  ENDCOLLECTIVE ;  /* 0x000000000000791b */ /* 0x003fea0003800000 */
.L_x_1708:
[----:B------:R-:W-:Y:S02]  /*d530*/  IMAD.MOV.U32 R7, RZ, RZ, R4 ;  /* 0x000000ffff077224 */ /* 0x000fe400078e0004 */
[----:B------:R-:W-:-:S07]  /*d540*/  IMAD.MOV.U32 R53, RZ, RZ, R28 ;  /* 0x000000ffff357224 */ /* 0x000fce00078e001c */
[----:B------:R-:W-:Y:S05]  /*d550*/  WARPSYNC.COLLECTIVE R2, `(.L_x_1709) ;  /* 0x0000000002087348 */ /* 0x000fea0003c00000 */
[----:B------:R0:W1:Y:S02]  /*d560*/  SHFL.DOWN P4, R28, R7, R6, R29 ;  /* 0x08000006071c7389 */ /* 0x000064000008001d */
[----:B01----:R-:W-:Y:S05]  /*d570*/  ENDCOLLECTIVE ;  /* 0x000000000000791b */ /* 0x003fea0003800000 */
.L_x_1709:
[----:B------:R-:W-:Y:S05]  /*d580*/  BRA `(.L_x_1710) ;  /* 0xffffff6800fc7947 */ /* 0x000fea000383ffff */
.L_x_1524:
[----:B------:R-:W-:Y:S01]  /*d590*/  BSSY B0, `(.L_x_1711) ;  /* 0x0000006000007945 */ /* 0x000fe20003800000 */
[----:B------:R-:W-:Y:S02]  /*d5a0*/  IMAD.MOV.U32 R6, RZ, RZ, 0x2 ;  /* 0x00000002ff067424 */ /* 0x000fe400078e00ff */
[----:B------:R-:W-:-:S07]  /*d5b0*/  IMAD.MOV.U32 R2, RZ, RZ, -0x1 ;  /* 0xffffffffff027424 */ /* 0x000fce00078e00ff */
[----:B------:R-:W-:Y:S05]  /*d5c0*/  WARPSYNC.COLLECTIVE R2, `(.L_x_1712) ;  /* 0x0000000002087348 */ /* 0x000fea0003c00000 */
[----:B------:R0:W1:Y:S02]  /*d5d0*/  SHFL.DOWN P4, R28, R7, R6, R29 ;  /* 0x08000006071c7389 */ /* 0x000064000008001d */
[----:B01----:R-:W-:Y:S05]  /*d5e0*/  ENDCOLLECTIVE ;  /* 0x000000000000791b */ /* 0x003fea0003800000 */
.L_x_1712:
[----:B------:R-:W-:Y:S05]  /*d5f0*/  BSYNC B0 ;  /* 0x0000000000007941 */ /* 0x000fea0003800000 */
.L_x_1711:
[----:B------:R-:W-:Y:S05]  /*d600*/  BRA `(.L_x_1713) ;  /* 0xffffff6c00087947 */ /* 0x000fea000383ffff */
.L_x_1525:
[----:B------:R-:W-:Y:S01]  /*d610*/  BSSY B0, `(.L_x_1714) ;  /* 0x0000007000007945 */ /* 0x000fe20003800000 */
[----:B------:R-:W-:Y:S02]  /*d620*/  IMAD.MOV.U32 R7, RZ, RZ, R51 ;  /* 0x000000ffff077224 */ /* 0x000fe400078e0033 */
[----:B------:R-:W-:Y:S02]  /*d630*/  IMAD.MOV.U32 R6, RZ, RZ, 0x4 ;  /* 0x00000004ff067424 */ /* 0x000fe400078e00ff */
[----:B------:R-:W-:-:S07]  /*d640*/  IMAD.MOV.U32 R2, RZ, RZ, -0x1 ;  /* 0xffffffffff027424 */ /* 0x000fce00078e00ff */
[----:B------:R-:W-:Y:S05]  /*d650*/  WARPSYNC.COLLECTIVE R2, `(.L_x_1715) ;  /* 0x0000000002087348 */ /* 0x000fea0003c00000 */
[----:B------:R0:W1:Y:S02]  /*d660*/  SHFL.DOWN P4, R28, R7, R6, R29 ;  /* 0x08000006071c7389 */ /* 0x000064000008001d */
[----:B01----:R-:W-:Y:S05]  /*d670*/  ENDCOLLECTIVE ;  /* 0x000000000000791b */ /* 0x003fea0003800000 */
.L_x_1715:
[----:B------:R-:W-:Y:S05]  /*d680*/  BSYNC B0 ;  /* 0x0000000000007941 */ /* 0x000fea0003800000 */
.L_x_1714:
[----:B------:R-:W-:Y:S02]  /*d690*/  IMAD.MOV.U32 R7, RZ, RZ, R0 ;  /* 0x000000ffff077224 */ /* 0x000fe400078e0000 */
[----:B------:R-:W-:Y:S02]  /*d6a0*/  IMAD.MOV.U32 R6, RZ, RZ, 0x4 ;  /* 0x00000004ff067424 */ /* 0x000fe400078e00ff */
[----:B------:R-:W-:Y:S02]  /*d6b0*/  IMAD.MOV.U32 R2, RZ, RZ, -0x1 ;  /* 0xffffffffff027424 */ /* 0x000fe400078e00ff */
[----:B------:R-:W-:-:S07]  /*d6c0*/  IMAD.MOV.U32 R50, RZ, RZ, R28 ;  /* 0x000000ffff327224 */ /* 0x000fce00078e001c */
[----:B------:R-:W-:Y:S05]  /*d6d0*/  WARPSYNC.COLLECTIVE R2, `(.L_x_1716) ;  /* 0x0000000002087348 */ /* 0x000fea0003c00000 */
[----:B------:R0:W1:Y:S02]  /*d6e0*/  SHFL.DOWN P4, R28, R7, R6, R29 ;  /* 0x08000006071c7389 */ /* 0x000064000008001d */
[----:B01----:R-:W-:Y:S05]  /*d6f0*/  ENDCOLLECTIVE ;  /* 0x000000000000791b */ /* 0x003fea0003800000 */
.L_x_1716:
[----:B------:R-:W-:Y:S02]  /*d700*/  IMAD.MOV.U32 R7, RZ, RZ, R4 ;  /* 0x000000ffff077224 */ /* 0x000fe400078e0004 */
[----:B------:R-:W-:-:S07]  /*d710*/  IMAD.MOV.U32 R53, RZ, RZ, R28 ;  /* 0x000000ffff357224 */ /* 0x000fce00078e001c */
[----:B------:R-:W-:Y:S05]  /*d720*/  WARPSYNC.COLLECTIVE R2, `(.L_x_1717) ;  /* 0x0000000002087348 */ /* 0x000fea0003c00000 */
[----:B------:R0:W1:Y:S02]  /*d730*/  SHFL.DOWN P4, R28, R7, R6, R29 ;  /* 0x08000006071c7389 */ /* 0x000064000008001d */
[----:B01----:R-:W-:Y:S05]  /*d740*/  ENDCOLLECTIVE ;  /* 0x000000000000791b */ /* 0x003fea0003800000 */
.L_x_1717:
[----:B------:R-:W-:Y:S05]  /*d750*/  BRA `(.L_x_1718) ;  /* 0xffffff6800cc7947 */ /* 0x000fea000383ffff */
.L_x_1526:
[----:B------:R-:W-:Y:S01]  /*d760*/  BSSY B0, `(.L_x_1719) ;  /* 0x0000006000007945 */ /* 0x000fe20003800000 */
[----:B------:R-:W-:Y:S02]  /*d770*/  IMAD.MOV.U32 R6, RZ, RZ, 0x4 ;  /* 0x00000004ff067424 */ /* 0x000fe400078e00ff */
[----:B------:R-:W-:-:S07]  /*d780*/  IMAD.MOV.U32 R2, RZ, RZ, -0x1 ;  /* 0xffffffffff027424 */ /* 0x000fce00078e00ff */
[----:B------:R-:W-:Y:S05]  /*d790*/  WARPSYNC.COLLECTIVE R2, `(.L_x_1720) ;  /* 0x0000000002087348 */ /* 0x000fea0003c00000 */
[----:B------:R0:W1:Y:S02]  /*d7a0*/  SHFL.DOWN P4, R28, R7, R6, R29 ;  /* 0x08000006071c7389 */ /* 0x000064000008001d */
[----:B01----:R-:W-:Y:S05]  /*d7b0*/  ENDCOLLECTIVE ;  /* 0x000000000000791b */ /* 0x003fea0003800000 */
.L_x_1720:
[----:B------:R-:W-:Y:S05]  /*d7c0*/  BSYNC B0 ;  /* 0x0000000000007941 */ /* 0x000fea0003800000 */
.L_x_1719:
[----:B------:R-:W-:Y:S05]  /*d7d0*/  BRA `(.L_x_1721) ;  /* 0xffffff6800d87947 */ /* 0x000fea000383ffff */
.L_x_1527:
[----:B------:R-:W-:Y:S01]  /*d7e0*/  BSSY B0, `(.L_x_1722) ;  /* 0x0000007000007945 */ /* 0x000fe20003800000 */
[----:B------:R-:W-:Y:S02]  /*d7f0*/  IMAD.MOV.U32 R7, RZ, RZ, R51 ;  /* 0x000000ffff077224 */ /* 0x000fe400078e0033 */
[----:B------:R-:W-:Y:S02]  /*d800*/  IMAD.MOV.U32 R6, RZ, RZ, 0x8 ;  /* 0x00000008ff067424 */ /* 0x000fe400078e00ff */
[----:B------:R-:W-:-:S07]  /*d810*/  IMAD.MOV.U32 R2, RZ, RZ, -0x1 ;  /* 0xffffffffff027424 */ /* 0x000fce00078e00ff */
[----:B------:R-:W-:Y:S05]  /*d820*/  WARPSYNC.COLLECTIVE R2, `(.L_x_1723) ;  /* 0x0000000002087348 */ /* 0x000fea0003c00000 */
[----:B------:R0:W1:Y:S02]  /*d830*/  SHFL.DOWN P4, R28, R7, R6, R29 ;  /* 0x08000006071c7389 */ /* 0x000064000008001d */
[----:B01----:R-:W-:Y:S05]  /*d840*/  ENDCOLLECTIVE ;  /* 0x000000000000791b */ /* 0x003fea0003800000 */
.L_x_1723:
[----:B------:R-:W-:Y:S05]  /*d850*/  BSYNC B0 ;  /* 0x0000000000007941 */ /* 0x000fea0003800000 */
.L_x_1722:
[----:B------:R-:W-:Y:S02]  /*d860*/  IMAD.MOV.U32 R7, RZ, RZ, R0 ;  /* 0x000000ffff077224 */ /* 0x000fe400078e0000 */
[----:B------:R-:W-:Y:S02]  /*d870*/  IMAD.MOV.U32 R6, RZ, RZ, 0x8 ;  /* 0x00000008ff067424 */ /* 0x000fe400078e00ff */
[----:B------:R-:W-:Y:S02]  /*d880*/  IMAD.MOV.U32 R2, RZ, RZ, -0x1 ;  /* 0xffffffffff027424 */ /* 0x000fe400078e00ff */
[----:B------:R-:W-:-:S07]  /*d890*/  IMAD.MOV.U32 R50, RZ, RZ, R28 ;  /* 0x000000ffff327224 */ /* 0x000fce00078e001c */
[----:B------:R-:W-:Y:S05]  /*d8a0*/  WARPSYNC.COLLECTIVE R2, `(.L_x_1724) ;  /* 0x0000000002087348 */ /* 0x000fea0003c00000 */
[----:B------:R0:W1:Y:S02]  /*d8b0*/  SHFL.DOWN P4, R28, R7, R6, R29 ;  /* 0x08000006071c7389 */ /* 0x000064000008001d */
[----:B01----:R-:W-:Y:S05]  /*d8c0*/  ENDCOLLECTIVE ;  /* 0x000000000000791b */ /* 0x003fea0003800000 */
.L_x_1724:
[----:B------:R-:W-:Y:S02]  /*d8d0*/  IMAD.MOV.U32 R7, RZ, RZ, R4 ;  /* 0x000000ffff077224 */ /* 0x000fe400078e0004 */
[----:B------:R-:W-:-:S07]  /*d8e0*/  IMAD.MOV.U32 R53, RZ, RZ, R28 ;  /* 0x000000ffff357224 */ /* 0x000fce00078e001c */
[----:B------:R-:W-:Y:S05]  /*d8f0*/  WARPSYNC.COLLECTIVE R2, `(.L_x_1725) ;  /* 0x0000000002087348 */ /* 0x000fea0003c00000 */
[----:B------:R0:W1:Y:S02]  /*d900*/  SHFL.DOWN P4, R28, R7, R6, R29 ;  /* 0x08000006071c7389 */ /* 0x000064000008001d */
[----:B01----:R-:W-:Y:S05]  /*d910*/  ENDCOLLECTIVE ;  /* 0x000000000000791b */ /* 0x003fea0003800000 */
.L_x_1725:
[----:B------:R-:W-:Y:S05]  /*d920*/  BRA `(.L_x_1726) ;  /* 0xffffff68009c7947 */ /* 0x000fea000383ffff */
.L_x_1528:
[----:B------:R-:W-:Y:S01]  /*d930*/  BSSY B0, `(.L_x_1727) ;  /* 0x0000006000007945 */ /* 0x000fe20003800000 */
[----:B------:R-:W-:Y:S02]  /*d940*/  IMAD.MOV.U32 R6, RZ, RZ, 0x8 ;  /* 0x00000008ff067424 */ /* 0x000fe400078e00ff */
[----:B------:R-:W-:-:S07]  /*d950*/  IMAD.MOV.U32 R2, RZ, RZ, -0x1 ;  /* 0xffffffffff027424 */ /* 0x000fce00078e00ff */
[----:B------:R-:W-:Y:S05]  /*d960*/  WARPSYNC.COLLECTIVE R2, `(.L_x_1728) ;  /* 0x0000000002087348 */ /* 0x000fea0003c00000 */
[----:B------:R0:W1:Y:S02]  /*d970*/  SHFL.DOWN P4, R28, R7, R6, R29 ;  /* 0x08000006071c7389 */ /* 0x000064000008001d */
[----:B01----:R-:W-:Y:S05]  /*d980*/  ENDCOLLECTIVE ;  /* 0x000000000000791b */ /* 0x003fea0003800000 */
.L_x_1728:
[----:B------:R-:W-:Y:S05]  /*d990*/  BSYNC B0 ;  /* 0x0000000000007941 */ /* 0x000fea0003800000 */
.L_x_1727:
[----:B------:R-:W-:Y:S05]  /*d9a0*/  BRA `(.L_x_1729) ;  /* 0xffffff6800a87947 */ /* 0x000fea000383ffff */
.L_x_1529:
[----:B------:R-:W-:Y:S01]  /*d9b0*/  BSSY B0, `(.L_x_1730) ;  /* 0x0000007000007945 */ /* 0x000fe20003800000 */
[----:B------:R-:W-:Y:S02]  /*d9c0*/  IMAD.MOV.U32 R7, RZ, RZ, R51 ;  /* 0x000000ffff077224 */ /* 0x000fe400078e0033 */
[----:B------:R-:W-:Y:S02]  /*d9d0*/  IMAD.MOV.U32 R6, RZ, RZ, 0x10 ;  /* 0x00000010ff067424 */ /* 0x000fe400078e00ff */
[----:B------:R-:W-:-:S07]  /*d9e0*/  IMAD.MOV.U32 R2, RZ, RZ, -0x1 ;  /* 0xffffffffff027424 */ /* 0x000fce00078e00ff */
[----:B------:R-:W-:Y:S05]  /*d9f0*/  WARPSYNC.COLLECTIVE R2, `(.L_x_1731) ;  /* 0x0000000002087348 */ /* 0x000fea0003c00000 */
[----:B------:R0:W1:Y:S02]  /*da00*/  SHFL.DOWN P4, R28, R7, R6, R29 ;  /* 0x08000006071c7389 */ /* 0x000064000008001d */
[----:B01----:R-:W-:Y:S05]  /*da10*/  ENDCOLLECTIVE ;  /* 0x000000000000791b */ /* 0x003fea0003800000 */
.L_x_1731:
[----:B------:R-:W-:Y:S05]  /*da20*/  BSYNC B0 ;  /* 0x0000000000007941 */ /* 0x000fea0003800000 */
.L_x_1730:
[----:B------:R-:W-:Y:S02]  /*da30*/  IMAD.MOV.U32 R7, RZ, RZ, R0 ;  /* 0x000000ffff077224 */ /* 0x000fe400078e0000 */
[----:B------:R-:W-:Y:S02]  /*da40*/  IMAD.MOV.U32 R6, RZ, RZ, 0x10 ;  /* 0x00000010ff067424 */ /* 0x000fe400078e00ff */
[----:B------:R-:W-:Y:S02]  /*da50*/  IMAD.MOV.U32 R2, RZ, RZ, -0x1 ;  /* 0xffffffffff027424 */ /* 0x000fe400078e00ff */
[----:B------:R-:W-:-:S07]  /*da60*/  IMAD.MOV.U32 R50, RZ, RZ, R28 ;  /* 0x000000ffff327224 */ /* 0x000fce00078e001c */
[----:B------:R-:W-:Y:S05]  /*da70*/  WARPSYNC.COLLECTIVE R2, `(.L_x_1732) ;  /* 0x0000000002087348 */ /* 0x000fea0003c00000 */
[----:B------:R0:W1:Y:S02]  /*da80*/  SHFL.DOWN P4, R28, R7, R6, R29 ;  /* 0x08000006071c7389 */ /* 0x000064000008001d */
[----:B01----:R-:W-:Y:S05]  /*da90*/  ENDCOLLECTIVE ;  /* 0x000000000000791b */ /* 0x003fea0003800000 */
.L_x_1732:
[----:B------:R-:W-:Y:S02]  /*daa0*/  IMAD.MOV.U32 R7, RZ, RZ, R4 ;  /* 0x000000ffff077224 */ /* 0x000fe400078e0004 */
[----:B------:R-:W-:-:S07]  /*dab0*/  IMAD.MOV.U32 R53, RZ, RZ, R28 ;  /* 0x000000ffff357224 */ /* 0x000fce00078e001c */
[----:B------:R-:W-:Y:S05]  /*dac0*/  WARPSYNC.COLLECTIVE R2, `(.L_x_1733) ;  /* 0x0000000002087348 */ /* 0x000fea0003c00000 */
[----:B------:R0:W1:Y:S02]  /*dad0*/  SHFL.DOWN P4, R28, R7, R6, R29 ;  /* 0x08000006071c7389 */ /* 0x000064000008001d */
[----:B01----:R-:W-:Y:S05]  /*dae0*/  ENDCOLLECTIVE ;  /* 0x000000000000791b */ /* 0x003fea0003800000 */
.L_x_1733:
[----:B------:R-:W-:Y:S05]  /*daf0*/  BRA `(.L_x_1734) ;  /* 0xffffff68006c7947 */ /* 0x000fea000383ffff */
.L_x_1530:
[----:B------:R-:W-:Y:S01]  /*db00*/  BSSY B0, `(.L_x_1735) ;  /* 0x0000006000007945 */ /* 0x000fe20003800000 */
[----:B------:R-:W-:Y:S02]  /*db10*/  IMAD.MOV.U32 R6, RZ, RZ, 0x10 ;  /* 0x00000010ff067424 */ /* 0x000fe400078e00ff */
[----:B------:R-:W-:-:S07]  /*db20*/  IMAD.MOV.U32 R2, RZ, RZ, -0x1 ;  /* 0xffffffffff027424 */ /* 0x000fce00078e00ff */
[----:B------:R-:W-:Y:S05]  /*db30*/  WARPSYNC.COLLECTIVE R2, `(.L_x_1736) ;  /* 0x0000000002087348 */ /* 0x000fea0003c00000 */
[----:B------:R0:W1:Y:S02]  /*db40*/  SHFL.DOWN P4, R28, R7, R6, R29 ;  /* 0x08000006071c7389 */ /* 0x000064000008001d */
[----:B01----:R-:W-:Y:S05]  /*db50*/  ENDCOLLECTIVE ;  /* 0x000000000000791b */ /* 0x003fea0003800000 */
.L_x_1736:
[----:B------:R-:W-:Y:S05]  /*db60*/  BSYNC B0 ;  /* 0x0000000000007941 */ /* 0x000fea0003800000 */
.L_x_1735:
[----:B------:R-:W-:Y:S05]  /*db70*/  BRA `(.L_x_1737) ;  /* 0xffffff6800947947 */ /* 0x000fea000383ffff */
.L_x_1531:
[----:B------:R-:W-:Y:S01]  /*db80*/  BSSY B0, `(.L_x_1738) ;  /* 0x0000006000007945 */ /* 0x000fe20003800000 */
[----:B------:R-:W-:Y:S01]  /*db90*/  PLOP3.LUT P5, PT, P0, PT, PT, 0x80, 0x8 ;  /* 0x000000000008781c */ /* 0x000fe200007af070 */
[----:B------:R-:W-:-:S12]  /*dba0*/  IMAD.MOV.U32 R2, RZ, RZ, -0x1 ;  /* 0xffffffffff027424 */ /* 0x000fd800078e00ff */
[----:B------:R-:W-:Y:S05]  /*dbb0*/  WARPSYNC.COLLECTIVE R2, `(.L_x_1739) ;  /* 0x0000000002087348 */ /* 0x000fea0003c00000 */
[----:B------:R-:W-:Y:S01]  /*dbc0*/  VOTE.ALL P5, P5 ;  /* 0x0000000000ff7806 */ /* 0x000fe200028a0000 */
[----:B------:R-:W-:-:S12]  /*dbd0*/  ENDCOLLECTIVE ;  /* 0x000000000000791b */ /* 0x000fd80003800000 */
.L_x_1739:
[----:B------:R-:W-:Y:S05]  /*dbe0*/  BSYNC B0 ;  /* 0x0000000000007941 */ /* 0x000fea0003800000 */
.L_x_1738:
[----:B------:R-:W-:Y:S01]  /*dbf0*/  PLOP3.LUT P0, PT, P5, PT, PT, 0x80, 0x8 ;  /* 0x000000000008781c */ /* 0x000fe20002f0f070 */
[----:B------:R-:W-:-:S12]  /*dc00*/  BRA `(.L_x_1740) ;  /* 0xffffff6800807947 */ /* 0x000fd8000383ffff */
.L_x_1589:
[----:B------:R-:W-:Y:S01]  /*dc10*/  BSSY B0, `(.L_x_1741) ;  /* 0x0000006000007945 */ /* 0x000fe20003800000 */
[----:B------:R-:W-:Y:S01]  /*dc20*/  PLOP3.LUT P4, PT, P4, PT, PT, 0x8, 0x80 ;  /* 0x000000000080781c */ /* 0x000fe2000278e170 */
[----:B------:R-:W-:-:S12]  /*dc30*/  IMAD.MOV.U32 R2, RZ, RZ, -0x1 ;  /* 0xffffffffff027424 */ /* 0x000fd800078e00ff */
[----:B-123--:R-:W-:Y:S05]  /*dc40*/  WARPSYNC.COLLECTIVE R2, `(.L_x_1742) ;  /* 0x0000000002087348 */ /* 0x00efea0003c00000 */
[----:B------:R-:W-:Y:S01]  /*dc50*/  VOTE.ANY P4, P4 ;  /* 0x0000000000ff7806 */ /* 0x000fe20002080100 */
[----:B-123--:R-:W-:-:S12]  /*dc60*/  ENDCOLLECTIVE ;  /* 0x000000000000791b */ /* 0x00efd80003800000 */
.L_x_1742:
[----:B------:R-:W-:Y:S05]  /*dc70*/  BSYNC B0 ;  /* 0x0000000000007941 */ /* 0x000fea0003800000 */
.L_x_1741:
[----:B------:R-:W-:Y:S05]  /*dc80*/  BRA `(.L_x_1743) ;  /* 0xffffffc000f47947 */ /* 0x000fea000383ffff */
.L_x_1591:
[----:B------:R-:W0:Y:S01]  /*dc90*/  S2R R39, SR_GEMASK ;  /* 0x0000000000277919 */ /* 0x000e220000003c00 */
[----:B------:R-:W-:Y:S01]  /*dca0*/  BSSY B0, `(.L_x_1744) ;  /* 0x0000006000007945 */ /* 0x000fe20003800000 */
[----:B------:R-:W-:Y:S01]  /*dcb0*/  PLOP3.LUT P4, PT, P4, PT, PT, 0x8, 0x80 ;  /* 0x000000000080781c */ /* 0x000fe2000278e170 */
[----:B------:R-:W-:-:S12]  /*dcc0*/  IMAD.MOV.U32 R2, RZ, RZ, -0x1 ;  /* 0xffffffffff027424 */ /* 0x000fd800078e00ff */
[----:B0123--:R-:W-:Y:S05]  /*dcd0*/  WARPSYNC.COLLECTIVE R2, `(.L_x_1745) ;  /* 0x0000000002087348 */ /* 0x00ffea0003c00000 */
[----:B------:R-:W-:Y:S01]  /*dce0*/  VOTE.ANY R2, PT, P4 ;  /* 0x0000000000027806 */ /* 0x000fe200020e0100 */
[----:B0123--:R-:W-:Y:S06]  /*dcf0*/  ENDCOLLECTIVE ;  /* 0x000000000000791b */ /* 0x00ffec0003800000 */
.L_x_1745:
[----:B------:R-:W-:Y:S05]  /*dd00*/  BSYNC B0 ;  /* 0x0000000000007941 */ /* 0x000fea0003800000 */
.L_x_1744:
        /* <DEDUP_REMOVED lines=11> */
.L_x_1746:
[----:B------:R-:W-:Y:S02]  /*ddc0*/  IMAD.MOV.U32 R7, RZ, RZ, R41 ;  /* 0x000000ffff077224 */ /* 0x000fe400078e0029 */
[----:B------:R-:W-:-:S07]  /*ddd0*/  IMAD.MOV.U32 R31, RZ, RZ, R28 ;  /* 0x000000ffff1f7224 */ /* 0x000fce00078e001c */
[----:B------:R-:W-:Y:S05]  /*dde0*/  WARPSYNC.COLLECTIVE R2, `(.L_x_1747) ;  /* 0x0000000002087348 */ /* 0x000fea0003c00000 */
[----:B------:R0:W1:Y:S02]  /*ddf0*/  SHFL.DOWN P4, R28, R7, R6, R29 ;  /* 0x08000006071c7389 */ /* 0x000064000008001d */
[----:B01----:R-:W-:Y:S05]  /*de00*/  ENDCOLLECTIVE ;  /* 0x000000000000791b */ /* 0x003fea0003800000 */
.L_x_1747:
[----:B------:R-:W-:Y:S02]  /*de10*/  IMAD.MOV.U32 R7, RZ, RZ, R4 ;  /* 0x000000ffff077224 */ /* 0x000fe400078e0004 */
[----:B------:R-:W-:-:S07]  /*de20*/  IMAD.MOV.U32 R30, RZ, RZ, R28 ;  /* 0x000000ffff1e7224 */ /* 0x000fce00078e001c */
[----:B------:R-:W-:Y:S05]  /*de30*/  WARPSYNC.COLLECTIVE R2, `(.L_x_1748) ;  /* 0x0000000002087348 */ /* 0x000fea0003c00000 */
[----:B------:R0:W1:Y:S02]  /*de40*/  SHFL.DOWN P4, R28, R7, R6, R29 ;  /* 0x08000006071c7389 */ /* 0x000064000008001d */
[----:B01----:R-:W-:Y:S05]  /*de50*/  ENDCOLLECTIVE ;  /* 0x000000000000791b */ /* 0x003fea0003800000 */
.L_x_1748:
[----:B------:R-:W-:Y:S05]  /*de60*/  BRA `(.L_x_1749) ;  /* 0xffffffc000bc7947 */ /* 0x000fea000383ffff */
.L_x_1592:
[----:B------:R-:W-:Y:S01]  /*de70*/  BSSY B0, `(.L_x_1750) ;  /* 0x0000006000007945 */ /* 0x000fe20003800000 */
[----:B------:R-:W-:Y:S02]  /*de80*/  IMAD.MOV.U32 R6, RZ, RZ, 0x1 ;  /* 0x00000001ff067424 */ /* 0x000fe400078e00ff */
[----:B------:R-:W-:-:S07]  /*de90*/  IMAD.MOV.U32 R2, RZ, RZ, -0x1 ;  /* 0xffffffffff027424 */ /* 0x000fce00078e00ff */
[----:B-123--:R-:W-:Y:S05]  /*dea0*/  WARPSYNC.COLLECTIVE R2, `(.L_x_1751) ;  /* 0x0000000002087348 */ /* 0x00efea0003c00000 */
[----:B------:R0:W4:Y:S02]  /*deb0*/  SHFL.DOWN P4, R28, R7, R6, R29 ;  /* 0x08000006071c7389 */ /* 0x000124000008001d */
[----:B01234-:R-:W-:Y:S05]  /*dec0*/  ENDCOLLECTIVE ;  /* 0x000000000000791b */ /* 0x01ffea0003800000 */
.L_x_1751:
[----:B------:R-:W-:Y:S05]  /*ded0*/  BSYNC B0 ;  /* 0x0000000000007941 */ /* 0x000fea0003800000 */
.L_x_1750:
[----:B------:R-:W-:Y:S05]  /*dee0*/  BRA `(.L_x_1752) ;  /* 0xffffffc000c87947 */ /* 0x000fea000383ffff */
.L_x_1593:
[----:B------:R-:W-:Y:S01]  /*def0*/  BSSY B0, `(.L_x_1753) ;  /* 0x0000007000007945 */ /* 0x000fe20003800000 */
[----:B------:R-:W-:Y:S02]  /*df00*/  IMAD.MOV.U32 R7, RZ, RZ, R38 ;  /* 0x000000ffff077224 */ /* 0x000fe400078e0026 */
[----:B------:R-:W-:Y:S02]  /*df10*/  IMAD.MOV.U32 R6, RZ, RZ, 0x2 ;  /* 0x00000002ff067424 */ /* 0x000fe400078e00ff */
[----:B------:R-:W-:-:S07]  /*df20*/  IMAD.MOV.U32 R2, RZ, RZ, -0x1 ;  /* 0xffffffffff027424 */ /* 0x000fce00078e00ff */
[----:B-123--:R-:W-:Y:S05]  /*df30*/  WARPSYNC.COLLECTIVE R2, `(.L_x_1754) ;  /* 0x0000000002087348 */ /* 0x00efea0003c00000 */
[----:B------:R0:W4:Y:S02]  /*df40*/  SHFL.DOWN P4, R28, R7, R6, R29 ;  /* 0x08000006071c7389 */ /* 0x000124000008001d */
[----:B01234-:R-:W-:Y:S05]  /*df50*/  ENDCOLLECTIVE ;  /* 0x000000000000791b */ /* 0x01ffea0003800000 */
.L_x_1754:
[----:B------:R-:W-:Y:S05]  /*df60*/  BSYNC B0 ;  /* 0x0000000000007941 */ /* 0x000fea0003800000 */
.L_x_1753:
[----:B------:R-:W-:Y:S02]  /*df70*/  IMAD.MOV.U32 R7, RZ, RZ, R41 ;  /* 0x000000ffff077224 */ /* 0x000fe400078e0029 */
[----:B------:R-:W-:Y:S02]  /*df80*/  IMAD.MOV.U32 R6, RZ, RZ, 0x2 ;  /* 0x00000002ff067424 */ /* 0x000fe400078e00ff */
[----:B------:R-:W-:Y:S02]  /*df90*/  IMAD.MOV.U32 R2, RZ, RZ, -0x1 ;  /* 0xffffffffff027424 */ /* 0x000fe400078e00ff */
[----:B------:R-:W-:-:S07]  /*dfa0*/  IMAD.MOV.U32 R31, RZ, RZ, R28 ;  /* 0x000000ffff1f7224 */ /* 0x000fce00078e001c */
[----:B------:R-:W-:Y:S05]  /*dfb0*/  WARPSYNC.COLLECTIVE R2, `(.L_x_1755) ;  /* 0x0000000002087348 */ /* 0x000fea0003c00000 */
[----:B------:R0:W1:Y:S02]  /*dfc0*/  SHFL.DOWN P4, R28, R7, R6, R29 ;  /* 0x08000006071c7389 */ /* 0x000064000008001d */
[----:B01----:R-:W-:Y:S05]  /*dfd0*/  ENDCOLLECTIVE ;  /* 0x000000000000791b */ /* 0x003fea0003800000 */
.L_x_1755:
[----:B------:R-:W-:Y:S02]  /*dfe0*/  IMAD.MOV.U32 R7, RZ, RZ, R44 ;  /* 0x000000ffff077224 */ /* 0x000fe400078e002c */
[----:B------:R-:W-:-:S07]  /*dff0*/  IMAD.MOV.U32 R4, RZ, RZ, R28 ;  /* 0x000000ffff047224 */ /* 0x000fce00078e001c */
[----:B------:R-:W-:Y:S05]  /*e000*/  WARPSYNC.COLLECTIVE R2, `(.L_x_1756) ;  /* 0x0000000002087348 */ /* 0x000fea0003c00000 */
[----:B------:R0:W1:Y:S02]  /*e010*/  SHFL.DOWN P4, R28, R7, R6, R29 ;  /* 0x08000006071c7389 */ /* 0x000064000008001d */
[----:B01----:R-:W-:Y:S05]  /*e020*/  ENDCOLLECTIVE ;  /* 0x000000000000791b */ /* 0x003fea0003800000 */
.L_x_1756:
[----:B------:R-:W-:Y:S05]  /*e030*/  BRA `(.L_x_1757) ;  /* 0xffffffc0008c7947 */ /* 0x000fea000383ffff */
.L_x_1594:
[----:B------:R-:W-:Y:S01]  /*e040*/  BSSY B0, `(.L_x_1758) ;  /* 0x0000006000007945 */ /* 0x000fe20003800000 */
[----:B------:R-:W-:Y:S02]  /*e050*/  IMAD.MOV.U32 R6, RZ, RZ, 0x2 ;  /* 0x00000002ff067424 */ /* 0x000fe400078e00ff */
[----:B------:R-:W-:-:S07]  /*e060*/  IMAD.MOV.U32 R2, RZ, RZ, -0x1 ;  /* 0xffffffffff027424 */ /* 0x000fce00078e00ff */
[----:B-123--:R-:W-:Y:S05]  /*e070*/  WARPSYNC.COLLECTIVE R2, `(.L_x_1759) ;  /* 0x0000000002087348 */ /* 0x00efea0003c00000 */
[----:B------:R0:W4:Y:S02]  /*e080*/  SHFL.DOWN P4, R28, R7, R6, R29 ;  /* 0x08000006071c7389 */ /* 0x000124000008001d */
[----:B01234-:R-:W-:Y:S05]  /*e090*/  ENDCOLLECTIVE ;  /* 0x000000000000791b */ /* 0x01ffea0003800000 */
.L_x_1759:
[----:B------:R-:W-:Y:S05]  /*e0a0*/  BSYNC B0 ;  /* 0x0000000000007941 */ /* 0x000fea0003800000 */
.L_x_1758:
[----:B------:R-:W-:Y:S05]  /*e0b0*/  BRA `(.L_x_1760) ;  /* 0xffffffc000987947 */ /* 0x000fea000383ffff */
.L_x_1595:
[----:B------:R-:W-:Y:S01]  /*e0c0*/  BSSY B0, `(.L_x_1761) ;  /* 0x0000007000007945 */ /* 0x000fe20003800000 */
[----:B------:R-:W-:Y:S02]  /*e0d0*/  IMAD.MOV.U32 R7, RZ, RZ, R38 ;  /* 0x000000ffff077224 */ /* 0x000fe400078e0026 */
[----:B------:R-:W-:Y:S02]  /*e0e0*/  IMAD.MOV.U32 R6, RZ, RZ, 0x4 ;  /* 0x00000004ff067424 */ /* 0x000fe400078e00ff */
[----:B------:R-:W-:-:S07]  /*e0f0*/  IMAD.MOV.U32 R2, RZ, RZ, -0x1 ;  /* 0xffffffffff027424 */ /* 0x000fce00078e00ff */
[----:B-123--:R-:W-:Y:S05]  /*e100*/  WARPSYNC.COLLECTIVE R2, `(.L_x_1762) ;  /* 0x0000000002087348 */ /* 0x00efea0003c00000 */
[----:B------:R0:W4:Y:S02]  /*e110*/  SHFL.DOWN P4, R28, R7, R6, R29 ;  /* 0x08000006071c7389 */ /* 0x000124000008001d */
[----:B01234-:R-:W-:Y:S05]  /*e120*/  ENDCOLLECTIVE ;  /* 0x000000000000791b */ /* 0x01ffea0003800000 */
.L_x_1762:
[----:B------:R-:W-:Y:S05]  /*e130*/  BSYNC B0 ;  /* 0x0000000000007941 */ /* 0x000fea0003800000 */
.L_x_1761:
[----:B------:R-:W-:Y:S02]  /*e140*/  IMAD.MOV.U32 R7, RZ, RZ, R41 ;  /* 0x000000ffff077224 */ /* 0x000fe400078e0029 */
[----:B------:R-:W-:Y:S02]  /*e150*/  IMAD.MOV.U32 R6, RZ, RZ, 0x4 ;  /* 0x00000004ff067424 */ /* 0x000fe400078e00ff */
[----:B------:R-:W-:Y:S02]  /*e160*/  IMAD.MOV.U32 R2, RZ, RZ, -0x1 ;  /* 0xffffffffff027424 */ /* 0x000fe400078e00ff */
[----:B------:R-:W-:-:S07]  /*e170*/  IMAD.MOV.U32 R31, RZ, RZ, R28 ;  /* 0x000000ffff1f7224 */ /* 0x000fce00078e001c */
[----:B------:R-:W-:Y:S05]  /*e180*/  WARPSYNC.COLLECTIVE R2, `(.L_x_1763) ;  /* 0x0000000002087348 */ /* 0x000fea0003c00000 */
[----:B------:R0:W1:Y:S02]  /*e190*/  SHFL.DOWN P4, R28, R7, R6, R29 ;  /* 0x08000006071c7389 */ /* 0x000064000008001d */
[----:B01----:R-:W-:Y:S05]  /*e1a0*/  ENDCOLLECTIVE ;  /* 0x000000000000791b */ /* 0x003fea0003800000 */
.L_x_1763:
[----:B------:R-:W-:Y:S02]  /*e1b0*/  IMAD.MOV.U32 R7, RZ, RZ, R44 ;  /* 0x000000ffff077224 */ /* 0x000fe400078e002c */
[----:B------:R-:W-:-:S07]  /*e1c0*/  IMAD.MOV.U32 R4, RZ, RZ, R28 ;  /* 0x000000ffff047224 */ /* 0x000fce00078e001c */
[----:B------:R-:W-:Y:S05]  /*e1d0*/  WARPSYNC.COLLECTIVE R2, `(.L_x_1764) ;  /* 0x0000000002087348 */ /* 0x000fea0003c00000 */
[----:B------:R0:W1:Y:S02]  /*e1e0*/  SHFL.DOWN P4, R28, R7, R6, R29 ;  /* 0x08000006071c7389 */ /* 0x000064000008001d */
[----:B01----:R-:W-:Y:S05]  /*e1f0*/  ENDCOLLECTIVE ;  /* 0x000000000000791b */ /* 0x003fea0003800000 */
.L_x_1764:
[----:B------:R-:W-:Y:S05]  /*e200*/  BRA `(.L_x_1765) ;  /* 0xffffffc000607947 */ /* 0x000fea000383ffff */
.L_x_1596:
[----:B------:R-:W-:Y:S01]  /*e210*/  BSSY B0, `(.L_x_1766) ;  /* 0x0000006000007945 */ /* 0x000fe20003800000 */
[----:B------:R-:W-:Y:S02]  /*e220*/  IMAD.MOV.U32 R6, RZ, RZ, 0x4 ;  /* 0x00000004ff067424 */ /* 0x000fe400078e00ff */
[----:B------:R-:W-:-:S07]  /*e230*/  IMAD.MOV.U32 R2, RZ, RZ, -0x1 ;  /* 0xffffffffff027424 */ /* 0x000fce00078e00ff */
[----:B-123--:R-:W-:Y:S05]  /*e240*/  WARPSYNC.COLLECTIVE R2, `(.L_x_1767) ;  /* 0x0000000002087348 */ /* 0x00efea0003c00000 */
[----:B------:R0:W4:Y:S02]  /*e250*/  SHFL.DOWN P4, R28, R7, R6, R29 ;  /* 0x08000006071c7389 */ /* 0x000124000008001d */
[----:B01234-:R-:W-:Y:S05]  /*e260*/  ENDCOLLECTIVE ;  /* 0x000000000000791b */ /* 0x01ffea0003800000 */
.L_x_1767:
[----:B------:R-:W-:Y:S05]  /*e270*/  BSYNC B0 ;  /* 0x0000000000007941 */ /* 0x000fea0003800000 */
.L_x_1766:
[----:B------:R-:W-:Y:S05]  /*e280*/  BRA `(.L_x_1768) ;  /* 0xffffffc0006c7947 */ /* 0x000fea000383ffff */
.L_x_1597:
[----:B------:R-:W-:Y:S01]  /*e290*/  BSSY B0, `(.L_x_1769) ;  /* 0x0000007000007945 */ /* 0x000fe20003800000 */
[----:B------:R-:W-:Y:S02]  /*e2a0*/  IMAD.MOV.U32 R7, RZ, RZ, R38 ;  /* 0x000000ffff077224 */ /* 0x000fe400078e0026 */
[----:B------:R-:W-:Y:S02]  /*e2b0*/  IMAD.MOV.U32 R6, RZ, RZ, 0x8 ;  /* 0x00000008ff067424 */ /* 0x000fe400078e00ff */
[----:B------:R-:W-:-:S07]  /*e2c0*/  IMAD.MOV.U32 R2, RZ, RZ, -0x1 ;  /* 0xffffffffff027424 */ /* 0x000fce00078e00ff */
[----:B-123--:R-:W-:Y:S05]  /*e2d0*/  WARPSYNC.COLLECTIVE R2, `(.L_x_1770) ;  /* 0x0000000002087348 */ /* 0x00efea0003c00000 */
[----:B------:R0:W4:Y:S02]  /*e2e0*/  SHFL.DOWN P4, R28, R7, R6, R29 ;  /* 0x08000006071c7389 */ /* 0x000124000008001d */
[----:B01234-:R-:W-:Y:S05]  /*e2f0*/  ENDCOLLECTIVE ;  /* 0x000000000000791b */ /* 0x01ffea0003800000 */
.L_x_1770:
[----:B------:R-:W-:Y:S05]  /*e300*/  BSYNC B0 ;  /* 0x0000000000007941 */ /* 0x000fea0003800000 */
.L_x_1769:
[----:B------:R-:W-:Y:S02]  /*e310*/  IMAD.MOV.U32 R7, RZ, RZ, R41 ;  /* 0x000000ffff077224 */ /* 0x000fe400078e0029 */
[----:B------:R-:W-:Y:S02]  /*e320*/  IMAD.MOV.U32 R6, RZ, RZ, 0x8 ;  /* 0x00000008ff067424 */ /* 0x000fe400078e00ff */
[----:B------:R-:W-:Y:S02]  /*e330*/  IMAD.MOV.U32 R2, RZ, RZ, -0x1 ;  /* 0xffffffffff027424 */ /* 0x000fe400078e00ff */
[----:B------:R-:W-:-:S07]  /*e340*/  IMAD.MOV.U32 R31, RZ, RZ, R28 ;  /* 0x000000ffff1f7224 */ /* 0x000fce00078e001c */
[----:B------:R-:W-:Y:S05]  /*e350*/  WARPSYNC.COLLECTIVE R2, `(.L_x_1771) ;  /* 0x0000000002087348 */ /* 0x000fea0003c00000 */
[----:B------:R0:W1:Y:S02]  /*e360*/  SHFL.DOWN P4, R28, R7, R6, R29 ;  /* 0x08000006071c7389 */ /* 0x000064000008001d */
[----:B01----:R-:W-:Y:S05]  /*e370*/  ENDCOLLECTIVE ;  /* 0x000000000000791b */ /* 0x003fea0003800000 */
.L_x_1771:
[----:B------:R-:W-:Y:S02]  /*e380*/  IMAD.MOV.U32 R7, RZ, RZ, R44 ;  /* 0x000000ffff077224 */ /* 0x000fe400078e002c */
[----:B------:R-:W-:-:S07]  /*e390*/  IMAD.MOV.U32 R4, RZ, RZ, R28 ;  /* 0x000000ffff047224 */ /* 0x000fce00078e001c */
[----:B------:R-:W-:Y:S05]  /*e3a0*/  WARPSYNC.COLLECTIVE R2, `(.L_x_1772) ;  /* 0x0000000002087348 */ /* 0x000fea0003c00000 */
[----:B------:R0:W1:Y:S02]  /*e3b0*/  SHFL.DOWN P4, R28, R7, R6, R29 ;  /* 0x08000006071c7389 */ /* 0x000064000008001d */
[----:B01----:R-:W-:Y:S05]  /*e3c0*/  ENDCOLLECTIVE ;  /* 0x000000000000791b */ /* 0x003fea0003800000 */
.L_x_1772:
[----:B------:R-:W-:Y:S05]  /*e3d0*/  BRA `(.L_x_1773) ;  /* 0xffffffc000347947 */ /* 0x000fea000383ffff */
.L_x_1598:
[----:B------:R-:W-:Y:S01]  /*e3e0*/  BSSY B0, `(.L_x_1774) ;  /* 0x0000006000007945 */ /* 0x000fe20003800000 */
[----:B------:R-:W-:Y:S02]  /*e3f0*/  IMAD.MOV.U32 R6, RZ, RZ, 0x8 ;  /* 0x00000008ff067424 */ /* 0x000fe400078e00ff */
[----:B------:R-:W-:-:S07]  /*e400*/  IMAD.MOV.U32 R2, RZ, RZ, -0x1 ;  /* 0xffffffffff027424 */ /* 0x000fce00078e00ff */
[----:B-123--:R-:W-:Y:S05]  /*e410*/  WARPSYNC.COLLECTIVE R2, `(.L_x_1775) ;  /* 0x0000000002087348 */ /* 0x00efea0003c00000 */
[----:B------:R0:W4:Y:S02]  /*e420*/  SHFL.DOWN P4, R28, R7, R6, R29 ;  /* 0x08000006071c7389 */ /* 0x000124000008001d */
[----:B01234-:R-:W-:Y:S05]  /*e430*/  ENDCOLLECTIVE ;  /* 0x000000000000791b */ /* 0x01ffea0003800000 */
.L_x_1775:
[----:B------:R-:W-:Y:S05]  /*e440*/  BSYNC B0 ;  /* 0x0000000000007941 */ /* 0x000fea0003800000 */
.L_x_1774:
[----:B------:R-:W-:Y:S05]  /*e450*/  BRA `(.L_x_1776) ;  /* 0xffffffc000407947 */ /* 0x000fea000383ffff */
.L_x_1599:
[----:B------:R-:W-:Y:S01]  /*e460*/  BSSY B0, `(.L_x_1777) ;  /* 0x0000007000007945 */ /* 0x000fe20003800000 */
[----:B------:R-:W-:Y:S02]  /*e470*/  IMAD.MOV.U32 R7, RZ, RZ, R38 ;  /* 0x000000ffff077224 */ /* 0x000fe400078e0026 */
[----:B------:R-:W-:Y:S02]  /*e480*/  IMAD.MOV.U32 R6, RZ, RZ, 0x10 ;  /* 0x00000010ff067424 */ /* 0x000fe400078e00ff */
[----:B------:R-:W-:-:S07]  /*e490*/  IMAD.MOV.U32 R2, RZ, RZ, -0x1 ;  /* 0xffffffffff027424 */ /* 0x000fce00078e00ff */
[----:B-123--:R-:W-:Y:S05]  /*e4a0*/  WARPSYNC.COLLECTIVE R2, `(.L_x_1778) ;  /* 0x0000000002087348 */ /* 0x00efea0003c00000 */
[----:B------:R0:W4:Y:S02]  /*e4b0*/  SHFL.DOWN P4, R28, R7, R6, R29 ;  /* 0x08000006071c7389 */ /* 0x000124000008001d */
[----:B01234-:R-:W-:Y:S05]  /*e4c0*/  ENDCOLLECTIVE ;  /* 0x000000000000791b */ /* 0x01ffea0003800000 */
.L_x_1778:
[----:B------:R-:W-:Y:S05]  /*e4d0*/  BSYNC B0 ;  /* 0x0000000000007941 */ /* 0x000fea0003800000 */
.L_x_1777:
[----:B------:R-:W-:Y:S02]  /*e4e0*/  IMAD.MOV.U32 R7, RZ, RZ, R41 ;  /* 0x000000ffff077224 */ /* 0x000fe400078e0029 */
[----:B------:R-:W-:Y:S02]  /*e4f0*/  IMAD.MOV.U32 R6, RZ, RZ, 0x10 ;  /* 0x00000010ff067424 */ /* 0x000fe400078e00ff */
[----:B------:R-:W-:Y:S02]  /*e500*/  IMAD.MOV.U32 R2, RZ, RZ, -0x1 ;  /* 0xffffffffff027424 */ /* 0x000fe400078e00ff */
[----:B------:R-:W-:-:S07]  /*e510*/  IMAD.MOV.U32 R47, RZ, RZ, R28 ;  /* 0x000000ffff2f7224 */ /* 0x000fce00078e001c */
[----:B------:R-:W-:Y:S05]  /*e520*/  WARPSYNC.COLLECTIVE R2, `(.L_x_1779) ;  /* 0x0000000002087348 */ /* 0x000fea0003c00000 */
[----:B------:R0:W1:Y:S02]  /*e530*/  SHFL.DOWN P4, R28, R7, R6, R29 ;  /* 0x08000006071c7389 */ /* 0x000064000008001d */
[----:B01----:R-:W-:Y:S05]  /*e540*/  ENDCOLLECTIVE ;  /* 0x000000000000791b */ /* 0x003fea0003800000 */
.L_x_1779:
[----:B------:R-:W-:Y:S02]  /*e550*/  IMAD.MOV.U32 R7, RZ, RZ, R44 ;  /* 0x000000ffff077224 */ /* 0x000fe400078e002c */
[----:B------:R-:W-:-:S07]  /*e560*/  IMAD.MOV.U32 R4, RZ, RZ, R28 ;  /* 0x000000ffff047224 */ /* 0x000fce00078e001c */
[----:B------:R-:W-:Y:S05]  /*e570*/  WARPSYNC.COLLECTIVE R2, `(.L_x_1780) ;  /* 0x0000000002087348 */ /* 0x000fea0003c00000 */
[----:B------:R0:W1:Y:S02]  /*e580*/  SHFL.DOWN P4, R28, R7, R6, R29 ;  /* 0x08000006071c7389 */ /* 0x000064000008001d */
[----:B01----:R-:W-:Y:S05]  /*e590*/  ENDCOLLECTIVE ;  /* 0x000000000000791b */ /* 0x003fea0003800000 */
.L_x_1780:
[----:B------:R-:W-:Y:S05]  /*e5a0*/  BRA `(.L_x_1781) ;  /* 0xffffffc000087947 */ /* 0x000fea000383ffff */
.L_x_1600:
[----:B------:R-:W-:Y:S01]  /*e5b0*/  BSSY B0, `(.L_x_1782) ;  /* 0x0000006000007945 */ /* 0x000fe20003800000 */
[----:B------:R-:W-:Y:S02]  /*e5c0*/  IMAD.MOV.U32 R6, RZ, RZ, 0x10 ;  /* 0x00000010ff067424 */ /* 0x000fe400078e00ff */
[----:B------:R-:W-:-:S07]  /*e5d0*/  IMAD.MOV.U32 R2, RZ, RZ, -0x1 ;  /* 0xffffffffff027424 */ /* 0x000fce00078e00ff */
[----:B-123--:R-:W-:Y:S05]  /*e5e0*/  WARPSYNC.COLLECTIVE R2, `(.L_x_1783) ;  /* 0x0000000002087348 */ /* 0x00efea0003c00000 */
[----:B------:R0:W4:Y:S02]  /*e5f0*/  SHFL.DOWN P4, R28, R7, R6, R29 ;  /* 0x08000006071c7389 */ /* 0x000124000008001d */
[----:B01234-:R-:W-:Y:S05]  /*e600*/  ENDCOLLECTIVE ;  /* 0x000000000000791b */ /* 0x01ffea0003800000 */
.L_x_1783:
[----:B------:R-:W-:Y:S05]  /*e610*/  BSYNC B0 ;  /* 0x0000000000007941 */ /* 0x000fea0003800000 */
.L_x_1782:
[----:B------:R-:W-:Y:S05]  /*e620*/  BRA `(.L_x_1784) ;  /* 0xffffffc0002c7947 */ /* 0x000fea000383ffff */
.L_x_1601:
[----:B------:R-:W-:Y:S01]  /*e630*/  BSSY B0, `(.L_x_1785) ;  /* 0x0000005000007945 */ /* 0x000fe20003800000 */
[----:B------:R-:W-:-:S07]  /*e640*/  IMAD.MOV.U32 R2, RZ, RZ, -0x1 ;  /* 0xffffffffff027424 */ /* 0x000fce00078e00ff */
[----:B-123--:R-:W-:Y:S05]  /*e650*/  WARPSYNC.COLLECTIVE R2, `(.L_x_1786) ;  /* 0x0000000002087348 */ /* 0x00efea0003c00000 */
[----:B------:R-:W-:Y:S01]  /*e660*/  VOTE.ALL P5, P5 ;  /* 0x0000000000ff7806 */ /* 0x000fe200028a0000 */
[----:B-123--:R-:W-:-:S12]  /*e670*/  ENDCOLLECTIVE ;  /* 0x000000000000791b */ /* 0x00efd80003800000 */
.L_x_1786:
[----:B------:R-:W-:Y:S05]  /*e680*/  BSYNC B0 ;  /* 0x0000000000007941 */ /* 0x000fea0003800000 */
.L_x_1785:
[----:B------:R-:W-:Y:S05]  /*e690*/  BRA `(.L_x_1787) ;  /* 0xffffffc000247947 */ /* 0x000fea000383ffff */
.L_x_1603:
[----:B------:R-:W-:Y:S01]  /*e6a0*/  BSSY B0, `(.L_x_1788) ;  /* 0x0000006000007945 */ /* 0x000fe20003800000 */
[----:B------:R-:W-:Y:S01]  /*e6b0*/  PLOP3.LUT P4, PT, P4, PT, PT, 0x8, 0x80 ;  /* 0x000000000080781c */ /* 0x000fe2000278e170 */
[----:B------:R-:W-:-:S12]  /*e6c0*/  IMAD.MOV.U32 R2, RZ, RZ, -0x1 ;  /* 0xffffffffff027424 */ /* 0x000fd800078e00ff */
[----:B-123--:R-:W-:Y:S05]  /*e6d0*/  WARPSYNC.COLLECTIVE R2, `(.L_x_1789) ;  /* 0x0000000002087348 */ /* 0x00efea0003c00000 */
[----:B------:R-:W-:Y:S01]  /*e6e0*/  VOTE.ANY P4, P4 ;  /* 0x0000000000ff7806 */ /* 0x000fe20002080100 */
[----:B-123--:R-:W-:-:S12]  /*e6f0*/  ENDCOLLECTIVE ;  /* 0x000000000000791b */ /* 0x00efd80003800000 */
.L_x_1789:
[----:B------:R-:W-:Y:S05]  /*e700*/  BSYNC B0 ;  /* 0x0000000000007941 */ /* 0x000fea0003800000 */
.L_x_1788:
[----:B------:R-:W-:Y:S05]  /*e710*/  BRA `(.L_x_1790) ;  /* 0xffffffc000247947 */ /* 0x000fea000383ffff */
.L_x_1605:
[----:B------:R-:W-:Y:S01]  /*e720*/  BSSY B0, `(.L_x_1791) ;  /* 0x0000006000007945 */ /* 0x000fe20003800000 */
[----:B------:R-:W-:Y:S01]  /*e730*/  PLOP3.LUT P4, PT, P4, PT, PT, 0x8, 0x80 ;  /* 0x000000000080781c */ /* 0x000fe2000278e170 */
[----:B------:R-:W-:-:S12]  /*e740*/  IMAD.MOV.U32 R2, RZ, RZ, -0x1 ;  /* 0xffffffffff027424 */ /* 0x000fd800078e00ff */
[----:B-123--:R-:W-:Y:S05]  /*e750*/  WARPSYNC.COLLECTIVE R2, `(.L_x_1792) ;  /* 0x0000000002087348 */ /* 0x00efea0003c00000 */
[----:B------:R-:W-:Y:S01]  /*e760*/  VOTE.ANY R2, PT, P4 ;  /* 0x0000000000027806 */ /* 0x000fe200020e0100 */
[----:B-123--:R-:W-:Y:S06]  /*e770*/  ENDCOLLECTIVE ;  /* 0x000000000000791b */ /* 0x00efec0003800000 */
.L_x_1792:
[----:B------:R-:W-:Y:S05]  /*e780*/  BSYNC B0 ;  /* 0x0000000000007941 */ /* 0x000fea0003800000 */
.L_x_1791:
        /* <DEDUP_REMOVED lines=10> */
.L_x_1793:
[----:B------:R-:W-:Y:S02]  /*e830*/  IMAD.MOV.U32 R7, RZ, RZ, R42 ;  /* 0x000000ffff077224 */ /* 0x000fe400078e002a */
[----:B------:R-:W-:-:S07]  /*e840*/  IMAD.MOV.U32 R48, RZ, RZ, R28 ;  /* 0x000000ffff307224 */ /* 0x000fce00078e001c */
[----:B------:R-:W-:Y:S05]  /*e850*/  WARPSYNC.COLLECTIVE R2, `(.L_x_1794) ;  /* 0x0000000002087348 */ /* 0x000fea0003c00000 */
[----:B------:R0:W1:Y:S02]  /*e860*/  SHFL.DOWN P4, R28, R7, R6, R29 ;  /* 0x08000006071c7389 */ /* 0x000064000008001d */
[----:B01----:R-:W-:Y:S05]  /*e870*/  ENDCOLLECTIVE ;  /* 0x000000000000791b */ /* 0x003fea0003800000 */
.L_x_1794:
[----:B------:R-:W-:Y:S02]  /*e880*/  IMAD.MOV.U32 R7, RZ, RZ, R4 ;  /* 0x000000ffff077224 */ /* 0x000fe400078e0004 */
[----:B------:R-:W-:-:S07]  /*e890*/  IMAD.MOV.U32 R51, RZ, RZ, R28 ;  /* 0x000000ffff337224 */ /* 0x000fce00078e001c */
[----:B------:R-:W-:Y:S05]  /*e8a0*/  WARPSYNC.COLLECTIVE R2, `(.L_x_1795) ;  /* 0x0000000002087348 */ /* 0x000fea0003c00000 */
[----:B------:R0:W1:Y:S02]  /*e8b0*/  SHFL.DOWN P4, R28, R7, R6, R29 ;  /* 0x08000006071c7389 */ /* 0x000064000008001d */
[----:B01----:R-:W-:Y:S05]  /*e8c0*/  ENDCOLLECTIVE ;  /* 0x000000000000791b */ /* 0x003fea0003800000 */
.L_x_1795:
[----:B------:R-:W-:Y:S05]  /*e8d0*/  BRA `(.L_x_1796) ;  /* 0xffffffbc00ec7947 */ /* 0x000fea000383ffff */
.L_x_1606:
[----:B------:R-:W-:Y:S01]  /*e8e0*/  BSSY B0, `(.L_x_1797) ;  /* 0x0000006000007945 */ /* 0x000fe20003800000 */
[----:B------:R-:W-:Y:S02]  /*e8f0*/  IMAD.MOV.U32 R6, RZ, RZ, 0x1 ;  /* 0x00000001ff067424 */ /* 0x000fe400078e00ff */
[----:B------:R-:W-:-:S07]  /*e900*/  IMAD.MOV.U32 R2, RZ, RZ, -0x1 ;  /* 0xffffffffff027424 */ /* 0x000fce00078e00ff */
[----:B-123--:R-:W-:Y:S05]  /*e910*/  WARPSYNC.COLLECTIVE R2, `(.L_x_1798) ;  /* 0x0000000002087348 */ /* 0x00efea0003c00000 */
[----:B------:R0:W4:Y:S02]  /*e920*/  SHFL.DOWN P4, R28, R7, R6, R29 ;  /* 0x08000006071c7389 */ /* 0x000124000008001d */
[----:B01234-:R-:W-:Y:S05]  /*e930*/  ENDCOLLECTIVE ;  /* 0x000000000000791b */ /* 0x01ffea0003800000 */
.L_x_1798:
[----:B------:R-:W-:Y:S05]  /*e940*/  BSYNC B0 ;  /* 0x0000000000007941 */ /* 0x000fea0003800000 */
.L_x_1797:
[----:B------:R-:W-:Y:S05]  /*e950*/  BRA `(.L_x_1799) ;  /* 0xffffffbc00f87947 */ /* 0x000fea000383ffff */
.L_x_1607:
[----:B------:R-:W-:Y:S01]  /*e960*/  BSSY B0, `(.L_x_1800) ;  /* 0x0000007000007945 */ /* 0x000fe20003800000 */
[----:B------:R-:W-:Y:S02]  /*e970*/  IMAD.MOV.U32 R7, RZ, RZ, R49 ;  /* 0x000000ffff077224 */ /* 0x000fe400078e0031 */
[----:B------:R-:W-:Y:S02]  /*e980*/  IMAD.MOV.U32 R6, RZ, RZ, 0x2 ;  /* 0x00000002ff067424 */ /* 0x000fe400078e00ff */
[----:B------:R-:W-:-:S07]  /*e990*/  IMAD.MOV.U32 R2, RZ, RZ, -0x1 ;  /* 0xffffffffff027424 */ /* 0x000fce00078e00ff */
[----:B-123--:R-:W-:Y:S05]  /*e9a0*/  WARPSYNC.COLLECTIVE R2, `(.L_x_1801) ;  /* 0x0000000002087348 */ /* 0x00efea0003c00000 */
[----:B------:R0:W4:Y:S02]  /*e9b0*/  SHFL.DOWN P4, R28, R7, R6, R29 ;  /* 0x08000006071c7389 */ /* 0x000124000008001d */
[----:B01234-:R-:W-:Y:S05]  /*e9c0*/  ENDCOLLECTIVE ;  /* 0x000000000000791b */ /* 0x01ffea0003800000 */
.L_x_1801:
[----:B------:R-:W-:Y:S05]  /*e9d0*/  BSYNC B0 ;  /* 0x0000000000007941 */ /* 0x000fea0003800000 */
.L_x_1800:
[----:B------:R-:W-:Y:S02]  /*e9e0*/  IMAD.MOV.U32 R7, RZ, RZ, R42 ;  /* 0x000000ffff077224 */ /* 0x000fe400078e002a */
[----:B------:R-:W-:Y:S02]  /*e9f0*/  IMAD.MOV.U32 R6, RZ, RZ, 0x2 ;  /* 0x00000002ff067424 */ /* 0x000fe400078e00ff */
[----:B------:R-:W-:Y:S02]  /*ea00*/  IMAD.MOV.U32 R2, RZ, RZ, -0x1 ;  /* 0xffffffffff027424 */ /* 0x000fe400078e00ff */
[----:B------:R-:W-:-:S07]  /*ea10*/  IMAD.MOV.U32 R48, RZ, RZ, R28 ;  /* 0x000000ffff307224 */ /* 0x000fce00078e001c */
[----:B------:R-:W-:Y:S05]  /*ea20*/  WARPSYNC.COLLECTIVE R2, `(.L_x_1802) ;  /* 0x0000000002087348 */ /* 0x000fea0003c00000 */
[----:B------:R0:W1:Y:S02]  /*ea30*/  SHFL.DOWN P4, R28, R7, R6, R29 ;  /* 0x08000006071c7389 */ /* 0x000064000008001d */
[----:B01----:R-:W-:Y:S05]  /*ea40*/  ENDCOLLECTIVE ;  /* 0x000000000000791b */ /* 0x003fea0003800000 */
.L_x_1802:
[----:B------:R-:W-:Y:S02]  /*ea50*/  IMAD.MOV.U32 R7, RZ, RZ, R4 ;  /* 0x000000ffff077224 */ /* 0x000fe400078e0004 */
[----:B------:R-:W-:-:S07]  /*ea60*/  IMAD.MOV.U32 R51, RZ, RZ, R28 ;  /* 0x000000ffff337224 */ /* 0x000fce00078e001c */
[----:B------:R-:W-:Y:S05]  /*ea70*/  WARPSYNC.COLLECTIVE R2, `(.L_x_1803) ;  /* 0x0000000002087348 */ /* 0x000fea0003c00000 */
[----:B------:R0:W1:Y:S02]  /*ea80*/  SHFL.DOWN P4, R28, R7, R6, R29 ;  /* 0x08000006071c7389 */ /* 0x000064000008001d */
[----:B01----:R-:W-:Y:S05]  /*ea90*/  ENDCOLLECTIVE ;  /* 0x000000000000791b */ /* 0x003fea0003800000 */
.L_x_1803:
[----:B------:R-:W-:Y:S05]  /*eaa0*/  BRA `(.L_x_1804) ;  /* 0xffffffbc00bc7947 */ /* 0x000fea000383ffff */
.L_x_1608:
[----:B------:R-:W-:Y:S01]  /*eab0*/  BSSY B0, `(.L_x_1805) ;  /* 0x0000006000007945 */ /* 0x000fe20003800000 */
[----:B------:R-:W-:Y:S02]  /*eac0*/  IMAD.MOV.U32 R6, RZ, RZ, 0x2 ;  /* 0x00000002ff067424 */ /* 0x000fe400078e00ff */
[----:B------:R-:W-:-:S07]  /*ead0*/  IMAD.MOV.U32 R2, RZ, RZ, -0x1 ;  /* 0xffffffffff027424 */ /* 0x000fce00078e00ff */
[----:B-123--:R-:W-:Y:S05]  /*eae0*/  WARPSYNC.COLLECTIVE R2, `(.L_x_1806) ;  /* 0x0000000002087348 */ /* 0x00efea0003c00000 */
[----:B------:R0:W4:Y:S02]  /*eaf0*/  SHFL.DOWN P4, R28, R7, R6, R29 ;  /* 0x08000006071c7389 */ /* 0x000124000008001d */
[----:B01234-:R-:W-:Y:S05]  /*eb00*/  ENDCOLLECTIVE ;  /* 0x000000000000791b */ /* 0x01ffea0003800000 */
.L_x_1806:
[----:B------:R-:W-:Y:S05]  /*eb10*/  BSYNC B0 ;  /* 0x0000000000007941 */ /* 0x000fea0003800000 */
.L_x_1805:
[----:B------:R-:W-:Y:S05]  /*eb20*/  BRA `(.L_x_1807) ;  /* 0xffffffbc00c87947 */ /* 0x000fea000383ffff */
.L_x_1609:
[----:B------:R-:W-:Y:S01]  /*eb30*/  BSSY B0, `(.L_x_1808) ;  /* 0x0000007000007945 */ /* 0x000fe20003800000 */
[----:B------:R-:W-:Y:S02]  /*eb40*/  IMAD.MOV.U32 R7, RZ, RZ, R49 ;  /* 0x000000ffff077224 */ /* 0x000fe400078e0031 */
[----:B------:R-:W-:Y:S02]  /*eb50*/  IMAD.MOV.U32 R6, RZ, RZ, 0x4 ;  /* 0x00000004ff067424 */ /* 0x000fe400078e00ff */
[----:B------:R-:W-:-:S07]  /*eb60*/  IMAD.MOV.U32 R2, RZ, RZ, -0x1 ;  /* 0xffffffffff027424 */ /* 0x000fce00078e00ff */
[----:B-123--:R-:W-:Y:S05]  /*eb70*/  WARPSYNC.COLLECTIVE R2, `(.L_x_1809) ;  /* 0x0000000002087348 */ /* 0x00efea0003c00000 */
[----:B------:R0:W4:Y:S02]  /*eb80*/  SHFL.DOWN P4, R28, R7, R6, R29 ;  /* 0x08000006071c7389 */ /* 0x000124000008001d */
[----:B01234-:R-:W-:Y:S05]  /*eb90*/  ENDCOLLECTIVE ;  /* 0x000000000000791b */ /* 0x01ffea0003800000 */
.L_x_1809:
[----:B------:R-:W-:Y:S05]  /*eba0*/  BSYNC B0 ;  /* 0x0000000000007941 */ /* 0x000fea0003800000 */
.L_x_1808:
[----:B------:R-:W-:Y:S02]  /*ebb0*/  IMAD.MOV.U32 R7, RZ, RZ, R42 ;  /* 0x000000ffff077224 */ /* 0x000fe400078e002a */
[----:B------:R-:W-:Y:S02]  /*ebc0*/  IMAD.MOV.U32 R6, RZ, RZ, 0x4 ;  /* 0x00000004ff067424 */ /* 0x000fe400078e00ff */
[----:B------:R-:W-:Y:S02]  /*ebd0*/  IMAD.MOV.U32 R2, RZ, RZ, -0x1 ;  /* 0xffffffffff027424 */ /* 0x000fe400078e00ff */
[----:B------:R-:W-:-:S07]  /*ebe0*/  IMAD.MOV.U32 R48, RZ, RZ, R28 ;  /* 0x000000ffff307224 */ /* 0x000fce00078e001c */
[----:B------:R-:W-:Y:S05]  /*ebf0*/  WARPSYNC.COLLECTIVE R2, `(.L_x_1810) ;  /* 0x0000000002087348 */ /* 0x000fea0003c00000 */
[----:B------:R0:W1:Y:S02]  /*ec00*/  SHFL.DOWN P4, R28, R7, R6, R29 ;  /* 0x08000006071c7389 */ /* 0x000064000008001d */
[----:B01----:R-:W-:Y:S05]  /*ec10*/  ENDCOLLECTIVE ;  /* 0x000000000000791b */ /* 0x003fea0003800000 */
.L_x_1810:
[----:B------:R-:W-:Y:S02]  /*ec20*/  IMAD.MOV.U32 R7, RZ, RZ, R4 ;  /* 0x000000ffff077224 */ /* 0x000fe400078e0004 */
[----:B------:R-:W-:-:S07]  /*ec30*/  IMAD.MOV.U32 R51, RZ, RZ, R28 ;  /* 0x000000ffff337224 */ /* 0x000fce00078e001c */
[----:B------:R-:W-:Y:S05]  /*ec40*/  WARPSYNC.COLLECTIVE R2, `(.L_x_1811) ;  /* 0x0000000002087348 */ /* 0x000fea0003c00000 */
[----:B------:R0:W1:Y:S02]  /*ec50*/  SHFL.DOWN P4, R28, R7, R6, R29 ;  /* 0x08000006071c7389 */ /* 0x000064000008001d */
[----:B01----:R-:W-:Y:S05]  /*ec60*/  ENDCOLLECTIVE ;  /* 0x000000000000791b */ /* 0x003fea0003800000 */
.L_x_1811:
[----:B------:R-:W-:Y:S05]  /*ec70*/  BRA `(.L_x_1812) ;  /* 0xffffffbc008c7947 */ /* 0x000fea000383ffff */
.L_x_1610:
[----:B------:R-:W-:Y:S01]  /*ec80*/  BSSY B0, `(.L_x_1813) ;  /* 0x0000006000007945 */ /* 0x000fe20003800000 */
[----:B------:R-:W-:Y:S02]  /*ec90*/  IMAD.MOV.U32 R6, RZ, RZ, 0x4 ;  /* 0x00000004ff067424 */ /* 0x000fe400078e00ff */
[----:B------:R-:W-:-:S07]  /*eca0*/  IMAD.MOV.U32 R2, RZ, RZ, -0x1 ;  /* 0xffffffffff027424 */ /* 0x000fce00078e00ff */
[----:B-123--:R-:W-:Y:S05]  /*ecb0*/  WARPSYNC.COLLECTIVE R2, `(.L_x_1814) ;  /* 0x0000000002087348 */ /* 0x00efea0003c00000 */
[----:B------:R0:W4:Y:S02]  /*ecc0*/  SHFL.DOWN P4, R28, R7, R6, R29 ;  /* 0x08000006071c7389 */ /* 0x000124000008001d */
[----:B01234-:R-:W-:Y:S05]  /*ecd0*/  ENDCOLLECTIVE ;  /* 0x000000000000791b */ /* 0x01ffea0003800000 */
.L_x_1814:
[----:B------:R-:W-:Y:S05]  /*ece0*/  BSYNC B0 ;  /* 0x0000000000007941 */ /* 0x000fea0003800000 */
.L_x_1813:
[----:B------:R-:W-:Y:S05]  /*ecf0*/  BRA `(.L_x_1815) ;  /* 0xffffffbc00987947 */ /* 0x000fea000383ffff */
.L_x_1611:
[----:B------:R-:W-:Y:S01]  /*ed00*/  BSSY B0, `(.L_x_1816) ;  /* 0x0000007000007945 */ /* 0x000fe20003800000 */
[----:B------:R-:W-:Y:S02]  /*ed10*/  IMAD.MOV.U32 R7, RZ, RZ, R49 ;  /* 0x000000ffff077224 */ /* 0x000fe400078e0031 */
[----:B------:R-:W-:Y:S02]  /*ed20*/  IMAD.MOV.U32 R6, RZ, RZ, 0x8 ;  /* 0x00000008ff067424 */ /* 0x000fe400078e00ff */
[----:B------:R-:W-:-:S07]  /*ed30*/  IMAD.MOV.U32 R2, RZ, RZ, -0x1 ;  /* 0xffffffffff027424 */ /* 0x000fce00078e00ff */
[----:B-123--:R-:W-:Y:S05]  /*ed40*/  WARPSYNC.COLLECTIVE R2, `(.L_x_1817) ;  /* 0x0000000002087348 */ /* 0x00efea0003c00000 */
[----:B------:R0:W4:Y:S02]  /*ed50*/  SHFL.DOWN P4, R28, R7, R6, R29 ;  /* 0x08000006071c7389 */ /* 0x000124000008001d */
[----:B01234-:R-:W-:Y:S05]  /*ed60*/  ENDCOLLECTIVE ;  /* 0x000000000000791b */ /* 0x01ffea0003800000 */
.L_x_1817:
[----:B------:R-:W-:Y:S05]  /*ed70*/  BSYNC B0 ;  /* 0x0000000000007941 */ /* 0x000fea0003800000 */
.L_x_1816:
[----:B------:R-:W-:Y:S02]  /*ed80*/  IMAD.MOV.U32 R7, RZ, RZ, R42 ;  /* 0x000000ffff077224 */ /* 0x000fe400078e002a */
[----:B------:R-:W-:Y:S02]  /*ed90*/  IMAD.MOV.U32 R6, RZ, RZ, 0x8 ;  /* 0x00000008ff067424 */ /* 0x000fe400078e00ff */
[----:B------:R-:W-:Y:S02]  /*eda0*/  IMAD.MOV.U32 R2, RZ, RZ, -0x1 ;  /* 0xffffffffff027424 */ /* 0x000fe400078e00ff */
[----:B------:R-:W-:-:S07]  /*edb0*/  IMAD.MOV.U32 R48, RZ, RZ, R28 ;  /* 0x000000ffff307224 */ /* 0x000fce00078e001c */
[----:B------:R-:W-:Y:S05]  /*edc0*/  WARPSYNC.COLLECTIVE R2, `(.L_x_1818) ;  /* 0x0000000002087348 */ /* 0x000fea0003c00000 */
[----:B------:R0:W1:Y:S02]  /*edd0*/  SHFL.DOWN P4, R28, R7, R6, R29 ;  /* 0x08000006071c7389 */ /* 0x000064000008001d */
[----:B01----:R-:W-:Y:S05]  /*ede0*/  ENDCOLLECTIVE ;  /* 0x000000000000791b */ /* 0x003fea0003800000 */
.L_x_1818:
[----:B------:R-:W-:Y:S02]  /*edf0*/  IMAD.MOV.U32 R7, RZ, RZ, R4 ;  /* 0x000000ffff077224 */ /* 0x000fe400078e0004 */
[----:B------:R-:W-:-:S07]  /*ee00*/  IMAD.MOV.U32 R51, RZ, RZ, R28 ;  /* 0x000000ffff337224 */ /* 0x000fce00078e001c */
[----:B------:R-:W-:Y:S05]  /*ee10*/  WARPSYNC.COLLECTIVE R2, `(.L_x_1819) ;  /* 0x0000000002087348 */ /* 0x000fea0003c00000 */
[----:B------:R0:W1:Y:S02]  /*ee20*/  SHFL.DOWN P4, R28, R7, R6, R29 ;  /* 0x08000006071c7389 */ /* 0x000064000008001d */
[----:B01----:R-:W-:Y:S05]  /*ee30*/  ENDCOLLECTIVE ;  /* 0x000000000000791b */ /* 0x003fea0003800000 */
.L_x_1819:
[----:B------:R-:W-:Y:S05]  /*ee40*/  BRA `(.L_x_1820) ;  /* 0xffffffbc005c7947 */ /* 0x000fea000383ffff */
.L_x_1612:
[----:B------:R-:W-:Y:S01]  /*ee50*/  BSSY B0, `(.L_x_1821) ;  /* 0x0000006000007945 */ /* 0x000fe20003800000 */
[----:B------:R-:W-:Y:S02]  /*ee60*/  IMAD.MOV.U32 R6, RZ, RZ, 0x8 ;  /* 0x00000008ff067424 */ /* 0x000fe400078e00ff */
[----:B------:R-:W-:-:S07]  /*ee70*/  IMAD.MOV.U32 R2, RZ, RZ, -0x1 ;  /* 0xffffffffff027424 */ /* 0x000fce00078e00ff */
[----:B-123--:R-:W-:Y:S05]  /*ee80*/  WARPSYNC.COLLECTIVE R2, `(.L_x_1822) ;  /* 0x0000000002087348 */ /* 0x00efea0003c00000 */
[----:B------:R0:W4:Y:S02]  /*ee90*/  SHFL.DOWN P4, R28, R7, R6, R29 ;  /* 0x08000006071c7389 */ /* 0x000124000008001d */
[----:B01234-:R-:W-:Y:S05]  /*eea0*/  ENDCOLLECTIVE ;  /* 0x000000000000791b */ /* 0x01ffea0003800000 */
.L_x_1822:
[----:B------:R-:W-:Y:S05]  /*eeb0*/  BSYNC B0 ;  /* 0x0000000000007941 */ /* 0x000fea0003800000 */
.L_x_1821:
[----:B------:R-:W-:Y:S05]  /*eec0*/  BRA `(.L_x_1823) ;  /* 0xffffffbc00687947 */ /* 0x000fea000383ffff */
.L_x_1613:
[----:B------:R-:W-:Y:S01]  /*eed0*/  BSSY B0, `(.L_x_1824) ;  /* 0x0000007000007945 */ /* 0x000fe20003800000 */
[----:B------:R-:W-:Y:S02]  /*eee0*/  IMAD.MOV.U32 R7, RZ, RZ, R49 ;  /* 0x000000ffff077224 */ /* 0x000fe400078e0031 */
[----:B------:R-:W-:Y:S02]  /*eef0*/  IMAD.MOV.U32 R6, RZ, RZ, 0x10 ;  /* 0x00000010ff067424 */ /* 0x000fe400078e00ff */
[----:B------:R-:W-:-:S07]  /*ef00*/  IMAD.MOV.U32 R2, RZ, RZ, -0x1 ;  /* 0xffffffffff027424 */ /* 0x000fce00078e00ff */
[----:B-123--:R-:W-:Y:S05]  /*ef10*/  WARPSYNC.COLLECTIVE R2, `(.L_x_1825) ;  /* 0x0000000002087348 */ /* 0x00efea0003c00000 */
[----:B------:R0:W4:Y:S02]  /*ef20*/  SHFL.DOWN P4, R28, R7, R6, R29 ;  /* 0x08000006071c7389 */ /* 0x000124000008001d */
[----:B01234-:R-:W-:Y:S05]  /*ef30*/  ENDCOLLECTIVE ;  /* 0x000000000000791b */ /* 0x01ffea0003800000 */
.L_x_1825:
[----:B------:R-:W-:Y:S05]  /*ef40*/  BSYNC B0 ;  /* 0x0000000000007941 */ /* 0x000fea0003800000 */
.L_x_1824:
[----:B------:R-:W-:Y:S02]  /*ef50*/  IMAD.MOV.U32 R7, RZ, RZ, R42 ;  /* 0x000000ffff077224 */ /* 0x000fe400078e002a */
[----:B------:R-:W-:Y:S02]  /*ef60*/  IMAD.MOV.U32 R6, RZ, RZ, 0x10 ;  /* 0x00000010ff067424 */ /* 0x000fe400078e00ff */
[----:B------:R-:W-:Y:S02]  /*ef70*/  IMAD.MOV.U32 R2, RZ, RZ, -0x1 ;  /* 0xffffffffff027424 */ /* 0x000fe400078e00ff */
[----:B------:R-:W-:Y:S02]  /*ef80*/  IMAD.MOV.U32 R48, RZ, RZ, R28 ;  /* 0x000000ffff307224 */ /* 0x000fe400078e001c */
[----:B------:R-:W-:-:S07]  /*ef90*/  VIADD R50, R34, 0x10 ;  /* 0x0000001022327836 */ /* 0x000fce0000000000 */
[----:B------:R-:W-:Y:S05]  /*efa0*/  WARPSYNC.COLLECTIVE R2, `(.L_x_1826) ;  /* 0x0000000002087348 */ /* 0x000fea0003c00000 */
[----:B------:R0:W1:Y:S02]  /*efb0*/  SHFL.DOWN P4, R28, R7, R6, R29 ;  /* 0x08000006071c7389 */ /* 0x000064000008001d */
[----:B01----:R-:W-:Y:S05]  /*efc0*/  ENDCOLLECTIVE ;  /* 0x000000000000791b */ /* 0x003fea0003800000 */
.L_x_1826:
[----:B------:R-:W-:Y:S02]  /*efd0*/  IMAD.MOV.U32 R7, RZ, RZ, R4 ;  /* 0x000000ffff077224 */ /* 0x000fe400078e0004 */
[----:B------:R-:W-:-:S07]  /*efe0*/  IMAD.MOV.U32 R51, RZ, RZ, R28 ;  /* 0x000000ffff337224 */ /* 0x000fce00078e001c */
[----:B------:R-:W-:Y:S05]  /*eff0*/  WARPSYNC.COLLECTIVE R2, `(.L_x_1827) ;  /* 0x0000000002087348 */ /* 0x000fea0003c00000 */
[----:B------:R0:W1:Y:S02]  /*f000*/  SHFL.DOWN P4, R28, R7, R6, R29 ;  /* 0x08000006071c7389 */ /* 0x000064000008001d */
[----:B01----:R-:W-:Y:S05]  /*f010*/  ENDCOLLECTIVE ;  /* 0x000000000000791b */ /* 0x003fea0003800000 */
.L_x_1827:
[----:B------:R-:W-:Y:S05]  /*f020*/  BRA `(.L_x_1828) ;  /* 0xffffffbc002c7947 */ /* 0x000fea000383ffff */
.L_x_1614:
[----:B------:R-:W-:Y:S01]  /*f030*/  BSSY B0, `(.L_x_1829) ;  /* 0x0000006000007945 */ /* 0x000fe20003800000 */
[----:B------:R-:W-:Y:S02]  /*f040*/  IMAD.MOV.U32 R6, RZ, RZ, 0x10 ;  /* 0x00000010ff067424 */ /* 0x000fe400078e00ff */
[----:B------:R-:W-:-:S07]  /*f050*/  IMAD.MOV.U32 R2, RZ, RZ, -0x1 ;  /* 0xffffffffff027424 */ /* 0x000fce00078e00ff */
[----:B-123--:R-:W-:Y:S05]  /*f060*/  WARPSYNC.COLLECTIVE R2, `(.L_x_1830) ;  /* 0x0000000002087348 */ /* 0x00efea0003c00000 */
[----:B------:R0:W4:Y:S02]  /*f070*/  SHFL.DOWN P4, R28, R7, R6, R29 ;  /* 0x08000006071c7389 */ /* 0x000124000008001d */
[----:B01234-:R-:W-:Y:S05]  /*f080*/  ENDCOLLECTIVE ;  /* 0x000000000000791b */ /* 0x01ffea0003800000 */
.L_x_1830:
[----:B------:R-:W-:Y:S05]  /*f090*/  BSYNC B0 ;  /* 0x0000000000007941 */ /* 0x000fea0003800000 */
.L_x_1829:
[----:B------:R-:W-:Y:S05]  /*f0a0*/  BRA `(.L_x_1831) ;  /* 0xffffffbc00547947 */ /* 0x000fea000383ffff */
.L_x_1615:
[----:B------:R-:W-:Y:S01]  /*f0b0*/  BSSY B0, `(.L_x_1832) ;  /* 0x0000005000007945 */ /* 0x000fe20003800000 */
[----:B------:R-:W-:-:S07]  /*f0c0*/  IMAD.MOV.U32 R2, RZ, RZ, -0x1 ;  /* 0xffffffffff027424 */ /* 0x000fce00078e00ff */
[----:B-123--:R-:W-:Y:S05]  /*f0d0*/  WARPSYNC.COLLECTIVE R2, `(.L_x_1833) ;  /* 0x0000000002087348 */ /* 0x00efea0003c00000 */
[----:B------:R-:W-:Y:S01]  /*f0e0*/  VOTE.ALL P5, P5 ;  /* 0x0000000000ff7806 */ /* 0x000fe200028a0000 */
[----:B-123--:R-:W-:-:S12]  /*f0f0*/  ENDCOLLECTIVE ;  /* 0x000000000000791b */ /* 0x00efd80003800000 */
.L_x_1833:
[----:B------:R-:W-:Y:S05]  /*f100*/  BSYNC B0 ;  /* 0x0000000000007941 */ /* 0x000fea0003800000 */
.L_x_1832:
[----:B------:R-:W-:Y:S05]  /*f110*/  BRA `(.L_x_1834) ;  /* 0xffffffbc00487947 */ /* 0x000fea000383ffff */
.L_x_1835:
        /* <DEDUP_REMOVED lines=14> */
.L_x_2018:


//--------------------- .text._ZN6thrust24THRUST_300001_SM_1000_NS8cuda_cub4core6detail13_kernel_agentINS1_15__reduce_by_key9InitAgentIN3cub18CUB_300001_SM_100024ReduceByKeyScanTileStateIflLb1EEElPlEEJSA_lSB_EEEvDpT0_ --------------------------
	.section	.text._ZN6thrust24THRUST_300001_SM_1000_NS8cuda_cub4core6detail13_kernel_agentINS1_15__reduce_by_key9InitAgentIN3cub18CUB_300001_SM_100024ReduceByKeyScanTileStateIflLb1EEElPlEEJSA_lSB_EEEvDpT0_,"ax",@progbits
	.align	128
        .global         _ZN6thrust24THRUST_300001_SM_1000_NS8cuda_cub4core6detail13_kernel_agentINS1_15__reduce_by_key9InitAgentIN3cub18CUB_300001_SM_100024ReduceByKeyScanTileStateIflLb1EEElPlEEJSA_lSB_EEEvDpT0_
        .type           _ZN6thrust24THRUST_300001_SM_1000_NS8cuda_cub4core6detail13_kernel_agentINS1_15__reduce_by_key9InitAgentIN3cub18CUB_300001_SM_100024ReduceByKeyScanTileStateIflLb1EEElPlEEJSA_lSB_EEEvDpT0_,@function
        .size           _ZN6thrust24THRUST_300001_SM_1000_NS8cuda_cub4core6detail13_kernel_agentINS1_15__reduce_by_key9InitAgentIN3cub18CUB_300001_SM_100024ReduceByKeyScanTileStateIflLb1EEElPlEEJSA_lSB_EEEvDpT0_,(.L_x_2019 - _ZN6thrust24THRUST_300001_SM_1000_NS8cuda_cub4core6detail13_kernel_agentINS1_15__reduce_by_key9InitAgentIN3cub18CUB_300001_SM_100024ReduceByKeyScanTileStateIflLb1EEElPlEEJSA_lSB_EEEvDpT0_)
        .other          _ZN6thrust24THRUST_300001_SM_1000_NS8cuda_cub4core6detail13_kernel_agentINS1_15__reduce_by_key9InitAgentIN3cub18CUB_300001_SM_100024ReduceByKeyScanTileStateIflLb1EEElPlEEJSA_lSB_EEEvDpT0_,@"STO_CUDA_ENTRY STV_DEFAULT"
_ZN6thrust24THRUST_300001_SM_1000_NS8cuda_cub4core6detail13_kernel_agentINS1_15__reduce_by_key9InitAgentIN3cub18CUB_300001_SM_100024ReduceByKeyScanTileStateIflLb1EEElPlEEJSA_lSB_EEEvDpT0_:
.text._ZN6thrust24THRUST_300001_SM_1000_NS8cuda_cub4core6detail13_kernel_agentINS1_15__reduce_by_key9InitAgentIN3cub18CUB_300001_SM_100024ReduceByKeyScanTileStateIflLb1EEElPlEEJSA_lSB_EEEvDpT0_:
[----:B------:R-:W-:Y:S01]  /*0000*/  LDC R1, c[0x0][0x37c] ;  /* 0x0000df00ff017b82 */ /* 0x000fe20000000800 */
[----:B------:R-:W0:Y:S07]  /*0010*/  S2R R0, SR_TID.X ;  /* 0x0000000000007919 */ /* 0x000e2e0000002100 */
[----:B------:R-:W1:Y:S01]  /*0020*/  S2UR UR6, SR_CTAID.X ;  /* 0x00000000000679c3 */ /* 0x000e620000002500 */
[----:B------:R-:W2:Y:S01]  /*0030*/  LDCU UR4, c[0x0][0x388] ;  /* 0x00007100ff0477ac */ /* 0x000ea20008000800 */
[----:B------:R-:W-:-:S06]  /*0040*/  CS2R R10, SRZ ;  /* 0x00000000000a7805 */ /* 0x000fcc000001ff00 */
[----:B------:R-:W1:Y:S01]  /*0050*/  LDC R7, c[0x0][0x360] ;  /* 0x0000d800ff077b82 */ /* 0x000e620000000800 */
[C---:B0-----:R-:W-:Y:S01]  /*0060*/  ISETP.GT.U32.AND P0, PT, R0.reuse, 0x1f, PT ;  /* 0x0000001f0000780c */ /* 0x041fe20003f04070 */
[----:B-1----:R-:W-:Y:S01]  /*0070*/  IMAD R7, R7, UR6, R0 ;  /* 0x0000000607077c24 */ /* 0x002fe2000f8e0200 */
[----:B------:R-:W-:Y:S02]  /*0080*/  LOP3.LUT P2, RZ, R0, UR6, RZ, 0xfc, !PT ;  /* 0x0000000600ff7c12 */ /* 0x000fe4000f84fcff */
[----:B------:R-:W-:Y:S02]  /*0090*/  ISETP.NE.OR P0, PT, RZ, UR6, P0 ;  /* 0x00000006ff007c0c */ /* 0x000fe40008705670 */
[----:B--2---:R-:W-:Y:S01]  /*00a0*/  ISETP.GE.AND P1, PT, R7, UR4, PT ;  /* 0x0000000407007c0c */ /* 0x004fe2000bf26270 */
[----:B------:R-:W0:Y:S10]  /*00b0*/  LDCU.64 UR4, c[0x0][0x358] ;  /* 0x00006b00ff0477ac */ /* 0x000e340008000a00 */
[----:B------:R-:W1:Y:S02]  /*00c0*/  @!P0 LDC.64 R4, c[0x0][0x380] ;  /* 0x0000e000ff048b82 */ /* 0x000e640000000a00 */
[----:B------:R-:W-:-:S02]  /*00d0*/  @!P1 IMAD.MOV.U32 R8, RZ, RZ, 0x0 ;  /* 0x00000000ff089424 */ /* 0x000fc400078e00ff */
[----:B------:R-:W-:-:S04]  /*00e0*/  @!P1 IMAD.MOV.U32 R9, RZ, RZ, 0x63 ;  /* 0x00000063ff099424 */ /* 0x000fc800078e00ff */
[----:B------:R-:W2:Y:S01]  /*00f0*/  @!P1 LDC.64 R2, c[0x0][0x380] ;  /* 0x0000e000ff029b82 */ /* 0x000ea20000000a00 */
[----:B-1----:R-:W-:-:S04]  /*0100*/  @!P0 IMAD.WIDE.U32 R4, R0, 0x10, R4 ;  /* 0x0000001000048825 */ /* 0x002fc800078e0004 */
[----:B--2---:R-:W-:-:S05]  /*0110*/  @!P1 IMAD.WIDE R2, R7, 0x10, R2 ;  /* 0x0000001007029825 */ /* 0x004fca00078e0202 */
[----:B0-----:R0:W-:Y:S04]  /*0120*/  @!P1 STG.E.128 desc[UR4][R2.64+0x200], R8 ;  /* 0x0002000802009986 */ /* 0x0011e8000c101d04 */
[----:B------:R0:W-:Y:S01]  /*0130*/  @!P0 STG.E.128 desc[UR4][R4.64], RZ ;  /* 0x000000ff04008986 */ /* 0x0001e2000c101d04 */
[----:B------:R-:W-:Y:S05]  /*0140*/  @P2 EXIT ;  /* 0x000000000000294d */ /* 0x000fea0003800000 */
[----:B0-----:R-:W0:Y:S02]  /*0150*/  LDC.64 R2, c[0x0][0x390] ;  /* 0x0000e400ff027b82 */ /* 0x001e240000000a00 */
[----:B0-----:R-:W-:Y:S01]  /*0160*/  STG.E.64 desc[UR4][R2.64], RZ ;  /* 0x000000ff02007986 */ /* 0x001fe2000c101b04 */
[----:B------:R-:W-:Y:S05]  /*0170*/  EXIT ;  /* 0x000000000000794d */ /* 0x000fea0003800000 */
.L_x_1836:
        /* <DEDUP_REMOVED lines=16> */
.L_x_2019:


//--------------------- .text._ZN6thrust24THRUST_300001_SM_1000_NS8cuda_cub4core6detail13_kernel_agentINS1_15__reduce_by_key16ReduceByKeyAgentINS0_6detail15normal_iteratorINS0_10device_ptrIiEEEENS8_INS9_IfEEEESD_SD_N4cuda3std3__48equal_toIiEENSG_4plusIfEEPiiEEJSB_SD_SD_SD_SL_N3cub18CUB_300001_SM_100024ReduceByKeyScanTileStateIfiLb1EEESI_SK_iiEEEvDpT0_ --------------------------
	.section	.text._ZN6thrust24THRUST_300001_SM_1000_NS8cuda_cub4core6detail13_kernel_agentINS1_15__reduce_by_key16ReduceByKeyAgentINS0_6detail15normal_iteratorINS0_10device_ptrIiEEEENS8_INS9_IfEEEESD_SD_N4cuda3std3__48equal_toIiEENSG_4plusIfEEPiiEEJSB_SD_SD_SD_SL_N3cub18CUB_300001_SM_100024ReduceByKeyScanTileStateIfiLb1EEESI_SK_iiEEEvDpT0_,"ax",@progbits
	.align	128
        .global         _ZN6thrust24THRUST_300001_SM_1000_NS8cuda_cub4core6detail13_kernel_agentINS1_15__reduce_by_key16ReduceByKeyAgentINS0_6detail15normal_iteratorINS0_10device_ptrIiEEEENS8_INS9_IfEEEESD_SD_N4cuda3std3__48equal_toIiEENSG_4plusIfEEPiiEEJSB_SD_SD_SD_SL_N3cub18CUB_300001_SM_100024ReduceByKeyScanTileStateIfiLb1EEESI_SK_iiEEEvDpT0_
        .type           _ZN6thrust24THRUST_300001_SM_1000_NS8cuda_cub4core6detail13_kernel_agentINS1_15__reduce_by_key16ReduceByKeyAgentINS0_6detail15normal_iteratorINS0_10device_ptrIiEEEENS8_INS9_IfEEEESD_SD_N4cuda3std3__48equal_toIiEENSG_4plusIfEEPiiEEJSB_SD_SD_SD_SL_N3cub18CUB_300001_SM_100024ReduceByKeyScanTileStateIfiLb1EEESI_SK_iiEEEvDpT0_,@function
        .size           _ZN6thrust24THRUST_300001_SM_1000_NS8cuda_cub4core6detail13_kernel_agentINS1_15__reduce_by_key16ReduceByKeyAgentINS0_6detail15normal_iteratorINS0_10device_ptrIiEEEENS8_INS9_IfEEEESD_SD_N4cuda3std3__48equal_toIiEENSG_4plusIfEEPiiEEJSB_SD_SD_SD_SL_N3cub18CUB_300001_SM_100024ReduceByKeyScanTileStateIfiLb1EEESI_SK_iiEEEvDpT0_,(.L_x_2020 - _ZN6thrust24THRUST_300001_SM_1000_NS8cuda_cub4core6detail13_kernel_agentINS1_15__reduce_by_key16ReduceByKeyAgentINS0_6detail15normal_iteratorINS0_10device_ptrIiEEEENS8_INS9_IfEEEESD_SD_N4cuda3std3__48equal_toIiEENSG_4plusIfEEPiiEEJSB_SD_SD_SD_SL_N3cub18CUB_300001_SM_100024ReduceByKeyScanTileStateIfiLb1EEESI_SK_iiEEEvDpT0_)
        .other          _ZN6thrust24THRUST_300001_SM_1000_NS8cuda_cub4core6detail13_kernel_agentINS1_15__reduce_by_key16ReduceByKeyAgentINS0_6detail15normal_iteratorINS0_10device_ptrIiEEEENS8_INS9_IfEEEESD_SD_N4cuda3std3__48equal_toIiEENSG_4plusIfEEPiiEEJSB_SD_SD_SD_SL_N3cub18CUB_300001_SM_100024ReduceByKeyScanTileStateIfiLb1EEESI_SK_iiEEEvDpT0_,@"STO_CUDA_ENTRY STV_DEFAULT"
_ZN6thrust24THRUST_300001_SM_1000_NS8cuda_cub4core6detail13_kernel_agentINS1_15__reduce_by_key16ReduceByKeyAgentINS0_6detail15normal_iteratorINS0_10device_ptrIiEEEENS8_INS9_IfEEEESD_SD_N4cuda3std3__48equal_toIiEENSG_4plusIfEEPiiEEJSB_SD_SD_SD_SL_N3cub18CUB_300001_SM_100024ReduceByKeyScanTileStateIfiLb1EEESI_SK_iiEEEvDpT0_:
.text._ZN6thrust24THRUST_300001_SM_1000_NS8cuda_cub4core6detail13_kernel_agentINS1_15__reduce_by_key16ReduceByKeyAgentINS0_6detail15normal_iteratorINS0_10device_ptrIiEEEENS8_INS9_IfEEEESD_SD_N4cuda3std3__48equal_toIiEENSG_4plusIfEEPiiEEJSB_SD_SD_SD_SL_N3cub18CUB_300001_SM_100024ReduceByKeyScanTileStateIfiLb1EEESI_SK_iiEEEvDpT0_:
[----:B------:R-:W-:Y:S01]  /*0000*/  LDC R1, c[0x0][0x37c] ;  /* 0x0000df00ff017b82 */ /* 0x000fe20000000800 */
[----:B------:R-:W0:Y:S01]  /*0010*/  S2R R43, SR_CTAID.X ;  /* 0x00000000002b7919 */ /* 0x000e220000002500 */
[----:B------:R-:W1:Y:S01]  /*0020*/  LDCU UR4, c[0x0][0x3b4] ;  /* 0x00007680ff0477ac */ /* 0x000e620008000800 */
[----:B------:R-:W2:Y:S01]  /*0030*/  LDCU.64 UR12, c[0x0][0x358] ;  /* 0x00006b00ff0c77ac */ /* 0x000ea20008000a00 */
[----:B0-----:R-:W-:-:S05]  /*0040*/  IMAD R4, R43, 0x900, RZ ;  /* 0x000009002b047824 */ /* 0x001fca00078e02ff */
[----:B-1----:R-:W-:-:S04]  /*0050*/  IADD3 R34, PT, PT, -R4, UR4, RZ ;  /* 0x0000000404227c10 */ /* 0x002fc8000fffe1ff */
[----:B------:R-:W-:-:S13]  /*0060*/  ISETP.GE.AND P0, PT, R34, 0x901, PT ;  /* 0x000009012200780c */ /* 0x000fda0003f06270 */
[----:B--2---:R-:W-:Y:S05]  /*0070*/  @!P0 BRA `(.L_x_1837) ;  /* 0x0000005400148947 */ /* 0x004fea0003800000 */
[----:B------:R-:W-:-:S13]  /*0080*/  ISETP.NE.AND P0, PT, R43, RZ, PT ;  /* 0x000000ff2b00720c */ /* 0x000fda0003f05270 */
[----:B------:R-:W-:Y:S05]  /*0090*/  @P0 BRA `(.L_x_1838) ;  /* 0x0000002000dc0947 */ /* 0x000fea0003800000 */
[----:B------:R-:W0:Y:S01]  /*00a0*/  S2R R43, SR_TID.X ;  /* 0x00000000002b7919 */ /* 0x000e220000002100 */
[----:B------:R-:W1:Y:S01]  /*00b0*/  LDC.64 R2, c[0x0][0x380] ;  /* 0x0000e000ff027b82 */ /* 0x000e620000000a00 */
[C---:B0-----:R-:W-:Y:S02]  /*00c0*/  LOP3.LUT R5, R43.reuse, 0x1f, RZ, 0xc0, !PT ;  /* 0x0000001f2b057812 */ /* 0x041fe400078ec0ff */
[----:B------:R-:W-:-:S03]  /*00d0*/  LOP3.LUT R0, R43, 0x3e0, RZ, 0xc0, !PT ;  /* 0x000003e02b007812 */ /* 0x000fc600078ec0ff */
[----:B------:R-:W-:-:S04]  /*00e0*/  IMAD.IADD R5, R4, 0x1, R5 ;  /* 0x0000000104057824 */ /* 0x000fc800078e0205 */
[----:B------:R-:W-:Y:S02]  /*00f0*/  IMAD R7, R0, 0x9, R5 ;  /* 0x0000000900077824 */ /* 0x000fe400078e0205 */
[----:B------:R-:W0:Y:S02]  /*0100*/  LDC.64 R4, c[0x0][0x388] ;  /* 0x0000e200ff047b82 */ /* 0x000e240000000a00 */
[----:B-1----:R-:W-:-:S05]  /*0110*/  IMAD.WIDE.U32 R2, R7, 0x4, R2 ;  /* 0x0000000407027825 */ /* 0x002fca00078e0002 */
        /* <DEDUP_REMOVED lines=9> */
[----:B0-----:R-:W-:-:S05]  /*01b0*/  IMAD.WIDE.U32 R4, R7, 0x4, R4 ;  /* 0x0000000407047825 */ /* 0x001fca00078e0004 */
        /* <DEDUP_REMOVED lines=9> */
[----:B------:R-:W0:Y:S01]  /*0250*/  S2UR UR5, SR_CgaCtaId ;  /* 0x00000000000579c3 */ /* 0x000e220000008800 */
[----:B-1----:R-:W-:Y:S01]  /*0260*/  SHF.R.U32.HI R2, RZ, 0x5, R43 ;  /* 0x00000005ff027819 */ /* 0x002fe2000001162b */
[----:B------:R-:W-:Y:S01]  /*0270*/  UMOV UR4, 0x400 ;  /* 0x0000040000047882 */ /* 0x000fe20000000000 */
[----:B------:R-:W1:Y:S01]  /*0280*/  S2R R41, SR_LANEID ;  /* 0x0000000000297919 */ /* 0x000e620000000000 */
[----:B------:R-:W-:Y:S01]  /*0290*/  ISETP.NE.AND P1, PT, R43, RZ, PT ;  /* 0x000000ff2b00720c */ /* 0x000fe20003f25270 */
[----:B------:R-:W-:Y:S01]  /*02a0*/  IMAD.MOV.U32 R44, RZ, RZ, RZ ;  /* 0x000000ffff2c7224 */ /* 0x000fe200078e00ff */
[----:B------:R-:W1:Y:S01]  /*02b0*/  S2R R45, SR_TID.X ;  /* 0x00000000002d7919 */ /* 0x000e620000002100 */
[----:B0-----:R-:W-:Y:S01]  /*02c0*/  ULEA UR4, UR5, UR4, 0x18 ;  /* 0x0000000405047291 */ /* 0x001fe2000f8ec0ff */
[----:B-1----:R-:W-:Y:S01]  /*02d0*/  IMAD R2, R2, 0x120, R41 ;  /* 0x0000012002027824 */ /* 0x002fe200078e0229 */
[----:B------:R-:W-:-:S04]  /*02e0*/  SHF.R.U32.HI R45, RZ, 0x5, R45 ;  /* 0x00000005ff2d7819 */ /* 0x000fc8000001162d */
        /* <DEDUP_REMOVED lines=9> */
[----:B------:R0:W-:Y:S04]  /*0380*/  STS [R3+0x380], R13 ;  /* 0x0003800d03007388 */ /* 0x0001e80000000800 */
[----:B------:R-:W-:Y:S01]  /*0390*/  STS [R3+0x400], R14 ;  /* 0x0004000e03007388 */ /* 0x000fe20000000800 */
[----:B------:R-:W-:-:S03]  /*03a0*/  NOP ;  /* 0x0000000000007918 */ /* 0x000fc60000000000 */
[----:B------:R-:W-:Y:S01]  /*03b0*/  LDS R0, [R2+0x20] ;  /* 0x0000200002007984 */ /* 0x000fe20000000800 */
[----:B0-----:R-:W-:-:S03]  /*03c0*/  LEA R13, R43, UR4, 0x2 ;  /* 0x000000042b0d7c11 */ /* 0x001fc6000f8e10ff */
[----:B------:R-:W-:Y:S04]  /*03d0*/  LDS R4, [R2] ;  /* 0x0000000002047984 */ /* 0x000fe80000000800 */
[----:B------:R-:W0:Y:S04]  /*03e0*/  LDS R6, [R2+0x4] ;  /* 0x0000040002067984 */ /* 0x000e280000000800 */
[----:B------:R-:W1:Y:S04]  /*03f0*/  LDS R8, [R2+0x8] ;  /* 0x0000080002087984 */ /* 0x000e680000000800 */
[----:B------:R-:W2:Y:S04]  /*0400*/  LDS R10, [R2+0xc] ;  /* 0x00000c00020a7984 */ /* 0x000ea80000000800 */
[----:B------:R-:W-:Y:S04]  /*0410*/  LDS R32, [R2+0x10] ;  /* 0x0000100002207984 */ /* 0x000fe80000000800 */
[----:B------:R-:W-:Y:S04]  /*0420*/  LDS R34, [R2+0x14] ;  /* 0x0000140002227984 */ /* 0x000fe80000000800 */
[----:B------:R-:W3:Y:S04]  /*0430*/  LDS R36, [R2+0x18] ;  /* 0x0000180002247984 */ /* 0x000ee80000000800 */
[----:B------:R-:W4:Y:S01]  /*0440*/  LDS R38, [R2+0x1c] ;  /* 0x00001c0002267984 */ /* 0x000f220000000800 */
[----:B------:R-:W-:Y:S01]  /*0450*/  BAR.SYNC.DEFER_BLOCKING 0x0 ;  /* 0x0000000000007b1d */ /* 0x000fe20000010000 */
[----:B0-----:R-:W-:-:S02]  /*0460*/  ISETP.NE.AND P4, PT, R4, R6, PT ;  /* 0x000000060400720c */ /* 0x001fc40003f85270 */
[----:B-1----:R-:W-:Y:S02]  /*0470*/  ISETP.NE.AND P2, PT, R6, R8, PT ;  /* 0x000000080600720c */ /* 0x002fe40003f45270 */
[----:B--2---:R-:W-:Y:S01]  /*0480*/  ISETP.NE.AND P5, PT, R8, R10, PT ;  /* 0x0000000a0800720c */ /* 0x004fe20003fa5270 */
[----:B------:R-:W-:Y:S03]  /*0490*/  STS [R3], R16 ;  /* 0x0000001003007388 */ /* 0x000fe60000000800 */
[----:B------:R-:W-:Y:S01]  /*04a0*/  P2R R31, PR, RZ, 0x20 ;  /* 0x00000020ff1f7803 */ /* 0x000fe20000000000 */
[----:B------:R-:W-:Y:S04]  /*04b0*/  STS [R3+0x80], R18 ;  /* 0x0000801203007388 */ /* 0x000fe80000000800 */
[----:B------:R-:W-:Y:S01]  /*04c0*/  STS [R3+0x100], R20 ;  /* 0x0001001403007388 */ /* 0x000fe20000000800 */
[----:B---3--:R-:W-:-:S03]  /*04d0*/  ISETP.NE.AND P3, PT, R34, R36, PT ;  /* 0x000000242200720c */ /* 0x008fc60003f65270 */
[----:B------:R-:W-:Y:S01]  /*04e0*/  STS [R3+0x180], R22 ;  /* 0x0001801603007388 */ /* 0x000fe20000000800 */
[----:B----4-:R-:W-:-:S03]  /*04f0*/  ISETP.NE.AND P6, PT, R38, R0, PT ;  /* 0x000000002600720c */ /* 0x010fc60003fc5270 */
        /* <DEDUP_REMOVED lines=12> */
[----:B------:R-:W-:Y:S04]  /*05c0*/  LDS R35, [R2+0x14] ;  /* 0x0000140002237984 */ /* 0x000fe80000000800 */
[----:B------:R-:W-:Y:S04]  /*05d0*/  LDS R37, [R2+0x18] ;  /* 0x0000180002257984 */ /* 0x000fe80000000800 */
[----:B------:R-:W-:Y:S01]  /*05e0*/  LDS R39, [R2+0x1c] ;  /* 0x00001c0002277984 */ /* 0x000fe20000000800 */
[----:B------:R-:W-:Y:S01]  /*05f0*/  BAR.SYNC.DEFER_BLOCKING 0x0 ;  /* 0x0000000000007b1d */ /* 0x000fe20000010000 */
[----:B0-----:R-:W-:-:S05]  /*0600*/  FADD R14, R5, R7 ;  /* 0x00000007050e7221 */ /* 0x001fca0000000000 */
[----:B------:R-:W-:-:S05]  /*0610*/  FSEL R14, R7, R14, P4 ;  /* 0x0000000e070e7208 */ /* 0x000fca0002000000 */
[C---:B-1----:R-:W-:Y:S01]  /*0620*/  FADD R14, R9.reuse, R14 ;  /* 0x0000000e090e7221 */ /* 0x042fe20000000000 */
[----:B------:R-:W-:Y:S04]  /*0630*/  STS [R13+0x47c], R0 ;  /* 0x00047c000d007388 */ /* 0x000fe80000000800 */
[----:B------:R-:W-:Y:S01]  /*0640*/  FSEL R14, R9, R14, P2 ;  /* 0x0000000e090e7208 */ /* 0x000fe20001000000 */
[----:B------:R-:W-:Y:S04]  /*0650*/  BAR.SYNC.DEFER_BLOCKING 0x0 ;  /* 0x0000000000007b1d */ /* 0x000fe80000010000 */
[----:B--2---:R-:W-:-:S05]  /*0660*/  FADD R14, R11, R14 ;  /* 0x0000000e0b0e7221 */ /* 0x004fca0000000000 */
[----:B------:R-:W-:-:S05]  /*0670*/  FSEL R14, R11, R14, P5 ;  /* 0x0000000e0b0e7208 */ /* 0x000fca0002800000 */
[----:B---3--:R-:W-:Y:S01]  /*0680*/  FADD R14, R33, R14 ;  /* 0x0000000e210e7221 */ /* 0x008fe20000000000 */
[----:B------:R-:W0:Y:S02]  /*0690*/  @P1 LDS R40, [R13+0x478] ;  /* 0x000478000d281984 */ /* 0x000e240000000800 */
[----:B0-----:R-:W-:-:S04]  /*06a0*/  @P1 ISETP.NE.AND P0, PT, R40, R4, PT ;  /* 0x000000042800120c */ /* 0x001fc80003f05270 */
[----:B------:R-:W-:Y:S02]  /*06b0*/  @P1 SEL R44, RZ, 0x1, !P0 ;  /* 0x00000001ff2c1807 */ /* 0x000fe40004000000 */
[----:B------:R-:W-:Y:S02]  /*06c0*/  ISETP.NE.AND P0, PT, R10, R32, PT ;  /* 0x000000200a00720c */ /* 0x000fe40003f05270 */
[----:B------:R-:W-:Y:S01]  /*06d0*/  ISETP.NE.AND P1, PT, R36, R38, PT ;  /* 0x000000262400720c */ /* 0x000fe20003f25270 */
[----:B------:R-:W-:Y:S01]  /*06e0*/  VIADD R2, R44, 0x1 ;  /* 0x000000012c027836 */ /* 0x000fe20000000000 */
[----:B------:R-:W-:Y:S01]  /*06f0*/  FSEL R14, R33, R14, P0 ;  /* 0x0000000e210e7208 */ /* 0x000fe20000000000 */
[----:B------:R-:W-:-:S04]  /*0700*/  @!P4 IMAD.MOV R2, RZ, RZ, R44 ;  /* 0x000000ffff02c224 */ /* 0x000fc800078e022c */
[----:B------:R-:W-:Y:S02]  /*0710*/  VIADD R30, R2, 0x1 ;  /* 0x00000001021e7836 */ /* 0x000fe40000000000 */
[----:B------:R-:W-:Y:S01]  /*0720*/  FADD R14, R35, R14 ;  /* 0x0000000e230e7221 */ /* 0x000fe20000000000 */
[----:B------:R-:W-:Y:S01]  /*0730*/  @!P2 IMAD.MOV R30, RZ, RZ, R2 ;  /* 0x000000ffff1ea224 */ /* 0x000fe200078e0202 */
[----:B------:R-:W-:-:S03]  /*0740*/  ISETP.NE.AND P2, PT, R32, R34, PT ;  /* 0x000000222000720c */ /* 0x000fc60003f45270 */
[----:B------:R-:W-:Y:S01]  /*0750*/  VIADD R2, R30, 0x1 ;  /* 0x000000011e027836 */ /* 0x000fe20000000000 */
[----:B------:R-:W-:Y:S01]  /*0760*/  FSEL R14, R35, R14, P2 ;  /* 0x0000000e230e7208 */ /* 0x000fe20001000000 */
[----:B------:R-:W-:Y:S01]  /*0770*/  @!P5 IMAD.MOV R2, RZ, RZ, R30 ;  /* 0x000000ffff02d224 */ /* 0x000fe200078e021e */
[----:B------:R-:W-:-:S03]  /*0780*/  ISETP.GE.AND P5, PT, R41, 0x1, PT ;  /* 0x000000012900780c */ /* 0x000fc60003fa6270 */
[C---:B------:R-:W-:Y:S01]  /*0790*/  FADD R14, R37.reuse, R14 ;  /* 0x0000000e250e7221 */ /* 0x040fe20000000000 */
[----:B------:R-:W-:Y:S02]  /*07a0*/  VIADD R3, R2, 0x1 ;  /* 0x0000000102037836 */ /* 0x000fe40000000000 */
[----:B------:R-:W-:Y:S02]  /*07b0*/  @!P0 IMAD.MOV R3, RZ, RZ, R2 ;  /* 0x000000ffff038224 */ /* 0x000fe400078e0202 */
[----:B------:R-:W-:Y:S02]  /*07c0*/  FSEL R14, R37, R14, P3 ;  /* 0x0000000e250e7208 */ /* 0x000fe40001800000 */
[----:B------:R-:W-:Y:S02]  /*07d0*/  VIADD R13, R3, 0x1 ;  /* 0x00000001030d7836 */ /* 0x000fe40000000000 */
[----:B------:R-:W-:Y:S02]  /*07e0*/  @!P2 IMAD.MOV R13, RZ, RZ, R3 ;  /* 0x000000ffff0da224 */ /* 0x000fe400078e0203 */
[----:B------:R-:W-:-:S02]  /*07f0*/  FADD R14, R39, R14 ;  /* 0x0000000e270e7221 */ /* 0x000fc40000000000 */
[----:B------:R-:W-:Y:S02]  /*0800*/  VIADD R2, R13, 0x1 ;  /* 0x000000010d027836 */ /* 0x000fe40000000000 */
[----:B------:R-:W-:Y:S01]  /*0810*/  @!P3 IMAD.MOV R2, RZ, RZ, R13 ;  /* 0x000000ffff02b224 */ /* 0x000fe200078e020d */
[----:B------:R-:W-:-:S03]  /*0820*/  FSEL R13, R39, R14, P1 ;  /* 0x0000000e270d7208 */ /* 0x000fc60000800000 */
[----:B------:R-:W-:Y:S02]  /*0830*/  VIADD R3, R2, 0x1 ;  /* 0x0000000102037836 */ /* 0x000fe40000000000 */
[----:B------:R-:W-:Y:S01]  /*0840*/  @!P6 FADD R12, R12, R13 ;  /* 0x0000000d0c0ce221 */ /* 0x000fe20000000000 */
[----:B------:R-:W-:-:S04]  /*0850*/  @!P1 IMAD.MOV R3, RZ, RZ, R2 ;  /* 0x000000ffff039224 */ /* 0x000fc800078e0202 */
[----:B------:R-:W0:Y:S01]  /*0860*/  SHFL.UP PT, R15, R12, 0x1, RZ ;  /* 0x042000000c0f7989 */ /* 0x000e2200000e00ff */
[----:B------:R-:W-:Y:S02]  /*0870*/  VIADD R13, R3, 0x1 ;  /* 0x00000001030d7836 */ /* 0x000fe40000000000 */
[----:B------:R-:W-:-:S05]  /*0880*/  @!P6 IMAD.MOV R13, RZ, RZ, R3 ;  /* 0x000000ffff0de224 */ /* 0x000fca00078e0203 */
[----:B------:R-:W-:Y:S01]  /*0890*/  ISETP.NE.AND P6, PT, R13, RZ, PT ;  /* 0x000000ff0d00720c */ /* 0x000fe20003fc5270 */
[----:B------:R-:W1:Y:S01]  /*08a0*/  SHFL.UP PT, R14, R13, 0x1, RZ ;  /* 0x042000000d0e7989 */ /* 0x000e6200000e00ff */
[----:B0-----:R-:W-:-:S05]  /*08b0*/  FADD R15, R12, R15 ;  /* 0x0000000f0c0f7221 */ /* 0x001fca0000000000 */
[----:B------:R-:W-:Y:S02]  /*08c0*/  @P5 FSEL R12, R15, R12, !P6 ;  /* 0x0000000c0f0c5208 */ /* 0x000fe40007000000 */
[----:B-1----:R-:W-:-:S03]  /*08d0*/  SEL R14, R14, RZ, P5 ;  /* 0x000000ff0e0e7207 */ /* 0x002fc60002800000 */
[----:B------:R-:W0:Y:S01]  /*08e0*/  SHFL.UP PT, R15, R12, 0x2, RZ ;  /* 0x044000000c0f7989 */ /* 0x000e2200000e00ff */
[----:B------:R-:W-:Y:S01]  /*08f0*/  ISETP.GE.AND P5, PT, R41, 0x2, PT ;  /* 0x000000022900780c */ /* 0x000fe20003fa6270 */
[----:B------:R-:W-:-:S05]  /*0900*/  IMAD.IADD R14, R14, 0x1, R13 ;  /* 0x000000010e0e7824 */ /* 0x000fca00078e020d */
[----:B------:R-:W-:Y:S01]  /*0910*/  ISETP.NE.AND P6, PT, R14, RZ, PT ;  /* 0x000000ff0e00720c */ /* 0x000fe20003fc5270 */
[----:B0-----:R-:W-:-:S06]  /*0920*/  FADD R15, R12, R15 ;  /* 0x0000000f0c0f7221 */ /* 0x001fcc0000000000 */
[----:B------:R-:W-:Y:S02]  /*0930*/  @P5 FSEL R12, R15, R12, !P6 ;  /* 0x0000000c0f0c5208 */ /* 0x000fe40007000000 */
[----:B------:R-:W0:Y:S04]  /*0940*/  SHFL.UP PT, R15, R14, 0x2, RZ ;  /* 0x044000000e0f7989 */ /* 0x000e2800000e00ff */
[----:B------:R-:W1:Y:S01]  /*0950*/  SHFL.UP PT, R17, R12, 0x4, RZ ;  /* 0x048000000c117989 */ /* 0x000e6200000e00ff */
[----:B0-----:R-:W-:Y:S02]  /*0960*/  SEL R15, R15, RZ, P5 ;  /* 0x000000ff0f0f7207 */ /* 0x001fe40002800000 */
[----:B------:R-:W-:Y:S01]  /*0970*/  ISETP.GE.AND P5, PT, R41, 0x4, PT ;  /* 0x000000042900780c */ /* 0x000fe20003fa6270 */
[----:B-1----:R-:W-:-:S02]  /*0980*/  FADD R17, R12, R17 ;  /* 0x000000110c117221 */ /* 0x002fc40000000000 */
[----:B------:R-:W-:-:S05]  /*0990*/  IMAD.IADD R15, R14, 0x1, R15 ;  /* 0x000000010e0f7824 */ /* 0x000fca00078e020f */
[----:B------:R-:W0:Y:S01]  /*09a0*/  SHFL.UP PT, R13, R15, 0x4, RZ ;  /* 0x048000000f0d7989 */ /* 0x000e2200000e00ff */
[----:B------:R-:W-:-:S04]  /*09b0*/  ISETP.NE.AND P6, PT, R15, RZ, PT ;  /* 0x000000ff0f00720c */ /* 0x000fc80003fc5270 */
[----:B------:R-:W-:Y:S02]  /*09c0*/  @P5 FSEL R12, R17, R12, !P6 ;  /* 0x0000000c110c5208 */ /* 0x000fe40007000000 */
[----:B0-----:R-:W-:-:S03]  /*09d0*/  SEL R16, R13, RZ, P5 ;  /* 0x000000ff0d107207 */ /* 0x001fc60002800000 */
        /* <DEDUP_REMOVED lines=9> */
[----:B------:R-:W-:Y:S01]  /*0a70*/  ISETP.NE.AND P5, PT, R6, R8, PT ;  /* 0x000000080600720c */ /* 0x000fe20003fa5270 */
[----:B-1----:R-:W-:-:S02]  /*0a80*/  FADD R17, R12, R17 ;  /* 0x000000110c117221 */ /* 0x002fc40000000000 */
[----:B------:R-:W-:-:S05]  /*0a90*/  IMAD.IADD R13, R16, 0x1, R13 ;  /* 0x00000001100d7824 */ /* 0x000fca00078e020d */
[----:B------:R-:W0:Y:S01]  /*0aa0*/  SHFL.UP PT, R14, R13, 0x10, RZ ;  /* 0x060000000d0e7989 */ /* 0x000e2200000e00ff */
[----:B------:R-:W-:-:S04]  /*0ab0*/  ISETP.NE.AND P6, PT, R13, RZ, PT ;  /* 0x000000ff0d00720c */ /* 0x000fc80003fc5270 */
[----:B------:R-:W-:Y:S02]  /*0ac0*/  FSEL R29, R17, R12, !P6 ;  /* 0x0000000c111d7208 */ /* 0x000fe40007000000 */
[----:B------:R-:W-:-:S04]  /*0ad0*/  ISETP.GE.AND P6, PT, R41, 0x10, PT ;  /* 0x000000102900780c */ /* 0x000fc80003fc6270 */
[----:B------:R-:W-:Y:S02]  /*0ae0*/  FSEL R42, R12, R29, !P6 ;  /* 0x0000001d0c2a7208 */ /* 0x000fe40007000000 */
[----:B0-----:R-:W-:Y:S02]  /*0af0*/  SEL R14, R14, RZ, P6 ;  /* 0x000000ff0e0e7207 */ /* 0x001fe40003000000 */
[----:B------:R-:W-:-:S03]  /*0b00*/  ISETP.NE.AND P6, PT, R41, 0x1f, PT ;  /* 0x0000001f2900780c */ /* 0x000fc60003fc5270 */
[----:B------:R-:W-:-:S10]  /*0b10*/  IMAD.IADD R28, R13, 0x1, R14 ;  /* 0x000000010d1c7824 */ /* 0x000fd400078e020e */
[----:B------:R-:W-:-:S05]  /*0b20*/  @!P6 LEA R20, R45, UR4, 0x3 ;  /* 0x000000042d14ec11 */ /* 0x000fca000f8e18ff */
[----:B------:R-:W-:Y:S01]  /*0b30*/  @!P6 STS.64 [R20], R28 ;  /* 0x0000001c1400e388 */ /* 0x000fe20000000a00 */
[----:B------:R-:W-:Y:S06]  /*0b40*/  BAR.SYNC.DEFER_BLOCKING 0x0 ;  /* 0x0000000000007b1d */ /* 0x000fec0000010000 */
[----:B------:R-:W0:Y:S04]  /*0b50*/  LDS.128 R12, [UR4] ;  /* 0x00000004ff0c7984 */ /* 0x000e280008000c00 */
[----:B------:R-:W1:Y:S01]  /*0b60*/  LDS.128 R16, [UR4+0x10] ;  /* 0x00001004ff107984 */ /* 0x000e620008000c00 */
[----:B0-----:R-:W-:Y:S01]  /*0b70*/  ISETP.NE.AND P6, PT, R14, RZ, PT ;  /* 0x000000ff0e00720c */ /* 0x001fe20003fc5270 */
[----:B------:R-:W-:-:S12]  /*0b80*/  IMAD.IADD R21, R12, 0x1, R14 ;  /* 0x000000010c157824 */ /* 0x000fd800078e020e */
[----:B------:R-:W-:Y:S01]  /*0b90*/  @!P6 FADD R15, R13, R15 ;  /* 0x0000000f0d0fe221 */ /* 0x000fe20000000000 */
[----:B-1----:R-:W-:-:S13]  /*0ba0*/  ISETP.NE.AND P6, PT, R16, RZ, PT ;  /* 0x000000ff1000720c */ /* 0x002fda0003fc5270 */
[----:B------:R-:W-:Y:S01]  /*0bb0*/  @!P6 FADD R17, R15, R17 ;  /* 0x000000110f11e221 */ /* 0x000fe20000000000 */
[----:B------:R-:W-:-:S04]  /*0bc0*/  ISETP.NE.AND P6, PT, R45, 0x2, PT ;  /* 0x000000022d00780c */ /* 0x000fc80003fc5270 */
[----:B------:R-:W-:Y:S01]  /*0bd0*/  FSEL R22, R15, R13, !P6 ;  /* 0x0000000d0f167208 */ /* 0x000fe20007000000 */
[C---:B------:R-:W-:Y:S01]  /*0be0*/  IMAD.IADD R15, R21.reuse, 0x1, R16 ;  /* 0x00000001150f7824 */ /* 0x040fe200078e0210 */
[----:B------:R-:W-:Y:S02]  /*0bf0*/  SEL R13, R21, R12, !P6 ;  /* 0x0000000c150d7207 */ /* 0x000fe40007000000 */
[----:B------:R-:W-:-:S13]  /*0c00*/  ISETP.NE.AND P6, PT, R18, RZ, PT ;  /* 0x000000ff1200720c */ /* 0x000fda0003fc5270 */
[----:B------:R-:W-:Y:S01]  /*0c10*/  @!P6 FADD R19, R19, R17 ;  /* 0x000000111313e221 */ /* 0x000fe20000000000 */
[----:B------:R-:W-:-:S04]  /*0c20*/  ISETP.NE.AND P6, PT, R45, 0x3, PT ;  /* 0x000000032d00780c */ /* 0x000fc80003fc5270 */
[----:B------:R-:W-:Y:S02]  /*0c30*/  FSEL R24, R17, R22, !P6 ;  /* 0x0000001611187208 */ /* 0x000fe40007000000 */
[----:B------:R-:W0:Y:S01]  /*0c40*/  LDS.128 R20, [UR4+0x20] ;  /* 0x00002004ff147984 */ /* 0x000e220008000c00 */
[----:B------:R-:W-:Y:S01]  /*0c50*/  SEL R13, R15, R13, !P6 ;  /* 0x0000000d0f0d7207 */ /* 0x000fe20007000000 */
[----:B------:R-:W-:Y:S01]  /*0c60*/  IMAD.IADD R15, R18, 0x1, R15 ;  /* 0x00000001120f7824 */ /* 0x000fe200078e020f */
[----:B0-----:R-:W-:-:S13]  /*0c70*/  ISETP.NE.AND P6, PT, R20, RZ, PT ;  /* 0x000000ff1400720c */ /* 0x001fda0003fc5270 */
[----:B------:R-:W-:Y:S01]  /*0c80*/  @!P6 FADD R21, R19, R21 ;  /* 0x000000151315e221 */ /* 0x000fe20000000000 */
[----:B------:R-:W-:-:S04]  /*0c90*/  ISETP.NE.AND P6, PT, R45, 0x4, PT ;  /* 0x000000042d00780c */ /* 0x000fc80003fc5270 */
[----:B------:R-:W-:Y:S02]  /*0ca0*/  FSEL R24, R19, R24, !P6 ;  /* 0x0000001813187208 */ /* 0x000fe40007000000 */
[C---:B------:R-:W-:Y:S01]  /*0cb0*/  SEL R13, R15.reuse, R13, !P6 ;  /* 0x0000000d0f0d7207 */ /* 0x040fe20007000000 */
[----:B------:R-:W-:Y:S01]  /*0cc0*/  IMAD.IADD R15, R15, 0x1, R20 ;  /* 0x000000010f0f7824 */ /* 0x000fe200078e0214 */
        /* <DEDUP_REMOVED lines=10> */
[C---:B------:R-:W-:Y:S01]  /*0d70*/  SEL R13, R15.reuse, R13, !P6 ;  /* 0x0000000d0f0d7207 */ /* 0x040fe20007000000 */
[----:B------:R-:W-:Y:S01]  /*0d80*/  IMAD.IADD R15, R15, 0x1, R24 ;  /* 0x000000010f0f7824 */ /* 0x000fe200078e0218 */
[----:B------:R-:W-:Y:S02]  /*0d90*/  FSEL R21, R23, R21, !P6 ;  /* 0x0000001517157208 */ /* 0x000fe40007000000 */
[----:B------:R-:W-:Y:S01]  /*0da0*/  ISETP.NE.AND P6, PT, R45, 0x7, PT ;  /* 0x000000072d00780c */ /* 0x000fe20003fc5270 */
[----:B------:R-:W0:Y:S03]  /*0db0*/  SHFL.UP PT, R23, R28, 0x1, RZ ;  /* 0x042000001c177989 */ /* 0x000e2600000e00ff */
[----:B------:R-:W-:Y:S01]  /*0dc0*/  SEL R17, R15, R13, !P6 ;  /* 0x0000000d0f117207 */ /* 0x000fe20007000000 */
[----:B------:R-:W-:Y:S01]  /*0dd0*/  IMAD.MOV.U32 R13, RZ, RZ, R43 ;  /* 0x000000ffff0d7224 */ /* 0x000fe200078e002b */
[----:B------:R-:W-:Y:S01]  /*0de0*/  FSEL R21, R25, R21, !P6 ;  /* 0x0000001519157208 */ /* 0x000fe20007000000 */
[----:B------:R-:W-:Y:S01]  /*0df0*/  IMAD.IADD R15, R26, 0x1, R15 ;  /* 0x000000011a0f7824 */ /* 0x000fe200078e020f */
[----:B------:R-:W-:-:S13]  /*0e00*/  ISETP.NE.AND P6, PT, R17, RZ, PT ;  /* 0x000000ff1100720c */ /* 0x000fda0003fc5270 */
[----:B------:R-:W-:Y:S01]  /*0e10*/  @!P6 FADD R21, RZ, R21 ;  /* 0x00000015ff15e221 */ /* 0x000fe20000000000 */
[----:B------:R-:W-:-:S04]  /*0e20*/  ISETP.GE.U32.AND P6, PT, R13, 0x20, PT ;  /* 0x000000200d00780c */ /* 0x000fc80003fc6070 */
[----:B------:R-:W-:Y:S02]  /*0e30*/  SEL R19, R17, RZ, P6 ;  /* 0x000000ff11137207 */ /* 0x000fe40003000000 */
[----:B------:R-:W1:Y:S01]  /*0e40*/  SHFL.UP PT, R17, R42, 0x1, RZ ;  /* 0x042000002a117989 */ /* 0x000e6200000e00ff */
[----:B------:R-:W-:Y:S02]  /*0e50*/  FSEL R21, R21, RZ, P6 ;  /* 0x000000ff15157208 */ /* 0x000fe40003000000 */
[----:B0-----:R-:W-:-:S13]  /*0e60*/  ISETP.NE.AND P6, PT, R23, RZ, PT ;  /* 0x000000ff1700720c */ /* 0x001fda0003fc5270 */
[----:B-1----:R-:W-:Y:S01]  /*0e70*/  @!P6 FADD R17, R17, R21 ;  /* 0x000000151111e221 */ /* 0x002fe20000000000 */
[----:B------:R-:W-:-:S04]  /*0e80*/  ISETP.NE.AND P6, PT, R41, RZ, PT ;  /* 0x000000ff2900720c */ /* 0x000fc80003fc5270 */
[----:B------:R-:W-:Y:S02]  /*0e90*/  SEL R23, R23, RZ, P6 ;  /* 0x000000ff17177207 */ /* 0x000fe40003000000 */
[----:B------:R-:W-:Y:S02]  /*0ea0*/  FSEL R41, R21, R17, !P6 ;  /* 0x0000001115297208 */ /* 0x000fe40007000000 */
[----:B------:R-:W-:Y:S01]  /*0eb0*/  ISETP.NE.AND P6, PT, R44, RZ, PT ;  /* 0x000000ff2c00720c */ /* 0x000fe20003fc5270 */
[----:B------:R-:W-:-:S04]  /*0ec0*/  IMAD.IADD R17, R19, 0x1, R23 ;  /* 0x0000000113117824 */ /* 0x000fc800078e0217 */
[--C-:B------:R-:W-:Y:S02]  /*0ed0*/  IMAD.IADD R21, R30, 0x1, R17.reuse ;  /* 0x000000011e157824 */ /* 0x100fe400078e0211 */
[--C-:B------:R-:W-:Y:S02]  /*0ee0*/  IMAD.IADD R2, R2, 0x1, R17.reuse ;  /* 0x0000000102027824 */ /* 0x100fe400078e0211 */
[----:B------:R-:W-:Y:S02]  /*0ef0*/  VIADD R19, R21, 0x1 ;  /* 0x0000000115137836 */ /* 0x000fe40000000000 */
[----:B------:R-:W-:Y:S02]  /*0f00*/  IMAD.IADD R3, R3, 0x1, R17 ;  /* 0x0000000103037824 */ /* 0x000fe400078e0211 */
[----:B------:R-:W-:-:S04]  /*0f10*/  @!P6 FADD R5, R5, R41 ;  /* 0x000000290505e221 */ /* 0x000fc80000000000 */
[----:B------:R-:W-:-:S04]  /*0f20*/  @!P4 FADD R7, R7, R5 ;  /* 0x000000050707c221 */ /* 0x000fc80000000000 */
[----:B------:R-:W-:Y:S01]  /*0f30*/  @!P5 FADD R9, R9, R7 ;  /* 0x000000070909d221 */ /* 0x000fe20000000000 */
[----:B------:R-:W-:-:S13]  /*0f40*/  ISETP.NE.AND P5, PT, R31, RZ, PT ;  /* 0x000000ff1f00720c */ /* 0x000fda0003fa5270 */
[----:B------:R-:W-:Y:S02]  /*0f50*/  @!P5 IMAD.MOV R19, RZ, RZ, R21 ;  /* 0x000000ffff13d224 */ /* 0x000fe400078e0215 */
[----:B------:R-:W-:Y:S01]  /*0f60*/  @!P5 FADD R11, R11, R9 ;  /* 0x000000090b0bd221 */ /* 0x000fe20000000000 */
[----:B------:R-:W-:Y:S01]  /*0f70*/  ISETP.NE.AND P5, PT, R26, RZ, PT ;  /* 0x000000ff1a00720c */ /* 0x000fe20003fa5270 */
[----:B------:R-:W-:Y:S02]  /*0f80*/  VIADD R23, R19, 0x1 ;  /* 0x0000000113177836 */ /* 0x000fe40000000000 */
[----:B------:R-:W-:Y:S01]  /*0f90*/  @!P0 FADD R33, R33, R11 ;  /* 0x0000000b21218221 */ /* 0x000fe20000000000 */
[----:B------:R-:W-:-:S03]  /*0fa0*/  @!P0 IMAD.MOV R23, RZ, RZ, R19 ;  /* 0x000000ffff178224 */ /* 0x000fc600078e0213 */
[----:B------:R-:W-:-:S04]  /*0fb0*/  @!P2 FADD R35, R35, R33 ;  /* 0x000000212323a221 */ /* 0x000fc80000000000 */
[----:B------:R-:W-:Y:S02]  /*0fc0*/  @!P3 FADD R37, R37, R35 ;  /* 0x000000232525b221 */ /* 0x000fe40000000000 */
[----:B------:R-:W-:Y:S01]  /*0fd0*/  @!P5 FADD R27, R27, R25 ;  /* 0x000000191b1bd221 */ /* 0x000fe20000000000 */
[----:B------:R-:W-:Y:S01]  /*0fe0*/  ISETP.NE.AND P5, PT, R13, RZ, PT ;  /* 0x000000ff0d00720c */ /* 0x000fe20003fa5270 */
[----:B------:R-:W-:Y:S02]  /*0ff0*/  VIADD R25, R23, 0x1 ;  /* 0x0000000117197836 */ /* 0x000fe40000000000 */
[----:B------:R-:W-:Y:S01]  /*1000*/  @!P1 FADD R39, R39, R37 ;  /* 0x0000002527279221 */ /* 0x000fe20000000000 */
[----:B------:R-:W-:-:S09]  /*1010*/  @!P2 IMAD.MOV R25, RZ, RZ, R23 ;  /* 0x000000ffff19a224 */ /* 0x000fd200078e0217 */
[----:B------:R-:W0:Y:S01]  /*1020*/  @!P5 LDC.64 R42, c[0x0][0x3a8] ;  /* 0x0000ea00ff2adb82 */ /* 0x000e220000000a00 */
[----:B------:R-:W-:Y:S02]  /*1030*/  @!P5 IMAD.MOV.U32 R30, RZ, RZ, 0x65 ;  /* 0x00000065ff1ed424 */ /* 0x000fe400078e00ff */
[----:B------:R-:W-:Y:S02]  /*1040*/  @!P5 IMAD.MOV.U32 R31, RZ, RZ, 0x0 ;  /* 0x00000000ff1fd424 */ /* 0x000fe400078e00ff */
[----:B------:R-:W-:Y:S02]  /*1050*/  @!P5 IMAD.MOV.U32 R28, RZ, RZ, R15 ;  /* 0x000000ffff1cd224 */ /* 0x000fe400078e000f */
[----:B------:R-:W-:Y:S02]  /*1060*/  @!P5 IMAD.MOV.U32 R29, RZ, RZ, R27 ;  /* 0x000000ffff1dd224 */ /* 0x000fe400078e001b */
[----:B------:R-:W-:Y:S02]  /*1070*/  VIADD R27, R44, 0x1 ;  /* 0x000000012c1b7836 */ /* 0x000fe40000000000 */
[--C-:B------:R-:W-:Y:S01]  /*1080*/  @!P4 IMAD.MOV R27, RZ, RZ, R44.reuse ;  /* 0x000000ffff1bc224 */ /* 0x100fe200078e022c */
[----:B------:R-:W-:Y:S01]  /*1090*/  ISETP.GE.AND P4, PT, R15, 0x101, PT ;  /* 0x000001010f00780c */ /* 0x000fe20003f86270 */
[----:B------:R-:W-:-:S02]  /*10a0*/  IMAD.IADD R44, R17, 0x1, R44 ;  /* 0x00000001112c7824 */ /* 0x000fc400078e022c */
[----:B------:R-:W-:Y:S01]  /*10b0*/  IMAD.IADD R27, R17, 0x1, R27 ;  /* 0x00000001111b7824 */ /* 0x000fe200078e021b */
[----:B0-----:R0:W-:Y:S09]  /*10c0*/  @!P5 ST.E.128.STRONG.GPU desc[UR12][R42.64+0x200], R28 ;  /* 0x0002001c2a00d985 */ /* 0x0011f2000c10fd0c */
[----:B------:R-:W-:Y:S05]  /*10d0*/  @!P4 BRA `(.L_x_1839) ;  /* 0x0000000c00a8c947 */ /* 0x000fea0003800000 */
        /* <DEDUP_REMOVED lines=19> */
[----:B------:R-:W-:-:S03]  /*1210*/  ISETP.GE.U32.AND P0, PT, R13, R15, PT ;  /* 0x0000000f0d00720c */ /* 0x000fc60003f06070 */
[----:B------:R1:W-:Y:S02]  /*1220*/  @P1 STS.64 [R21], R8 ;  /* 0x0000000815001388 */ /* 0x0003e40000000a00 */
        /* <DEDUP_REMOVED lines=8> */
[----:B------:R-:W-:Y:S05]  /*12b0*/  @P0 EXIT ;  /* 0x000000000000094d */ /* 0x000fea0003800000 */
[----:B-1----:R-:W-:Y:S01]  /*12c0*/  IADD3 R3, PT, PT, R18, R14, R16 ;  /* 0x0000000e12037210 */ /* 0x002fe20007ffe010 */
[----:B------:R-:W-:Y:S01]  /*12d0*/  BSSY.RECONVERGENT B0, `(.L_x_1840) ;  /* 0x0000028000007945 */ /* 0x000fe20003800200 */
[----:B------:R-:W-:Y:S02]  /*12e0*/  LOP3.LUT R0, RZ, R13, RZ, 0x33, !PT ;  /* 0x0000000dff007212 */ /* 0x000fe400078e33ff */
[----:B------:R-:W-:-:S04]  /*12f0*/  IADD3 R3, PT, PT, R22, R3, R20 ;  /* 0x0000000316037210 */ /* 0x000fc80007ffe014 */
[----:B------:R-:W-:-:S04]  /*1300*/  IADD3 R3, PT, PT, R26, R3, R24 ;  /* 0x000000031a037210 */ /* 0x000fc80007ffe018 */
[----:B------:R-:W-:-:S04]  /*1310*/  IADD3 R0, PT, PT, R0, R3, R12 ;  /* 0x0000000300007210 */ /* 0x000fc80007ffe00c */
[C---:B------:R-:W-:Y:S02]  /*1320*/  LOP3.LUT R2, R0.reuse, 0x300, RZ, 0xc0, !PT ;  /* 0x0000030000027812 */ /* 0x040fe400078ec0ff */
[----:B------:R-:W-:Y:S02]  /*1330*/  ISETP.GE.U32.AND P1, PT, R0, 0x300, PT ;  /* 0x000003000000780c */ /* 0x000fe40003f26070 */
[----:B------:R-:W-:-:S13]  /*1340*/  ISETP.NE.AND P0, PT, R2, 0x300, PT ;  /* 0x000003000200780c */ /* 0x000fda0003f05270 */
[----:B------:R-:W-:Y:S05]  /*1350*/  @!P0 BRA `(.L_x_1841) ;  /* 0x00000000007c8947 */ /* 0x000fea0003800000 */
[----:B------:R-:W1:Y:S01]  /*1360*/  LDC.64 R2, c[0x0][0x398] ;  /* 0x0000e600ff027b82 */ /* 0x000e620000000a00 */
[----:B------:R-:W-:Y:S02]  /*1370*/  LEA.HI R0, R0, 0x1, RZ, 0x18 ;  /* 0x0000000100007811 */ /* 0x000fe400078fc0ff */
[----:B------:R-:W-:-:S03]  /*1380*/  LEA R7, R13, UR4, 0x3 ;  /* 0x000000040d077c11 */ /* 0x000fc6000f8e18ff */
[C---:B------:R-:W-:Y:S01]  /*1390*/  IMAD.SHL.U32 R6, R0.reuse, 0x100, RZ ;  /* 0x0000010000067824 */ /* 0x040fe200078e00ff */
[----:B------:R-:W-:Y:S01]  /*13a0*/  LOP3.LUT R0, R0, 0x3, RZ, 0xc0, !PT ;  /* 0x0000000300007812 */ /* 0x000fe200078ec0ff */
[----:B------:R-:W2:Y:S03]  /*13b0*/  LDC.64 R4, c[0x0][0x390] ;  /* 0x0000e400ff047b82 */ /* 0x000ea60000000a00 */
[----:B------:R-:W-:Y:S01]  /*13c0*/  LOP3.LUT R6, R6, 0x300, RZ, 0xc0, !PT ;  /* 0x0000030006067812 */ /* 0x000fe200078ec0ff */
[----:B------:R-:W-:Y:S02]  /*13d0*/  IMAD.MOV R0, RZ, RZ, -R0 ;  /* 0x000000ffff007224 */ /* 0x000fe400078e0a00 */
[----:B-1----:R-:W-:-:S04]  /*13e0*/  IMAD.WIDE.U32 R2, R13, 0x4, R2 ;  /* 0x000000040d027825 */ /* 0x002fc800078e0002 */
[----:B------:R-:W-:Y:S02]  /*13f0*/  IMAD.MOV.U32 R12, RZ, RZ, R2 ;  /* 0x000000ffff0c7224 */ /* 0x000fe400078e0002 */
[----:B------:R-:W-:Y:S02]  /*1400*/  IMAD.MOV.U32 R19, RZ, RZ, R3 ;  /* 0x000000ffff137224 */ /* 0x000fe400078e0003 */
[----:B--2---:R-:W-:-:S04]  /*1410*/  IMAD.WIDE.U32 R4, R13, 0x4, R4 ;  /* 0x000000040d047825 */ /* 0x004fc800078e0004 */
[----:B------:R-:W-:Y:S02]  /*1420*/  IMAD.MOV.U32 R10, RZ, RZ, R4 ;  /* 0x000000ffff0a7224 */ /* 0x000fe400078e0004 */
[----:B------:R-:W-:Y:S02]  /*1430*/  IMAD.MOV.U32 R17, RZ, RZ, R5 ;  /* 0x000000ffff117224 */ /* 0x000fe400078e0005 */
[----:B------:R-:W-:-:S07]  /*1440*/  IMAD.IADD R13, R13, 0x1, R6 ;  /* 0x000000010d0d7824 */ /* 0x000fce00078e0206 */
.L_x_1842:
[----:B-1----:R1:W2:Y:S01]  /*1450*/  LDS.64 R8, [R7] ;  /* 0x0000000007087984 */ /* 0x0022a20000000a00 */
[----:B------:R-:W-:Y:S01]  /*1460*/  IMAD.MOV.U32 R2, RZ, RZ, R10 ;  /* 0x000000ffff027224 */ /* 0x000fe200078e000a */
[----:B------:R-:W-:Y:S01]  /*1470*/  IADD3 R10, P3, PT, R10, 0x400, RZ ;  /* 0x000004000a0a7810 */ /* 0x000fe20007f7e0ff */
[----:B------:R-:W-:Y:S02]  /*1480*/  IMAD.MOV.U32 R3, RZ, RZ, R17 ;  /* 0x000000ffff037224 */ /* 0x000fe400078e0011 */
[----:B------:R-:W-:Y:S01]  /*1490*/  IMAD.MOV.U32 R4, RZ, RZ, R12 ;  /* 0x000000ffff047224 */ /* 0x000fe200078e000c */
[----:B------:R-:W-:Y:S01]  /*14a0*/  IADD3 R12, P2, PT, R12, 0x400, RZ ;  /* 0x000004000c0c7810 */ /* 0x000fe20007f5e0ff */
[----:B------:R-:W-:Y:S02]  /*14b0*/  IMAD.MOV.U32 R5, RZ, RZ, R19 ;  /* 0x000000ffff057224 */ /* 0x000fe400078e0013 */
[----:B------:R-:W-:Y:S02]  /*14c0*/  VIADD R0, R0, 0x1 ;  /* 0x0000000100007836 */ /* 0x000fe40000000000 */
[----:B-1----:R-:W-:-:S02]  /*14d0*/  VIADD R7, R7, 0x800 ;  /* 0x0000080007077836 */ /* 0x002fc40000000000 */
[----:B------:R-:W-:Y:S01]  /*14e0*/  IMAD.X R19, RZ, RZ, R19, P2 ;  /* 0x000000ffff137224 */ /* 0x000fe200010e0613 */
[----:B------:R-:W-:Y:S01]  /*14f0*/  ISETP.NE.AND P0, PT, R0, RZ, PT ;  /* 0x000000ff0000720c */ /* 0x000fe20003f05270 */
[----:B------:R-:W-:Y:S01]  /*1500*/  IMAD.X R17, RZ, RZ, R17, P3 ;  /* 0x000000ffff117224 */ /* 0x000fe200018e0611 */
[----:B--2---:R-:W-:-:S05]  /*1510*/  I2FP.F32.S32 R11, R8 ;  /* 0x00000008000b7245 */ /* 0x004fca0000201400 */
[----:B------:R1:W-:Y:S04]  /*1520*/  STG.E desc[UR12][R2.64], R11 ;  /* 0x0000000b02007986 */ /* 0x0003e8000c10190c */
[----:B------:R1:W-:Y:S02]  /*1530*/  STG.E desc[UR12][R4.64], R9 ;  /* 0x0000000904007986 */ /* 0x0003e4000c10190c */
[----:B------:R-:W-:Y:S05]  /*1540*/  @P0 BRA `(.L_x_1842) ;  /* 0xfffffffc00c00947 */ /* 0x000fea000383ffff */
.L_x_1841:
[----:B------:R-:W-:Y:S05]  /*1550*/  BSYNC.RECONVERGENT B0 ;  /* 0x0000000000007941 */ /* 0x000fea0003800200 */
.L_x_1840:
[----:B------:R-:W-:Y:S05]  /*1560*/  @!P1 EXIT ;  /* 0x000000000000994d */ /* 0x000fea0003800000 */
[----:B------:R-:W2:Y:S01]  /*1570*/  LDCU.128 UR8, c[0x0][0x390] ;  /* 0x00007200ff0877ac */ /* 0x000ea20008000c00 */
[----:B------:R-:W-:Y:S01]  /*1580*/  IMAD.IADD R0, R15, 0x1, -R13 ;  /* 0x000000010f007824 */ /* 0x000fe200078e0a0d */
[----:B------:R-:W-:Y:S01]  /*1590*/  BSSY.RECONVERGENT B0, `(.L_x_1843) ;  /* 0x000005b000007945 */ /* 0x000fe20003800200 */
[----:B-1----:R-:W-:Y:S02]  /*15a0*/  IMAD.MOV.U32 R4, RZ, RZ, 0x800 ;  /* 0x00000800ff047424 */ /* 0x002fe400078e00ff */
[----:B------:R-:W-:Y:S01]  /*15b0*/  IMAD.MOV.U32 R5, RZ, RZ, 0x0 ;  /* 0x00000000ff057424 */ /* 0x000fe200078e00ff */
[----:B------:R-:W-:Y:S02]  /*15c0*/  ISETP.GT.AND P1, PT, R0, 0xc00, PT ;  /* 0x00000c000000780c */ /* 0x000fe40003f24270 */
[C---:B------:R-:W-:Y:S01]  /*15d0*/  LEA R0, R13.reuse, UR4, 0x3 ;  /* 0x000000040d007c11 */ /* 0x040fe2000f8e18ff */
[----:B------:R-:W-:-:S04]  /*15e0*/  IMAD.WIDE.U32 R4, R13, 0x4, R4 ;  /* 0x000000040d047825 */ /* 0x000fc800078e0004 */
[----:B------:R-:W-:Y:S01]  /*15f0*/  VIADD R0, R0, 0x1000 ;  /* 0x0000100000007836 */ /* 0x000fe20000000000 */
[C---:B--2---:R-:W-:Y:S02]  /*1600*/  IADD3 R2, P0, PT, R4.reuse, UR8, RZ ;  /* 0x0000000804027c10 */ /* 0x044fe4000ff1e0ff */
[----:B------:R-:W-:Y:S02]  /*1610*/  IADD3 R4, P2, PT, R4, UR10, RZ ;  /* 0x0000000a04047c10 */ /* 0x000fe4000ff5e0ff */
[C---:B------:R-:W-:Y:S02]  /*1620*/  IADD3.X R3, PT, PT, R5.reuse, UR9, RZ, P0, !PT ;  /* 0x0000000905037c10 */ /* 0x040fe400087fe4ff */
[----:B------:R-:W-:Y:S02]  /*1630*/  IADD3.X R5, PT, PT, R5, UR11, RZ, P2, !PT ;  /* 0x0000000b05057c10 */ /* 0x000fe400097fe4ff */
[----:B------:R-:W-:Y:S01]  /*1640*/  PLOP3.LUT P0, PT, PT, PT, PT, 0x80, 0x8 ;  /* 0x000000000008781c */ /* 0x000fe20003f0f070 */
[----:B------:R-:W-:-:S12]  /*1650*/  @!P1 BRA `(.L_x_1844) ;  /* 0x0000000400389947 */ /* 0x000fd80003800000 */
[----:B------:R-:W-:Y:S01]  /*1660*/  PLOP3.LUT P0, PT, PT, PT, PT, 0x8, 0x80 ;  /* 0x000000000080781c */ /* 0x000fe20003f0e170 */
[----:B------:R-:W-:-:S12]  /*1670*/  VIADD R12, R15, 0xfffff400 ;  /* 0xfffff4000f0c7836 */ /* 0x000fd80000000000 */
.L_x_1845:
[----:B------:R-:W1:Y:S01]  /*1680*/  LDS.64 R6, [R0+-0x1000] ;  /* 0xfff0000000067984 */ /* 0x000e620000000a00 */
[----:B------:R-:W-:-:S03]  /*1690*/  VIADD R13, R13, 0x1000 ;  /* 0x000010000d0d7836 */ /* 0x000fc60000000000 */
[----:B------:R-:W2:Y:S02]  /*16a0*/  LDS.64 R34, [R0+-0x800] ;  /* 0xfff8000000227984 */ /* 0x000ea40000000a00 */
[----:B------:R-:W-:Y:S02]  /*16b0*/  ISETP.GE.AND P1, PT, R13, R12, PT ;  /* 0x0000000c0d00720c */ /* 0x000fe40003f26270 */
[----:B0-----:R-:W0:Y:S04]  /*16c0*/  LDS.64 R30, [R0] ;  /* 0x00000000001e7984 */ /* 0x001e280000000a00 */
[----:B------:R-:W3:Y:S04]  /*16d0*/  LDS.64 R26, [R0+0x800] ;  /* 0x00080000001a7984 */ /* 0x000ee80000000a00 */
[----:B------:R-:W4:Y:S04]  /*16e0*/  LDS.64 R22, [R0+0x1000] ;  /* 0x0010000000167984 */ /* 0x000f280000000a00 */
[----:B------:R-:W5:Y:S04]  /*16f0*/  LDS.64 R32, [R0+0x1800] ;  /* 0x0018000000207984 */ /* 0x000f680000000a00 */
[----:B------:R-:W5:Y:S04]  /*1700*/  LDS.64 R28, [R0+0x2000] ;  /* 0x00200000001c7984 */ /* 0x000f680000000a00 */
[----:B------:R-:W5:Y:S04]  /*1710*/  LDS.64 R24, [R0+0x2800] ;  /* 0x0028000000187984 */ /* 0x000f680000000a00 */
[----:B------:R-:W5:Y:S04]  /*1720*/  LDS.64 R20, [R0+0x3000] ;  /* 0x0030000000147984 */ /* 0x000f680000000a00 */
[----:B------:R-:W5:Y:S04]  /*1730*/  LDS.64 R18, [R0+0x3800] ;  /* 0x0038000000127984 */ /* 0x000f680000000a00 */
[----:B------:R-:W5:Y:S01]  /*1740*/  LDS.64 R16, [R0+0x4000] ;  /* 0x0040000000107984 */ /* 0x000f620000000a00 */
[----:B-1----:R-:W-:-:S02]  /*1750*/  I2FP.F32.S32 R43, R6 ;  /* 0x00000006002b7245 */ /* 0x002fc40000201400 */
[----:B------:R-:W-:Y:S01]  /*1760*/  IADD3 R6, P3, PT, R4, 0x4000, RZ ;  /* 0x0000400004067810 */ /* 0x000fe20007f7e0ff */
[----:B------:R-:W1:Y:S01]  /*1770*/  LDS.64 R10, [R0+0x4800] ;  /* 0x00480000000a7984 */ /* 0x000e620000000a00 */
[----:B--2---:R-:W-:-:S03]  /*1780*/  I2FP.F32.S32 R45, R34 ;  /* 0x00000022002d7245 */ /* 0x004fc60000201400 */
[----:B------:R-:W2:Y:S01]  /*1790*/  LDS.64 R8, [R0+0x5000] ;  /* 0x0050000000087984 */ /* 0x000ea20000000a00 */
[----:B0-----:R-:W-:-:S03]  /*17a0*/  I2FP.F32.S32 R30, R30 ;  /* 0x0000001e001e7245 */ /* 0x001fc60000201400 */
[----:B------:R-:W0:Y:S01]  /*17b0*/  LDS.64 R36, [R0+0x5800] ;  /* 0x0058000000247984 */ /* 0x000e220000000a00 */
[----:B---3--:R-:W-:-:S03]  /*17c0*/  I2FP.F32.S32 R26, R26 ;  /* 0x0000001a001a7245 */ /* 0x008fc60000201400 */
[----:B------:R-:W3:Y:S01]  /*17d0*/  LDS.64 R38, [R0+0x6000] ;  /* 0x0060000000267984 */ /* 0x000ee20000000a00 */
[----:B----4-:R-:W-:-:S03]  /*17e0*/  I2FP.F32.S32 R22, R22 ;  /* 0x0000001600167245 */ /* 0x010fc60000201400 */
[----:B------:R4:W3:Y:S04]  /*17f0*/  LDS.64 R40, [R0+0x6800] ;  /* 0x0068000000287984 */ /* 0x0008e80000000a00 */
[----:B------:R5:W-:Y:S04]  /*1800*/  STG.E desc[UR12][R2.64+-0x800], R43 ;  /* 0xfff8002b02007986 */ /* 0x000be8000c10190c */
[----:B------:R1:W-:Y:S01]  /*1810*/  STG.E desc[UR12][R4.64+-0x800], R7 ;  /* 0xfff8000704007986 */ /* 0x0003e2000c10190c */
[----:B----4-:R-:W-:-:S03]  /*1820*/  VIADD R0, R0, 0x8000 ;  /* 0x0000800000007836 */ /* 0x010fc60000000000 */
[----:B------:R-:W-:Y:S04]  /*1830*/  STG.E desc[UR12][R2.64+-0x400], R45 ;  /* 0xfffc002d02007986 */ /* 0x000fe8000c10190c */
[----:B------:R4:W-:Y:S01]  /*1840*/  STG.E desc[UR12][R4.64+-0x400], R35 ;  /* 0xfffc002304007986 */ /* 0x0009e2000c10190c */
[----:B-----5:R-:W-:-:S03]  /*1850*/  I2FP.F32.S32 R43, R32 ;  /* 0x00000020002b7245 */ /* 0x020fc60000201400 */
[----:B------:R-:W-:Y:S01]  /*1860*/  STG.E desc[UR12][R2.64], R30 ;  /* 0x0000001e02007986 */ /* 0x000fe2000c10190c */
[----:B-1----:R-:W-:-:S03]  /*1870*/  I2FP.F32.S32 R7, R28 ;  /* 0x0000001c00077245 */ /* 0x002fc60000201400 */
[----:B------:R1:W-:Y:S04]  /*1880*/  STG.E desc[UR12][R4.64], R31 ;  /* 0x0000001f04007986 */ /* 0x0003e8000c10190c */
[----:B------:R-:W-:Y:S01]  /*1890*/  STG.E desc[UR12][R2.64+0x400], R26 ;  /* 0x0004001a02007986 */ /* 0x000fe2000c10190c */
[----:B----4-:R-:W-:-:S03]  /*18a0*/  I2FP.F32.S32 R35, R24 ;  /* 0x0000001800237245 */ /* 0x010fc60000201400 */
[----:B------:R4:W-:Y:S04]  /*18b0*/  STG.E desc[UR12][R4.64+0x400], R27 ;  /* 0x0004001b04007986 */ /* 0x0009e8000c10190c */
[----:B------:R-:W-:Y:S01]  /*18c0*/  STG.E desc[UR12][R2.64+0x800], R22 ;  /* 0x0008001602007986 */ /* 0x000fe2000c10190c */
[----:B-1----:R-:W-:-:S03]  /*18d0*/  I2FP.F32.S32 R31, R20 ;  /* 0x00000014001f7245 */ /* 0x002fc60000201400 */
[----:B------:R1:W-:Y:S04]  /*18e0*/  STG.E desc[UR12][R4.64+0x800], R23 ;  /* 0x0008001704007986 */ /* 0x0003e8000c10190c */
[----:B------:R-:W-:Y:S01]  /*18f0*/  STG.E desc[UR12][R2.64+0xc00], R43 ;  /* 0x000c002b02007986 */ /* 0x000fe2000c10190c */
[----:B----4-:R-:W-:-:S03]  /*1900*/  I2FP.F32.S32 R27, R18 ;  /* 0x00000012001b7245 */ /* 0x010fc60000201400 */
[----:B------:R4:W-:Y:S04]  /*1910*/  STG.E desc[UR12][R4.64+0xc00], R33 ;  /* 0x000c002104007986 */ /* 0x0009e8000c10190c */
[----:B------:R2:W-:Y:S01]  /*1920*/  STG.E desc[UR12][R2.64+0x1000], R7 ;  /* 0x0010000702007986 */ /* 0x0005e2000c10190c */
[----:B-1----:R-:W-:-:S03]  /*1930*/  I2FP.F32.S32 R23, R16 ;  /* 0x0000001000177245 */ /* 0x002fc60000201400 */
[----:B------:R-:W-:Y:S04]  /*1940*/  STG.E desc[UR12][R4.64+0x1000], R29 ;  /* 0x0010001d04007986 */ /* 0x000fe8000c10190c */
[----:B------:R-:W-:Y:S01]  /*1950*/  STG.E desc[UR12][R2.64+0x1400], R35 ;  /* 0x0014002302007986 */ /* 0x000fe2000c10190c */
[----:B----4-:R-:W-:-:S03]  /*1960*/  I2FP.F32.S32 R33, R10 ;  /* 0x0000000a00217245 */ /* 0x010fc60000201400 */
[----:B------:R0:W-:Y:S01]  /*1970*/  STG.E desc[UR12][R4.64+0x1400], R25 ;  /* 0x0014001904007986 */ /* 0x0001e2000c10190c */
[----:B--2---:R-:W-:Y:S02]  /*1980*/  I2FP.F32.S32 R7, R8 ;  /* 0x0000000800077245 */ /* 0x004fe40000201400 */
[----:B------:R-:W-:Y:S01]  /*1990*/  IADD3 R8, P2, PT, R2, 0x4000, RZ ;  /* 0x0000400002087810 */ /* 0x000fe20007f5e0ff */
[----:B------:R-:W-:Y:S04]  /*19a0*/  STG.E desc[UR12][R2.64+0x1800], R31 ;  /* 0x0018001f02007986 */ /* 0x000fe8000c10190c */
[----:B------:R3:W-:Y:S04]  /*19b0*/  STG.E desc[UR12][R4.64+0x1800], R21 ;  /* 0x0018001504007986 */ /* 0x0007e8000c10190c */
[----:B------:R1:W-:Y:S01]  /*19c0*/  STG.E desc[UR12][R2.64+0x1c00], R27 ;  /* 0x001c001b02007986 */ /* 0x0003e2000c10190c */
[----:B0-----:R-:W-:-:S03]  /*19d0*/  I2FP.F32.S32 R25, R36 ;  /* 0x0000002400197245 */ /* 0x001fc60000201400 */
[----:B------:R-:W-:Y:S04]  /*19e0*/  STG.E desc[UR12][R4.64+0x1c00], R19 ;  /* 0x001c001304007986 */ /* 0x000fe8000c10190c */
[----:B------:R-:W-:Y:S01]  /*19f0*/  STG.E desc[UR12][R2.64+0x2000], R23 ;  /* 0x0020001702007986 */ /* 0x000fe2000c10190c */
[----:B---3--:R-:W-:-:S03]  /*1a00*/  I2FP.F32.S32 R21, R38 ;  /* 0x0000002600157245 */ /* 0x008fc60000201400 */
[----:B------:R-:W-:Y:S01]  /*1a10*/  STG.E desc[UR12][R4.64+0x2000], R17 ;  /* 0x0020001104007986 */ /* 0x000fe2000c10190c */
[----:B-1----:R-:W-:-:S03]  /*1a20*/  I2FP.F32.S32 R27, R40 ;  /* 0x00000028001b7245 */ /* 0x002fc60000201400 */
[----:B------:R-:W-:Y:S04]  /*1a30*/  STG.E desc[UR12][R2.64+0x2400], R33 ;  /* 0x0024002102007986 */ /* 0x000fe8000c10190c */
[----:B------:R-:W-:Y:S04]  /*1a40*/  STG.E desc[UR12][R4.64+0x2400], R11 ;  /* 0x0024000b04007986 */ /* 0x000fe8000c10190c */
[----:B------:R0:W-:Y:S04]  /*1a50*/  STG.E desc[UR12][R2.64+0x2800], R7 ;  /* 0x0028000702007986 */ /* 0x0001e8000c10190c */
[----:B------:R1:W-:Y:S04]  /*1a60*/  STG.E desc[UR12][R4.64+0x2800], R9 ;  /* 0x0028000904007986 */ /* 0x0003e8000c10190c */
[----:B------:R-:W-:Y:S04]  /*1a70*/  STG.E desc[UR12][R2.64+0x2c00], R25 ;  /* 0x002c001902007986 */ /* 0x000fe8000c10190c */
[----:B------:R-:W-:Y:S01]  /*1a80*/  STG.E desc[UR12][R4.64+0x2c00], R37 ;  /* 0x002c002504007986 */ /* 0x000fe2000c10190c */
[----:B0-----:R-:W-:-:S03]  /*1a90*/  IMAD.X R7, RZ, RZ, R5, P3 ;  /* 0x000000ffff077224 */ /* 0x001fc600018e0605 */
[----:B------:R-:W-:Y:S01]  /*1aa0*/  STG.E desc[UR12][R2.64+0x3000], R21 ;  /* 0x0030001502007986 */ /* 0x000fe2000c10190c */
[----:B-1----:R-:W-:-:S03]  /*1ab0*/  IMAD.X R9, RZ, RZ, R3, P2 ;  /* 0x000000ffff097224 */ /* 0x002fc600010e0603 */
[----:B------:R-:W-:Y:S04]  /*1ac0*/  STG.E desc[UR12][R4.64+0x3000], R39 ;  /* 0x0030002704007986 */ /* 0x000fe8000c10190c */
[----:B------:R0:W-:Y:S04]  /*1ad0*/  STG.E desc[UR12][R2.64+0x3400], R27 ;  /* 0x0034001b02007986 */ /* 0x0001e8000c10190c */
[----:B------:R1:W-:Y:S01]  /*1ae0*/  STG.E desc[UR12][R4.64+0x3400], R41 ;  /* 0x0034002904007986 */ /* 0x0003e2000c10190c */
[----:B0-----:R-:W-:Y:S02]  /*1af0*/  IMAD.MOV.U32 R2, RZ, RZ, R8 ;  /* 0x000000ffff027224 */ /* 0x001fe400078e0008 */
[----:B------:R-:W-:-:S02]  /*1b00*/  IMAD.MOV.U32 R3, RZ, RZ, R9 ;  /* 0x000000ffff037224 */ /* 0x000fc400078e0009 */
[----:B-1----:R-:W-:Y:S02]  /*1b10*/  IMAD.MOV.U32 R4, RZ, RZ, R6 ;  /* 0x000000ffff047224 */ /* 0x002fe400078e0006 */
[----:B------:R-:W-:Y:S01]  /*1b20*/  IMAD.MOV.U32 R5, RZ, RZ, R7 ;  /* 0x000000ffff057224 */ /* 0x000fe200078e0007 */
[----:B------:R-:W-:Y:S06]  /*1b30*/  @!P1 BRA `(.L_x_1845) ;  /* 0xfffffff800d09947 */ /* 0x000fec000383ffff */
.L_x_1844:
[----:B------:R-:W-:Y:S05]  /*1b40*/  BSYNC.RECONVERGENT B0 ;  /* 0x0000000000007941 */ /* 0x000fea0003800200 */
.L_x_1843:
[----:B------:R-:W-:Y:S01]  /*1b50*/  IMAD.IADD R6, R15, 0x1, -R13 ;  /* 0x000000010f067824 */ /* 0x000fe200078e0a0d */
[----:B------:R-:W-:Y:S04]  /*1b60*/  BSSY.RECONVERGENT B0, `(.L_x_1846) ;  /* 0x000002e000007945 */ /* 0x000fe80003800200 */
[----:B------:R-:W-:-:S13]  /*1b70*/  ISETP.GT.AND P1, PT, R6, 0x400, PT ;  /* 0x000004000600780c */ /* 0x000fda0003f24270 */
[----:B------:R-:W-:Y:S05]  /*1b80*/  @!P1 BRA `(.L_x_1847) ;  /* 0x0000000000ac9947 */ /* 0x000fea0003800000 */
[----:B------:R-:W1:Y:S01]  /*1b90*/  LDS.64 R6, [R0+-0x1000] ;  /* 0xfff0000000067984 */ /* 0x000e620000000a00 */
[----:B------:R-:W-:Y:S01]  /*1ba0*/  IADD3 R8, P1, PT, R2, 0x2000, RZ ;  /* 0x0000200002087810 */ /* 0x000fe20007f3e0ff */
[----:B------:R-:W-:Y:S01]  /*1bb0*/  VIADD R13, R13, 0x800 ;  /* 0x000008000d0d7836 */ /* 0x000fe20000000000 */
[----:B------:R-:W-:Y:S01]  /*1bc0*/  PLOP3.LUT P0, PT, PT, PT, PT, 0x8, 0x80 ;  /* 0x000000000080781c */ /* 0x000fe20003f0e170 */
[----:B------:R-:W2:Y:S04]  /*1bd0*/  LDS.64 R10, [R0+-0x800] ;  /* 0xfff80000000a7984 */ /* 0x000ea80000000a00 */
[----:B------:R-:W3:Y:S04]  /*1be0*/  LDS.64 R18, [R0] ;  /* 0x0000000000127984 */ /* 0x000ee80000000a00 */
[----:B------:R-:W4:Y:S04]  /*1bf0*/  LDS.64 R22, [R0+0x800] ;  /* 0x0008000000167984 */ /* 0x000f280000000a00 */
[----:B------:R-:W5:Y:S04]  /*1c00*/  LDS.64 R26, [R0+0x1000] ;  /* 0x00100000001a7984 */ /* 0x000f680000000a00 */
[----:B0-----:R-:W0:Y:S04]  /*1c10*/  LDS.64 R30, [R0+0x1800] ;  /* 0x00180000001e7984 */ /* 0x001e280000000a00 */
[----:B------:R-:W0:Y:S04]  /*1c20*/  LDS.64 R32, [R0+0x2000] ;  /* 0x0020000000207984 */ /* 0x000e280000000a00 */
[----:B------:R1:W0:Y:S02]  /*1c30*/  LDS.64 R34, [R0+0x2800] ;  /* 0x0028000000227984 */ /* 0x0002240000000a00 */
[----:B-1----:R-:W-:Y:S01]  /*1c40*/  VIADD R0, R0, 0x4000 ;  /* 0x0000400000007836 */ /* 0x002fe20000000000 */
[----:B------:R-:W-:-:S02]  /*1c50*/  I2FP.F32.S32 R9, R6 ;  /* 0x0000000600097245 */ /* 0x000fc40000201400 */
[----:B------:R-:W-:Y:S02]  /*1c60*/  IADD3 R6, P2, PT, R4, 0x2000, RZ ;  /* 0x0000200004067810 */ /* 0x000fe40007f5e0ff */
[----:B--2---:R-:W-:Y:S01]  /*1c70*/  I2FP.F32.S32 R17, R10 ;  /* 0x0000000a00117245 */ /* 0x004fe20000201400 */
[----:B------:R0:W-:Y:S01]  /*1c80*/  STG.E desc[UR12][R2.64+-0x800], R9 ;  /* 0xfff8000902007986 */ /* 0x0001e2000c10190c */
[----:B---3--:R-:W-:-:S03]  /*1c90*/  I2FP.F32.S32 R21, R18 ;  /* 0x0000001200157245 */ /* 0x008fc60000201400 */
[----:B------:R1:W-:Y:S01]  /*1ca0*/  STG.E desc[UR12][R4.64+-0x800], R7 ;  /* 0xfff8000704007986 */ /* 0x0003e2000c10190c */
[----:B----4-:R-:W-:-:S03]  /*1cb0*/  I2FP.F32.S32 R25, R22 ;  /* 0x0000001600197245 */ /* 0x010fc60000201400 */
[----:B------:R2:W-:Y:S01]  /*1cc0*/  STG.E desc[UR12][R2.64+-0x400], R17 ;  /* 0xfffc001102007986 */ /* 0x0005e2000c10190c */
[----:B-----5:R-:W-:-:S03]  /*1cd0*/  I2FP.F32.S32 R29, R26 ;  /* 0x0000001a001d7245 */ /* 0x020fc60000201400 */
[----:B------:R3:W-:Y:S01]  /*1ce0*/  STG.E desc[UR12][R4.64+-0x400], R11 ;  /* 0xfffc000b04007986 */ /* 0x0007e2000c10190c */
[----:B0-----:R-:W-:-:S03]  /*1cf0*/  I2FP.F32.S32 R9, R30 ;  /* 0x0000001e00097245 */ /* 0x001fc60000201400 */
[----:B------:R-:W-:Y:S01]  /*1d00*/  STG.E desc[UR12][R2.64], R21 ;  /* 0x0000001502007986 */ /* 0x000fe2000c10190c */
[----:B-1----:R-:W-:-:S03]  /*1d10*/  I2FP.F32.S32 R7, R32 ;  /* 0x0000002000077245 */ /* 0x002fc60000201400 */
[----:B------:R0:W-:Y:S01]  /*1d20*/  STG.E desc[UR12][R4.64], R19 ;  /* 0x0000001304007986 */ /* 0x0001e2000c10190c */
[----:B--2---:R-:W-:-:S03]  /*1d30*/  I2FP.F32.S32 R17, R34 ;  /* 0x0000002200117245 */ /* 0x004fc60000201400 */
[----:B------:R-:W-:Y:S01]  /*1d40*/  STG.E desc[UR12][R2.64+0x400], R25 ;  /* 0x0004001902007986 */ /* 0x000fe2000c10190c */
[----:B---3--:R-:W-:-:S03]  /*1d50*/  IMAD.X R11, RZ, RZ, R5, P2 ;  /* 0x000000ffff0b7224 */ /* 0x008fc600010e0605 */
[----:B------:R-:W-:Y:S04]  /*1d60*/  STG.E desc[UR12][R4.64+0x400], R23 ;  /* 0x0004001704007986 */ /* 0x000fe8000c10190c */
[----:B------:R-:W-:Y:S01]  /*1d70*/  STG.E desc[UR12][R2.64+0x800], R29 ;  /* 0x0008001d02007986 */ /* 0x000fe2000c10190c */
[----:B0-----:R-:W-:-:S03]  /*1d80*/  IMAD.X R19, RZ, RZ, R3, P1 ;  /* 0x000000ffff137224 */ /* 0x001fc600008e0603 */
[----:B------:R-:W-:Y:S04]  /*1d90*/  STG.E desc[UR12][R4.64+0x800], R27 ;  /* 0x0008001b04007986 */ /* 0x000fe8000c10190c */
[----:B------:R-:W-:Y:S04]  /*1da0*/  STG.E desc[UR12][R2.64+0xc00], R9 ;  /* 0x000c000902007986 */ /* 0x000fe8000c10190c */
[----:B------:R-:W-:Y:S04]  /*1db0*/  STG.E desc[UR12][R4.64+0xc00], R31 ;  /* 0x000c001f04007986 */ /* 0x000fe8000c10190c */
[----:B------:R-:W-:Y:S04]  /*1dc0*/  STG.E desc[UR12][R2.64+0x1000], R7 ;  /* 0x0010000702007986 */ /* 0x000fe8000c10190c */
[----:B------:R-:W-:Y:S04]  /*1dd0*/  STG.E desc[UR12][R4.64+0x1000], R33 ;  /* 0x0010002104007986 */ /* 0x000fe8000c10190c */
[----:B------:R0:W-:Y:S04]  /*1de0*/  STG.E desc[UR12][R2.64+0x1400], R17 ;  /* 0x0014001102007986 */ /* 0x0001e8000c10190c */
[----:B------:R1:W-:Y:S01]  /*1df0*/  STG.E desc[UR12][R4.64+0x1400], R35 ;  /* 0x0014002304007986 */ /* 0x0003e2000c10190c */
[----:B0-----:R-:W-:-:S02]  /*1e00*/  IMAD.MOV.U32 R2, RZ, RZ, R8 ;  /* 0x000000ffff027224 */ /* 0x001fc400078e0008 */
[----:B------:R-:W-:Y:S02]  /*1e10*/  IMAD.MOV.U32 R3, RZ, RZ, R19 ;  /* 0x000000ffff037224 */ /* 0x000fe400078e0013 */
[----:B-1----:R-:W-:Y:S02]  /*1e20*/  IMAD.MOV.U32 R4, RZ, RZ, R6 ;  /* 0x000000ffff047224 */ /* 0x002fe400078e0006 */
[----:B------:R-:W-:-:S07]  /*1e30*/  IMAD.MOV.U32 R5, RZ, RZ, R11 ;  /* 0x000000ffff057224 */ /* 0x000fce00078e000b */
.L_x_1847:
[----:B------:R-:W-:Y:S05]  /*1e40*/  BSYNC.RECONVERGENT B0 ;  /* 0x0000000000007941 */ /* 0x000fea0003800200 */
.L_x_1846:
[----:B------:R-:W-:-:S13]  /*1e50*/  ISETP.LT.OR P0, PT, R13, R15, P0 ;  /* 0x0000000f0d00720c */ /* 0x000fda0000701670 */
[----:B------:R-:W-:Y:S05]  /*1e60*/  @!P0 EXIT ;  /* 0x000000000000894d */ /* 0x000fea0003800000 */
[----:B------:R-:W1:Y:S04]  /*1e70*/  LDS.64 R6, [R0+-0x1000] ;  /* 0xfff0000000067984 */ /* 0x000e680000000a00 */
[----:B------:R-:W2:Y:S04]  /*1e80*/  LDS.64 R10, [R0+-0x800] ;  /* 0xfff80000000a7984 */ /* 0x000ea80000000a00 */
[----:B------:R-:W3:Y:S04]  /*1e90*/  LDS.64 R14, [R0] ;  /* 0x00000000000e7984 */ /* 0x000ee80000000a00 */
[----:B------:R-:W4:Y:S01]  /*1ea0*/  LDS.64 R18, [R0+0x800] ;  /* 0x0008000000127984 */ /* 0x000f220000000a00 */
[----:B-1----:R-:W-:-:S02]  /*1eb0*/  I2FP.F32.S32 R9, R6 ;  /* 0x0000000600097245 */ /* 0x002fc40000201400 */
[----:B--2---:R-:W-:-:S03]  /*1ec0*/  I2FP.F32.S32 R13, R10 ;  /* 0x0000000a000d7245 */ /* 0x004fc60000201400 */
[----:B------:R-:W-:Y:S01]  /*1ed0*/  STG.E desc[UR12][R2.64+-0x800], R9 ;  /* 0xfff8000902007986 */ /* 0x000fe2000c10190c */
[----:B---3--:R-:W-:-:S03]  /*1ee0*/  I2FP.F32.S32 R17, R14 ;  /* 0x0000000e00117245 */ /* 0x008fc60000201400 */
[----:B------:R-:W-:Y:S01]  /*1ef0*/  STG.E desc[UR12][R4.64+-0x800], R7 ;  /* 0xfff8000704007986 */ /* 0x000fe2000c10190c */
[----:B----4-:R-:W-:-:S03]  /*1f00*/  I2FP.F32.S32 R21, R18 ;  /* 0x0000001200157245 */ /* 0x010fc60000201400 */
[----:B------:R-:W-:Y:S04]  /*1f10*/  STG.E desc[UR12][R2.64+-0x400], R13 ;  /* 0xfffc000d02007986 */ /* 0x000fe8000c10190c */
[----:B------:R-:W-:Y:S04]  /*1f20*/  STG.E desc[UR12][R4.64+-0x400], R11 ;  /* 0xfffc000b04007986 */ /* 0x000fe8000c10190c */
[----:B------:R-:W-:Y:S04]  /*1f30*/  STG.E desc[UR12][R2.64], R17 ;  /* 0x0000001102007986 */ /* 0x000fe8000c10190c */
[----:B------:R-:W-:Y:S04]  /*1f40*/  STG.E desc[UR12][R4.64], R15 ;  /* 0x0000000f04007986 */ /* 0x000fe8000c10190c */
[----:B------:R-:W-:Y:S04]  /*1f50*/  STG.E desc[UR12][R2.64+0x400], R21 ;  /* 0x0004001502007986 */ /* 0x000fe8000c10190c */
[----:B------:R-:W-:Y:S01]  /*1f60*/  STG.E desc[UR12][R4.64+0x400], R19 ;  /* 0x0004001304007986 */ /* 0x000fe2000c10190c */
[----:B------:R-:W-:Y:S05]  /*1f70*/  EXIT ;  /* 0x000000000000794d */ /* 0x000fea0003800000 */
.L_x_1839:
[----:B0-----:R-:W0:Y:S01]  /*1f80*/  LDC.64 R28, c[0x0][0x390] ;  /* 0x0000e400ff1c7b82 */ /* 0x001e220000000a00 */
[----:B------:R-:W-:Y:S02]  /*1f90*/  @P6 I2FP.F32.S32 R40, R40 ;  /* 0x0000002800286245 */ /* 0x000fe40000201400 */
[----:B------:R-:W-:Y:S02]  /*1fa0*/  ISETP.NE.AND P0, PT, R4, R6, PT ;  /* 0x000000060400720c */ /* 0x000fe40003f05270 */
[----:B------:R-:W-:Y:S02]  /*1fb0*/  ISETP.NE.AND P1, PT, R6, R8, PT ;  /* 0x000000080600720c */ /* 0x000fe40003f25270 */
[----:B------:R-:W-:Y:S01]  /*1fc0*/  ISETP.NE.AND P2, PT, R10, R32, PT ;  /* 0x000000200a00720c */ /* 0x000fe20003f45270 */
[----:B------:R-:W1:Y:S01]  /*1fd0*/  LDC.64 R30, c[0x0][0x398] ;  /* 0x0000e600ff1e7b82 */ /* 0x000e620000000a00 */
[----:B------:R-:W-:Y:S02]  /*1fe0*/  ISETP.NE.AND P3, PT, R34, R36, PT ;  /* 0x000000242200720c */ /* 0x000fe40003f65270 */
[----:B------:R-:W-:-:S02]  /*1ff0*/  ISETP.NE.AND P4, PT, R36, R38, PT ;  /* 0x000000262400720c */ /* 0x000fc40003f85270 */
[----:B------:R-:W-:-:S03]  /*2000*/  ISETP.NE.AND P5, PT, R38, R0, PT ;  /* 0x000000002600720c */ /* 0x000fc60003fa5270 */
[----:B------:R-:W2:Y:S01]  /*2010*/  LDC.64 R12, c[0x0][0x390] ;  /* 0x0000e400ff0c7b82 */ /* 0x000ea20000000a00 */
[----:B------:R-:W-:Y:S02]  /*2020*/  @P0 I2FP.F32.S32 R45, R4 ;  /* 0x00000004002d0245 */ /* 0x000fe40000201400 */
[----:B------:R-:W-:Y:S01]  /*2030*/  @P1 I2FP.F32.S32 R18, R6 ;  /* 0x0000000600121245 */ /* 0x000fe20000201400 */
[----:B0-----:R-:W-:-:S04]  /*2040*/  @P6 IMAD.WIDE R28, R17, 0x4, R28 ;  /* 0x00000004111c6825 */ /* 0x001fc800078e021c */
[----:B------:R-:W0:Y:S01]  /*2050*/  LDC.64 R42, c[0x0][0x398] ;  /* 0x0000e600ff2a7b82 */ /* 0x000e220000000a00 */
[----:B------:R3:W-:Y:S01]  /*2060*/  @P6 STG.E desc[UR12][R28.64], R40 ;  /* 0x000000281c006986 */ /* 0x0007e2000c10190c */
[----:B-1----:R-:W-:-:S06]  /*2070*/  @P6 IMAD.WIDE R30, R17, 0x4, R30 ;  /* 0x00000004111e6825 */ /* 0x002fcc00078e021e */
[----:B------:R-:W1:Y:S01]  /*2080*/  LDC.64 R14, c[0x0][0x390] ;  /* 0x0000e400ff0e7b82 */ /* 0x000e620000000a00 */
[----:B------:R4:W-:Y:S01]  /*2090*/  @P6 STG.E desc[UR12][R30.64], R41 ;  /* 0x000000291e006986 */ /* 0x0009e2000c10190c */
[----:B--2---:R-:W-:-:S06]  /*20a0*/  @P0 IMAD.WIDE R12, R44, 0x4, R12 ;  /* 0x000000042c0c0825 */ /* 0x004fcc00078e020c */
[----:B---3--:R-:W2:Y:S01]  /*20b0*/  LDC.64 R28, c[0x0][0x390] ;  /* 0x0000e400ff1c7b82 */ /* 0x008ea20000000a00 */
[----:B------:R3:W-:Y:S07]  /*20c0*/  @P0 STG.E desc[UR12][R12.64], R45 ;  /* 0x0000002d0c000986 */ /* 0x0007ee000c10190c */
[----:B----4-:R-:W4:Y:S01]  /*20d0*/  LDC.64 R40, c[0x0][0x398] ;  /* 0x0000e600ff287b82 */ /* 0x010f220000000a00 */
[----:B0-----:R-:W-:-:S05]  /*20e0*/  @P0 IMAD.WIDE R42, R44, 0x4, R42 ;  /* 0x000000042c2a0825 */ /* 0x001fca00078e022a */
[----:B------:R-:W-:Y:S01]  /*20f0*/  @P0 STG.E desc[UR12][R42.64], R5 ;  /* 0x000000052a000986 */ /* 0x000fe2000c10190c */
[----:B------:R-:W-:Y:S01]  /*2100*/  ISETP.NE.AND P0, PT, R8, R10, PT ;  /* 0x0000000a0800720c */ /* 0x000fe20003f05270 */
[----:B---3--:R-:W0:Y:S01]  /*2110*/  LDC.64 R12, c[0x0][0x398] ;  /* 0x0000e600ff0c7b82 */ /* 0x008e220000000a00 */
[----:B-1----:R-:W-:-:S05]  /*2120*/  @P1 IMAD.WIDE R30, R27, 0x4, R14 ;  /* 0x000000041b1e1825 */ /* 0x002fca00078e020e */
[----:B------:R1:W-:Y:S02]  /*2130*/  @P1 STG.E desc[UR12][R30.64], R18 ;  /* 0x000000121e001986 */ /* 0x0003e4000c10190c */
[----:B------:R-:W3:Y:S01]  /*2140*/  LDC.64 R44, c[0x0][0x390] ;  /* 0x0000e400ff2c7b82 */ /* 0x000ee20000000a00 */
[----:B--2---:R-:W-:-:S07]  /*2150*/  @P2 IMAD.WIDE R28, R19, 0x4, R28 ;  /* 0x00000004131c2825 */ /* 0x004fce00078e021c */
[----:B------:R-:W2:Y:S01]  /*2160*/  LDC.64 R16, c[0x0][0x398] ;  /* 0x0000e600ff107b82 */ /* 0x000ea20000000a00 */
[----:B----4-:R-:W-:-:S05]  /*2170*/  @P1 IMAD.WIDE R40, R27, 0x4, R40 ;  /* 0x000000041b281825 */ /* 0x010fca00078e0228 */
[----:B------:R4:W-:Y:S01]  /*2180*/  @P1 STG.E desc[UR12][R40.64], R7 ;  /* 0x0000000728001986 */ /* 0x0009e2000c10190c */
[----:B------:R-:W-:Y:S01]  /*2190*/  ISETP.NE.AND P1, PT, R32, R34, PT ;  /* 0x000000222000720c */ /* 0x000fe20003f25270 */
[----:B------:R-:W5:Y:S01]  /*21a0*/  LDC.64 R14, c[0x0][0x390] ;  /* 0x0000e400ff0e7b82 */ /* 0x000f620000000a00 */
[----:B0-----:R-:W-:Y:S01]  /*21b0*/  @P2 IMAD.WIDE R12, R19, 0x4, R12 ;  /* 0x00000004130c2825 */ /* 0x001fe200078e020c */
[----:B------:R-:W-:-:S06]  /*21c0*/  @P0 I2FP.F32.S32 R19, R8 ;  /* 0x0000000800130245 */ /* 0x000fcc0000201400 */
[----:B-1----:R-:W0:Y:S01]  /*21d0*/  LDC.64 R30, c[0x0][0x398] ;  /* 0x0000e600ff1e7b82 */ /* 0x002e220000000a00 */
[----:B---3--:R-:W-:-:S03]  /*21e0*/  @P0 IMAD.WIDE R42, R21, 0x4, R44 ;  /* 0x00000004152a0825 */ /* 0x008fc600078e022c */
[----:B------:R-:W-:Y:S02]  /*21f0*/  @P1 I2FP.F32.S32 R45, R32 ;  /* 0x00000020002d1245 */ /* 0x000fe40000201400 */
[----:B------:R1:W-:Y:S02]  /*2200*/  @P0 STG.E desc[UR12][R42.64], R19 ;  /* 0x000000132a000986 */ /* 0x0003e4000c10190c */
[----:B------:R-:W3:Y:S01]  /*2210*/  LDC.64 R4, c[0x0][0x390] ;  /* 0x0000e400ff047b82 */ /* 0x000ee20000000a00 */
[----:B--2---:R-:W-:Y:S01]  /*2220*/  @P0 IMAD.WIDE R16, R21, 0x4, R16 ;  /* 0x0000000415100825 */ /* 0x004fe200078e0210 */
[----:B------:R-:W-:-:S04]  /*2230*/  @P2 I2FP.F32.S32 R21, R10 ;  /* 0x0000000a00152245 */ /* 0x000fc80000201400 */
[----:B------:R1:W-:Y:S02]  /*2240*/  @P0 STG.E desc[UR12][R16.64], R9 ;  /* 0x0000000910000986 */ /* 0x0003e4000c10190c */
[----:B------:R-:W2:Y:S01]  /*2250*/  LDC.64 R26, c[0x0][0x398] ;  /* 0x0000e600ff1a7b82 */ /* 0x000ea20000000a00 */
[C---:B-----5:R-:W-:Y:S01]  /*2260*/  @P1 IMAD.WIDE R14, R23.reuse, 0x4, R14 ;  /* 0x00000004170e1825 */ /* 0x060fe200078e020e */
[----:B------:R1:W-:Y:S04]  /*2270*/  @P2 STG.E desc[UR12][R28.64], R21 ;  /* 0x000000151c002986 */ /* 0x0003e8000c10190c */
[----:B------:R1:W-:Y:S02]  /*2280*/  @P2 STG.E desc[UR12][R12.64], R11 ;  /* 0x0000000b0c002986 */ /* 0x0003e4000c10190c */
[----:B----4-:R-:W4:Y:S01]  /*2290*/  LDC.64 R6, c[0x0][0x390] ;  /* 0x0000e400ff067b82 */ /* 0x010f220000000a00 */
[----:B0-----:R-:W-:Y:S01]  /*22a0*/  @P1 IMAD.WIDE R30, R23, 0x4, R30 ;  /* 0x00000004171e1825 */ /* 0x001fe200078e021e */
[----:B------:R-:W-:Y:S01]  /*22b0*/  @P3 I2FP.F32.S32 R23, R34 ;  /* 0x0000002200173245 */ /* 0x000fe20000201400 */
[----:B------:R1:W-:Y:S04]  /*22c0*/  @P1 STG.E desc[UR12][R14.64], R45 ;  /* 0x0000002d0e001986 */ /* 0x0003e8000c10190c */
[----:B------:R1:W-:Y:S01]  /*22d0*/  @P1 STG.E desc[UR12][R30.64], R33 ;  /* 0x000000211e001986 */ /* 0x0003e2000c10190c */
[----:B------:R-:W0:Y:S01]  /*22e0*/  LDC.64 R40, c[0x0][0x398] ;  /* 0x0000e600ff287b82 */ /* 0x000e220000000a00 */
[----:B---3--:R-:W-:-:S05]  /*22f0*/  @P3 IMAD.WIDE R4, R25, 0x4, R4 ;  /* 0x0000000419043825 */ /* 0x008fca00078e0204 */
[----:B------:R1:W-:Y:S01]  /*2300*/  @P3 STG.E desc[UR12][R4.64], R23 ;  /* 0x0000001704003986 */ /* 0x0003e2000c10190c */
[----:B--2---:R-:W-:Y:S01]  /*2310*/  @P3 IMAD.WIDE R26, R25, 0x4, R26 ;  /* 0x00000004191a3825 */ /* 0x004fe200078e021a */
[----:B------:R-:W-:-:S04]  /*2320*/  @P4 I2FP.F32.S32 R25, R36 ;  /* 0x0000002400194245 */ /* 0x000fc80000201400 */
[----:B------:R1:W-:Y:S01]  /*2330*/  @P3 STG.E desc[UR12][R26.64], R35 ;  /* 0x000000231a003986 */ /* 0x0003e2000c10190c */
[----:B----4-:R-:W-:-:S05]  /*2340*/  @P4 IMAD.WIDE R6, R2, 0x4, R6 ;  /* 0x0000000402064825 */ /* 0x010fca00078e0206 */
[----:B------:R1:W-:Y:S01]  /*2350*/  @P4 STG.E desc[UR12][R6.64], R25 ;  /* 0x0000001906004986 */ /* 0x0003e2000c10190c */
[----:B0-----:R-:W-:-:S05]  /*2360*/  @P4 IMAD.WIDE R40, R2, 0x4, R40 ;  /* 0x0000000402284825 */ /* 0x001fca00078e0228 */
[----:B------:R1:W-:Y:S01]  /*2370*/  @P4 STG.E desc[UR12][R40.64], R37 ;  /* 0x0000002528004986 */ /* 0x0003e2000c10190c */
[----:B------:R-:W-:Y:S05]  /*2380*/  @!P5 EXIT ;  /* 0x000000000000d94d */ /* 0x000fea0003800000 */
[----:B-1----:R-:W0:Y:S01]  /*2390*/  LDC.64 R4, c[0x0][0x390] ;  /* 0x0000e400ff047b82 */ /* 0x002e220000000a00 */
[----:B------:R-:W-:-:S07]  /*23a0*/  I2FP.F32.S32 R9, R38 ;  /* 0x0000002600097245 */ /* 0x000fce0000201400 */
[----:B------:R-:W1:Y:S01]  /*23b0*/  LDC.64 R6, c[0x0][0x398] ;  /* 0x0000e600ff067b82 */ /* 0x000e620000000a00 */
[----:B0-----:R-:W-:-:S05]  /*23c0*/  IMAD.WIDE R4, R3, 0x4, R4 ;  /* 0x0000000403047825 */ /* 0x001fca00078e0204 */
[----:B------:R-:W-:Y:S01]  /*23d0*/  STG.E desc[UR12][R4.64], R9 ;  /* 0x0000000904007986 */ /* 0x000fe2000c10190c */
[----:B-1----:R-:W-:-:S05]  /*23e0*/  IMAD.WIDE R2, R3, 0x4, R6 ;  /* 0x0000000403027825 */ /* 0x002fca00078e0206 */
[----:B------:R-:W-:Y:S01]  /*23f0*/  STG.E desc[UR12][R2.64], R39 ;  /* 0x0000002702007986 */ /* 0x000fe2000c10190c */
[----:B------:R-:W-:Y:S05]  /*2400*/  EXIT ;  /* 0x000000000000794d */ /* 0x000fea0003800000 */
.L_x_1838:
[----:B------:R-:W0:Y:S01]  /*2410*/  S2R R34, SR_TID.X ;  /* 0x0000000000227919 */ /* 0x000e220000002100 */
[----:B------:R-:W1:Y:S08]  /*2420*/  LDC.64 R2, c[0x0][0x380] ;  /* 0x0000e000ff027b82 */ /* 0x000e700000000a00 */
[----:B------:R-:W2:Y:S01]  /*2430*/  LDC.64 R8, c[0x0][0x388] ;  /* 0x0000e200ff087b82 */ /* 0x000ea20000000a00 */
[----:B0-----:R-:W-:-:S02]  /*2440*/  LOP3.LUT R5, R34, 0x1f, RZ, 0xc0, !PT ;  /* 0x0000001f22057812 */ /* 0x001fc400078ec0ff */
[----:B------:R-:W-:-:S03]  /*2450*/  LOP3.LUT R0, R34, 0x3e0, RZ, 0xc0, !PT ;  /* 0x000003e022007812 */ /* 0x000fc600078ec0ff */
[----:B------:R-:W-:-:S04]  /*2460*/  IMAD.IADD R5, R4, 0x1, R5 ;  /* 0x0000000104057824 */ /* 0x000fc800078e0205 */
[----:B------:R-:W-:-:S04]  /*2470*/  IMAD R5, R0, 0x9, R5 ;  /* 0x0000000900057824 */ /* 0x000fc800078e0205 */
[----:B-1----:R-:W-:-:S05]  /*2480*/  IMAD.WIDE.U32 R6, R5, 0x4, R2 ;  /* 0x0000000405067825 */ /* 0x002fca00078e0002 */
[----:B------:R-:W3:Y:S04]  /*2490*/  LDG.E.CONSTANT R10, desc[UR12][R6.64] ;  /* 0x0000000c060a7981 */ /* 0x000ee8000c1e9900 */
[----:B------:R-:W4:Y:S04]  /*24a0*/  LDG.E.CONSTANT R11, desc[UR12][R6.64+0x80] ;  /* 0x0000800c060b7981 */ /* 0x000f28000c1e9900 */
[----:B------:R-:W5:Y:S04]  /*24b0*/  LDG.E.CONSTANT R12, desc[UR12][R6.64+0x100] ;  /* 0x0001000c060c7981 */ /* 0x000f68000c1e9900 */
[----:B------:R-:W5:Y:S04]  /*24c0*/  LDG.E.CONSTANT R13, desc[UR12][R6.64+0x180] ;  /* 0x0001800c060d7981 */ /* 0x000f68000c1e9900 */
[----:B------:R-:W5:Y:S04]  /*24d0*/  LDG.E.CONSTANT R15, desc[UR12][R6.64+0x200] ;  /* 0x0002000c060f7981 */ /* 0x000f68000c1e9900 */
[----:B------:R-:W5:Y:S04]  /*24e0*/  LDG.E.CONSTANT R16, desc[UR12][R6.64+0x280] ;  /* 0x0002800c06107981 */ /* 0x000f68000c1e9900 */
[----:B------:R-:W5:Y:S04]  /*24f0*/  LDG.E.CONSTANT R17, desc[UR12][R6.64+0x300] ;  /* 0x0003000c06117981 */ /* 0x000f68000c1e9900 */
[----:B------:R-:W5:Y:S04]  /*2500*/  LDG.E.CONSTANT R18, desc[UR12][R6.64+0x380] ;  /* 0x0003800c06127981 */ /* 0x000f68000c1e9900 */
[----:B------:R-:W5:Y:S01]  /*2510*/  LDG.E.CONSTANT R19, desc[UR12][R6.64+0x400] ;  /* 0x0004000c06137981 */ /* 0x000f62000c1e9900 */
[----:B--2---:R-:W-:-:S05]  /*2520*/  IMAD.WIDE.U32 R8, R5, 0x4, R8 ;  /* 0x0000000405087825 */ /* 0x004fca00078e0008 */
[----:B------:R-:W2:Y:S04]  /*2530*/  LDG.E.CONSTANT R5, desc[UR12][R8.64] ;  /* 0x0000000c08057981 */ /* 0x000ea8000c1e9900 */
[----:B------:R-:W2:Y:S04]  /*2540*/  LDG.E.CONSTANT R21, desc[UR12][R8.64+0x80] ;  /* 0x0000800c08157981 */ /* 0x000ea8000c1e9900 */
[----:B------:R-:W2:Y:S04]  /*2550*/  LDG.E.CONSTANT R23, desc[UR12][R8.64+0x100] ;  /* 0x0001000c08177981 */ /* 0x000ea8000c1e9900 */
[----:B------:R-:W2:Y:S04]  /*2560*/  LDG.E.CONSTANT R27, desc[UR12][R8.64+0x180] ;  /* 0x0001800c081b7981 */ /* 0x000ea8000c1e9900 */
[----:B------:R-:W2:Y:S04]  /*2570*/  LDG.E.CONSTANT R29, desc[UR12][R8.64+0x200] ;  /* 0x0002000c081d7981 */ /* 0x000ea8000c1e9900 */
[----:B------:R-:W2:Y:S04]  /*2580*/  LDG.E.CONSTANT R31, desc[UR12][R8.64+0x280] ;  /* 0x0002800c081f7981 */ /* 0x000ea8000c1e9900 */
[----:B------:R-:W2:Y:S04]  /*2590*/  LDG.E.CONSTANT R33, desc[UR12][R8.64+0x300] ;  /* 0x0003000c08217981 */ /* 0x000ea8000c1e9900 */
[----:B------:R-:W2:Y:S04]  /*25a0*/  LDG.E.CONSTANT R37, desc[UR12][R8.64+0x380] ;  /* 0x0003800c08257981 */ /* 0x000ea8000c1e9900 */
[----:B------:R-:W2:Y:S01]  /*25b0*/  LDG.E.CONSTANT R39, desc[UR12][R8.64+0x400] ;  /* 0x0004000c08277981 */ /* 0x000ea2000c1e9900 */
[----:B------:R-:W-:Y:S01]  /*25c0*/  ISETP.NE.AND P0, PT, R34, RZ, PT ;  /* 0x000000ff2200720c */ /* 0x000fe20003f05270 */
[----:B------:R-:W-:-:S12]  /*25d0*/  IMAD.MOV.U32 R32, RZ, RZ, RZ ;  /* 0x000000ffff207224 */ /* 0x000fd800078e00ff */
[----:B------:R-:W-:-:S05]  /*25e0*/  @!P0 IMAD.WIDE.U32 R2, R4, 0x4, R2 ;  /* 0x0000000404028825 */ /* 0x000fca00078e0002 */
[----:B------:R0:W2:Y:S01]  /*25f0*/  @!P0 LDG.E.CONSTANT R32, desc[UR12][R2.64+-0x4] ;  /* 0xfffffc0c02208981 */ /* 0x0000a2000c1e9900 */
[----:B------:R-:W1:Y:S01]  /*2600*/  S2UR UR5, SR_CgaCtaId ;  /* 0x00000000000579c3 */ /* 0x000e620000008800 */
[----:B------:R-:W-:Y:S01]  /*2610*/  SHF.R.U32.HI R0, RZ, 0x5, R34 ;  /* 0x00000005ff007819 */ /* 0x000fe20000011622 */
[----:B------:R-:W-:Y:S01]  /*2620*/  UMOV UR4, 0x400 ;  /* 0x0000040000047882 */ /* 0x000fe20000000000 */
[----:B------:R-:W0:Y:S01]  /*2630*/  S2R R35, SR_LANEID ;  /* 0x0000000000237919 */ /* 0x000e220000000000 */
[----:B------:R-:W-:Y:S02]  /*2640*/  ISETP.NE.AND P0, PT, R34, RZ, PT ;  /* 0x000000ff2200720c */ /* 0x000fe40003f05270 */
[C---:B------:R-:W-:Y:S02]  /*2650*/  ISETP.NE.AND P6, PT, R0.reuse, 0x2, PT ;  /* 0x000000020000780c */ /* 0x040fe40003fc5270 */
[----:B------:R-:W-:Y:S01]  /*2660*/  ISETP.NE.AND P4, PT, R0, 0x4, PT ;  /* 0x000000040000780c */ /* 0x000fe20003f85270 */
[----:B-1----:R-:W-:-:S06]  /*2670*/  ULEA UR4, UR5, UR4, 0x18 ;  /* 0x0000000405047291 */ /* 0x002fcc000f8ec0ff */
[----:B0-----:R-:W-:Y:S01]  /*2680*/  LEA R3, R34, UR4, 0x2 ;  /* 0x0000000422037c11 */ /* 0x001fe2000f8e10ff */
[----:B------:R-:W-:-:S05]  /*2690*/  IMAD R4, R0, 0x120, R35 ;  /* 0x0000012000047824 */ /* 0x000fca00078e0223 */
[----:B------:R-:W-:-:S05]  /*26a0*/  LEA R24, R4, UR4, 0x2 ;  /* 0x0000000404187c11 */ /* 0x000fca000f8e10ff */
[----:B------:R-:W-:Y:S01]  /*26b0*/  IMAD R25, R35, 0x20, R24 ;  /* 0x0000002023197824 */ /* 0x000fe200078e0218 */
[----:B---3--:R-:W-:Y:S04]  /*26c0*/  STS [R24], R10 ;  /* 0x0000000a18007388 */ /* 0x008fe80000000800 */
[----:B----4-:R-:W-:Y:S04]  /*26d0*/  STS [R24+0x80], R11 ;  /* 0x0000800b18007388 */ /* 0x010fe80000000800 */
[----:B-----5:R-:W-:Y:S04]  /*26e0*/  STS [R24+0x100], R12 ;  /* 0x0001000c18007388 */ /* 0x020fe80000000800 */
[----:B------:R-:W-:Y:S04]  /*26f0*/  STS [R24+0x180], R13 ;  /* 0x0001800d18007388 */ /* 0x000fe80000000800 */
        /* <DEDUP_REMOVED lines=10> */
[----:B------:R-:W-:Y:S04]  /*27a0*/  LDS R12, [R25+0xc] ;  /* 0x00000c00190c7984 */ /* 0x000fe80000000800 */
[----:B------:R-:W-:Y:S04]  /*27b0*/  LDS R10, [R25+0x10] ;  /* 0x00001000190a7984 */ /* 0x000fe80000000800 */
[----:B------:R-:W-:Y:S04]  /*27c0*/  LDS R8, [R25+0x14] ;  /* 0x0000140019087984 */ /* 0x000fe80000000800 */
[----:B------:R-:W-:Y:S04]  /*27d0*/  LDS R6, [R25+0x18] ;  /* 0x0000180019067984 */ /* 0x000fe80000000800 */
[----:B------:R-:W-:Y:S01]  /*27e0*/  LDS R4, [R25+0x1c] ;  /* 0x00001c0019047984 */ /* 0x000fe20000000800 */
[----:B------:R-:W-:Y:S01]  /*27f0*/  BAR.SYNC.DEFER_BLOCKING 0x0 ;  /* 0x0000000000007b1d */ /* 0x000fe20000010000 */
[----:B0-----:R-:W-:-:S02]  /*2800*/  ISETP.NE.AND P1, PT, R22, R20, PT ;  /* 0x000000141600720c */ /* 0x001fc40003f25270 */
[----:B-1----:R-:W-:-:S03]  /*2810*/  ISETP.NE.AND P2, PT, R20, R14, PT ;  /* 0x0000000e1400720c */ /* 0x002fc60003f45270 */
[----:B--2---:R-:W-:Y:S04]  /*2820*/  STS [R24], R5 ;  /* 0x0000000518007388 */ /* 0x004fe80000000800 */
        /* <DEDUP_REMOVED lines=24> */
[----:B------:R-:W-:Y:S01]  /*29b0*/  BAR.SYNC.DEFER_BLOCKING 0x0 ;  /* 0x0000000000007b1d */ /* 0x000fe20000010000 */
[----:B------:R-:W-:-:S03]  /*29c0*/  IMAD.MOV.U32 R2, RZ, RZ, 0x2 ;  /* 0x00000002ff027424 */ /* 0x000fc600078e00ff */
[----:B--2---:R-:W-:Y:S02]  /*29d0*/  FADD R16, R13, R16 ;  /* 0x000000100d107221 */ /* 0x004fe40000000000 */
[----:B------:R-:W0:Y:S02]  /*29e0*/  @P0 LDS R32, [R3+0x478] ;  /* 0x0004780003200984 */ /* 0x000e240000000800 */
[----:B0-----:R-:W-:-:S04]  /*29f0*/  ISETP.NE.AND P0, PT, R32, R22, PT ;  /* 0x000000162000720c */ /* 0x001fc80003f05270 */
[----:B------:R-:W-:-:S09]  /*2a00*/  SEL R3, RZ, 0x1, !P0 ;  /* 0x00000001ff037807 */ /* 0x000fd20004000000 */
[----:B------:R-:W-:Y:S01]  /*2a10*/  @!P0 IMAD.MOV R2, RZ, RZ, 0x1 ;  /* 0x00000001ff028424 */ /* 0x000fe200078e02ff */
[----:B------:R-:W-:Y:S01]  /*2a20*/  ISETP.NE.AND P0, PT, R14, R12, PT ;  /* 0x0000000c0e00720c */ /* 0x000fe20003f05270 */
[----:B------:R-:W-:Y:S01]  /*2a30*/  @!P1 IMAD.MOV R2, RZ, RZ, R3 ;  /* 0x000000ffff029224 */ /* 0x000fe200078e0203 */
[----:B------:R-:W-:Y:S02]  /*2a40*/  ISETP.NE.AND P1, PT, R12, R10, PT ;  /* 0x0000000a0c00720c */ /* 0x000fe40003f25270 */
[----:B------:R-:W-:Y:S01]  /*2a50*/  FSEL R16, R13, R16, P0 ;  /* 0x000000100d107208 */ /* 0x000fe20000000000 */
[----:B------:R-:W-:Y:S02]  /*2a60*/  VIADD R3, R2, 0x1 ;  /* 0x0000000102037836 */ /* 0x000fe40000000000 */
[----:B------:R-:W-:Y:S01]  /*2a70*/  @!P2 IMAD.MOV R3, RZ, RZ, R2 ;  /* 0x000000ffff03a224 */ /* 0x000fe200078e0202 */
[----:B------:R-:W-:Y:S01]  /*2a80*/  ISETP.NE.AND P2, PT, R4, R40, PT ;  /* 0x000000280400720c */ /* 0x000fe20003f45270 */
[----:B------:R-:W-:-:S02]  /*2a90*/  FADD R16, R11, R16 ;  /* 0x000000100b107221 */ /* 0x000fc40000000000 */
[----:B------:R-:W-:Y:S02]  /*2aa0*/  VIADD R2, R3, 0x1 ;  /* 0x0000000103027836 */ /* 0x000fe40000000000 */
[----:B------:R-:W-:Y:S01]  /*2ab0*/  @!P0 IMAD.MOV R2, RZ, RZ, R3 ;  /* 0x000000ffff028224 */ /* 0x000fe200078e0203 */
[----:B------:R-:W-:Y:S02]  /*2ac0*/  FSEL R16, R11, R16, P1 ;  /* 0x000000100b107208 */ /* 0x000fe40000800000 */
[----:B------:R-:W-:Y:S01]  /*2ad0*/  ISETP.NE.AND P0, PT, R10, R8, PT ;  /* 0x000000080a00720c */ /* 0x000fe20003f05270 */
[----:B------:R-:W-:Y:S02]  /*2ae0*/  VIADD R3, R2, 0x1 ;  /* 0x0000000102037836 */ /* 0x000fe40000000000 */
[----:B------:R-:W-:Y:S01]  /*2af0*/  FADD R16, R9, R16 ;  /* 0x0000001009107221 */ /* 0x000fe20000000000 */
[----:B------:R-:W-:Y:S01]  /*2b00*/  @!P1 IMAD.MOV R3, RZ, RZ, R2 ;  /* 0x000000ffff039224 */ /* 0x000fe200078e0202 */
[----:B------:R-:W-:-:S03]  /*2b10*/  ISETP.NE.AND P1, PT, R8, R6, PT ;  /* 0x000000060800720c */ /* 0x000fc60003f25270 */
[----:B------:R-:W-:Y:S01]  /*2b20*/  FSEL R16, R9, R16, P0 ;  /* 0x0000001009107208 */ /* 0x000fe20000000000 */
[----:B------:R-:W-:-:S04]  /*2b30*/  VIADD R2, R3, 0x1 ;  /* 0x0000000103027836 */ /* 0x000fc80000000000 */
[----:B------:R-:W-:Y:S01]  /*2b40*/  FADD R16, R7, R16 ;  /* 0x0000001007107221 */ /* 0x000fe20000000000 */
[----:B------:R-:W-:Y:S01]  /*2b50*/  @!P0 IMAD.MOV R2, RZ, RZ, R3 ;  /* 0x000000ffff028224 */ /* 0x000fe200078e0203 */
[----:B------:R-:W-:-:S03]  /*2b60*/  ISETP.NE.AND P0, PT, R6, R4, PT ;  /* 0x000000040600720c */ /* 0x000fc60003f05270 */
[----:B------:R-:W-:Y:S01]  /*2b70*/  FSEL R16, R7, R16, P1 ;  /* 0x0000001007107208 */ /* 0x000fe20000800000 */
[----:B------:R-:W-:Y:S02]  /*2b80*/  VIADD R17, R2, 0x1 ;  /* 0x0000000102117836 */ /* 0x000fe40000000000 */
[----:B------:R-:W-:Y:S01]  /*2b90*/  @!P1 IMAD.MOV R17, RZ, RZ, R2 ;  /* 0x000000ffff119224 */ /* 0x000fe200078e0202 */
[----:B------:R-:W-:Y:S01]  /*2ba0*/  ISETP.GE.AND P1, PT, R35, 0x1, PT ;  /* 0x000000012300780c */ /* 0x000fe20003f26270 */
[----:B------:R-:W-:-:S05]  /*2bb0*/  FADD R16, R5, R16 ;  /* 0x0000001005107221 */ /* 0x000fca0000000000 */
[----:B------:R-:W-:Y:S01]  /*2bc0*/  FSEL R3, R5, R16, P0 ;  /* 0x0000001005037208 */ /* 0x000fe20000000000 */
[----:B------:R-:W-:Y:S02]  /*2bd0*/  VIADD R16, R17, 0x1 ;  /* 0x0000000111107836 */ /* 0x000fe40000000000 */
[----:B------:R-:W-:Y:S02]  /*2be0*/  @!P0 IMAD.MOV R16, RZ, RZ, R17 ;  /* 0x000000ffff108224 */ /* 0x000fe400078e0211 */
[----:B------:R-:W-:Y:S02]  /*2bf0*/  @!P2 FADD R42, R42, R3 ;  /* 0x000000032a2aa221 */ /* 0x000fe40000000000 */
[----:B------:R-:W-:Y:S02]  /*2c00*/  VIADD R2, R16, 0x1 ;  /* 0x0000000110027836 */ /* 0x000fe40000000000 */
[----:B------:R-:W-:Y:S01]  /*2c10*/  @!P2 IMAD.MOV R2, RZ, RZ, R16 ;  /* 0x000000ffff02a224 */ /* 0x000fe200078e0210 */
[----:B------:R-:W0:Y:S01]  /*2c20*/  SHFL.UP PT, R17, R42, 0x1, RZ ;  /* 0x042000002a117989 */ /* 0x000e2200000e00ff */
[----:B------:R-:W-:-:S03]  /*2c30*/  ISETP.NE.AND P2, PT, R35, 0x1f, PT ;  /* 0x0000001f2300780c */ /* 0x000fc60003f45270 */
[----:B------:R-:W1:Y:S01]  /*2c40*/  SHFL.UP PT, R3, R2, 0x1, RZ ;  /* 0x0420000002037989 */ /* 0x000e6200000e00ff */
[----:B------:R-:W-:-:S09]  /*2c50*/  ISETP.NE.AND P0, PT, R2, RZ, PT ;  /* 0x000000ff0200720c */ /* 0x000fd20003f05270 */
[----:B------:R-:W-:Y:S01]  /*2c60*/  @!P2 LEA R44, R0, UR4, 0x3 ;  /* 0x00000004002cac11 */ /* 0x000fe2000f8e18ff */
[----:B0-----:R-:W-:Y:S01]  /*2c70*/  FADD R17, R42, R17 ;  /* 0x000000112a117221 */ /* 0x001fe20000000000 */
[----:B-1----:R-:W-:-:S04]  /*2c80*/  SEL R3, R3, RZ, P1 ;  /* 0x000000ff03037207 */ /* 0x002fc80000800000 */
[----:B------:R-:W-:Y:S02]  /*2c90*/  @P1 FSEL R42, R17, R42, !P0 ;  /* 0x0000002a112a1208 */ /* 0x000fe40004000000 */
[----:B------:R-:W-:Y:S01]  /*2ca0*/  ISETP.GE.AND P1, PT, R35, 0x2, PT ;  /* 0x000000022300780c */ /* 0x000fe20003f26270 */
[----:B------:R-:W-:Y:S02]  /*2cb0*/  IMAD.IADD R3, R3, 0x1, R2 ;  /* 0x0000000103037824 */ /* 0x000fe400078e0202 */
[----:B------:R-:W0:Y:S03]  /*2cc0*/  SHFL.UP PT, R17, R42, 0x2, RZ ;  /* 0x044000002a117989 */ /* 0x000e2600000e00ff */
[----:B------:R-:W-:Y:S01]  /*2cd0*/  ISETP.NE.AND P0, PT, R3, RZ, PT ;  /* 0x000000ff0300720c */ /* 0x000fe20003f05270 */
[----:B------:R-:W1:Y:S01]  /*2ce0*/  SHFL.UP PT, R16, R3, 0x2, RZ ;  /* 0x0440000003107989 */ /* 0x000e6200000e00ff */
        /* <DEDUP_REMOVED lines=26> */
[----:B------:R-:W-:Y:S02]  /*2e90*/  FSEL R3, R3, R42, !P0 ;  /* 0x0000002a03037208 */ /* 0x000fe40004000000 */
[----:B------:R-:W-:Y:S01]  /*2ea0*/  ISETP.NE.AND P0, PT, R0, 0x3, PT ;  /* 0x000000030000780c */ /* 0x000fe20003f05270 */
[----:B------:R-:W-:Y:S01]  /*2eb0*/  IMAD.IADD R2, R16, 0x1, R17 ;  /* 0x0000000110027824 */ /* 0x000fe200078e0211 */
[----:B------:R-:W-:-:S04]  /*2ec0*/  FSEL R33, R42, R3, !P1 ;  /* 0x000000032a217208 */ /* 0x000fc80004800000 */
[----:B------:R-:W-:Y:S01]  /*2ed0*/  @!P2 STS.64 [R44], R2 ;  /* 0x000000022c00a388 */ /* 0x000fe20000000a00 */
[----:B------:R-:W-:Y:S06]  /*2ee0*/  BAR.SYNC.DEFER_BLOCKING 0x0 ;  /* 0x0000000000007b1d */ /* 0x000fec0000010000 */
[----:B------:R-:W-:Y:S04]  /*2ef0*/  SHFL.UP PT, R33, R33, 0x1, RZ ;  /* 0x0420000021217989 */ /* 0x000fe800000e00ff */
[----:B------:R-:W0:Y:S04]  /*2f00*/  LDS.128 R16, [UR4] ;  /* 0x00000004ff107984 */ /* 0x000e280008000c00 */
[----:B------:R-:W1:Y:S04]  /*2f10*/  LDS.128 R24, [UR4+0x10] ;  /* 0x00001004ff187984 */ /* 0x000e680008000c00 */
[----:B------:R-:W2:Y:S04]  /*2f20*/  LDS.128 R28, [UR4+0x20] ;  /* 0x00002004ff1c7984 */ /* 0x000ea80008000c00 */
[----:B------:R-:W3:Y:S01]  /*2f30*/  LDS.128 R36, [UR4+0x30] ;  /* 0x00003004ff247984 */ /* 0x000ee20008000c00 */
[----:B0-----:R-:W-:Y:S01]  /*2f40*/  IMAD.IADD R41, R16, 0x1, R18 ;  /* 0x0000000110297824 */ /* 0x001fe200078e0212 */
[----:B------:R-:W-:-:S02]  /*2f50*/  ISETP.NE.AND P1, PT, R18, RZ, PT ;  /* 0x000000ff1200720c */ /* 0x000fc40003f25270 */
[----:B-1----:R-:W-:Y:S02]  /*2f60*/  ISETP.NE.AND P5, PT, R24, RZ, PT ;  /* 0x000000ff1800720c */ /* 0x002fe40003fa5270 */
[C---:B------:R-:W-:Y:S01]  /*2f70*/  SEL R16, R41.reuse, R16, !P6 ;  /* 0x0000001029107207 */ /* 0x040fe20007000000 */
[----:B------:R-:W-:Y:S01]  /*2f80*/  IMAD.IADD R41, R41, 0x1, R24 ;  /* 0x0000000129297824 */ /* 0x000fe200078e0218 */
[----:B------:R-:W-:Y:S01]  /*2f90*/  ISETP.NE.AND P2, PT, R26, RZ, PT ;  /* 0x000000ff1a00720c */ /* 0x000fe20003f45270 */
[----:B------:R-:W0:Y:S01]  /*2fa0*/  SHFL.UP PT, R24, R2, 0x1, RZ ;  /* 0x0420000002187989 */ /* 0x000e2200000e00ff */
[----:B--2---:R-:W-:Y:S01]  /*2fb0*/  ISETP.NE.AND P3, PT, R28, RZ, PT ;  /* 0x000000ff1c00720c */ /* 0x004fe20003f65270 */
[----:B------:R-:W-:Y:S01]  /*2fc0*/  IMAD.IADD R26, R26, 0x1, R41 ;  /* 0x000000011a1a7824 */ /* 0x000fe200078e0229 */
[----:B------:R-:W-:-:S03]  /*2fd0*/  SEL R3, R41, R16, !P0 ;  /* 0x0000001029037207 */ /* 0x000fc60004000000 */
[----:B------:R-:W-:Y:S01]  /*2fe0*/  @!P1 FADD R19, R17, R19 ;  /* 0x0000001311139221 */ /* 0x000fe20000000000 */
[----:B------:R-:W-:Y:S02]  /*2ff0*/  ISETP.GE.U32.AND P1, PT, R34, 0x20, PT ;  /* 0x000000202200780c */ /* 0x000fe40003f26070 */
[C---:B------:R-:W-:Y:S01]  /*3000*/  SEL R3, R26.reuse, R3, !P4 ;  /* 0x000000031a037207 */ /* 0x040fe20006000000 */
[C---:B------:R-:W-:Y:S01]  /*3010*/  @!P5 FADD R25, R19.reuse, R25 ;  /* 0x000000191319d221 */ /* 0x040fe20000000000 */
[----:B------:R-:W-:Y:S01]  /*3020*/  FSEL R16, R19, R17, !P6 ;  /* 0x0000001113107208 */ /* 0x000fe20007000000 */
[----:B------:R-:W-:Y:S01]  /*3030*/  IMAD.IADD R26, R26, 0x1, R28 ;  /* 0x000000011a1a7824 */ /* 0x000fe200078e021c */
[----:B------:R-:W-:Y:S01]  /*3040*/  ISETP.NE.AND P5, PT, R30, RZ, PT ;  /* 0x000000ff1e00720c */ /* 0x000fe20003fa5270 */
[----:B------:R-:W-:Y:S01]  /*3050*/  @!P2 FADD R27, R27, R25 ;  /* 0x000000191b1ba221 */ /* 0x000fe20000000000 */
[----:B------:R-:W-:Y:S02]  /*3060*/  FSEL R16, R25, R16, !P0 ;  /* 0x0000001019107208 */ /* 0x000fe40004000000 */
[----:B---3--:R-:W-:Y:S01]  /*3070*/  ISETP.NE.AND P2, PT, R36, RZ, PT ;  /* 0x000000ff2400720c */ /* 0x008fe20003f45270 */
[----:B------:R-:W-:Y:S01]  /*3080*/  @!P3 FADD R29, R27, R29 ;  /* 0x0000001d1b1db221 */ /* 0x000fe20000000000 */
[----:B------:R-:W-:-:S02]  /*3090*/  ISETP.NE.AND P0, PT, R0, 0x5, PT ;  /* 0x000000050000780c */ /* 0x000fc40003f05270 */
[----:B------:R-:W-:Y:S02]  /*30a0*/  FSEL R16, R27, R16, !P4 ;  /* 0x000000101b107208 */ /* 0x000fe40006000000 */
[----:B------:R-:W-:Y:S01]  /*30b0*/  SEL R3, R26, R3, !P0 ;  /* 0x000000031a037207 */ /* 0x000fe20004000000 */
[----:B------:R-:W-:Y:S01]  /*30c0*/  IMAD.IADD R26, R30, 0x1, R26 ;  /* 0x000000011e1a7824 */ /* 0x000fe200078e021a */
[----:B0-----:R-:W-:Y:S01]  /*30d0*/  @P1 ISETP.NE.AND P3, PT, R24, RZ, PT ;  /* 0x000000ff1800120c */ /* 0x001fe20003f65270 */
[----:B------:R-:W-:Y:S01]  /*30e0*/  @!P5 FADD R31, R31, R29 ;  /* 0x0000001d1f1fd221 */ /* 0x000fe20000000000 */
[----:B------:R-:W-:Y:S02]  /*30f0*/  FSEL R16, R29, R16, !P0 ;  /* 0x000000101d107208 */ /* 0x000fe40004000000 */
[----:B------:R-:W-:Y:S01]  /*3100*/  PLOP3.LUT P0, PT, PT, PT, PT, 0x80, 0x8 ;  /* 0x000000000008781c */ /* 0x000fe20003f0f070 */
[----:B------:R-:W-:Y:S01]  /*3110*/  @!P2 FADD R37, R31, R37 ;  /* 0x000000251f25a221 */ /* 0x000fe20000000000 */
[----:B------:R-:W-:-:S02]  /*3120*/  ISETP.NE.AND P4, PT, R0, 0x6, PT ;  /* 0x000000060000780c */ /* 0x000fc40003f85270 */
[----:B------:R-:W-:Y:S02]  /*3130*/  @P1 PLOP3.LUT P0, PT, P3, PT, PT, 0x80, 0x8 ;  /* 0x000000000008181c */ /* 0x000fe40001f0f070 */
[----:B------:R-:W-:Y:S02]  /*3140*/  ISETP.NE.AND P3, PT, R0, 0x7, PT ;  /* 0x000000070000780c */ /* 0x000fe40003f65270 */
[----:B------:R-:W-:Y:S02]  /*3150*/  FSEL R16, R31, R16, !P4 ;  /* 0x000000101f107208 */ /* 0x000fe40006000000 */
[----:B------:R-:W-:Y:S02]  /*3160*/  ISETP.NE.AND P2, PT, R38, RZ, PT ;  /* 0x000000ff2600720c */ /* 0x000fe40003f45270 */
[C---:B------:R-:W-:Y:S01]  /*3170*/  SEL R3, R26.reuse, R3, !P4 ;  /* 0x000000031a037207 */ /* 0x040fe20006000000 */
[----:B------:R-:W-:Y:S01]  /*3180*/  IMAD.IADD R26, R26, 0x1, R36 ;  /* 0x000000011a1a7824 */ /* 0x000fe200078e0224 */
[----:B------:R-:W-:-:S02]  /*3190*/  FSEL R16, R37, R16, !P3 ;  /* 0x0000001025107208 */ /* 0x000fc40005800000 */
[----:B------:R-:W-:Y:S01]  /*31a0*/  @P1 ISETP.NE.AND P4, PT, R35, RZ, PT ;  /* 0x000000ff2300120c */ /* 0x000fe20003f85270 */
[----:B------:R-:W-:Y:S01]  /*31b0*/  IMAD.IADD R38, R38, 0x1, R26 ;  /* 0x0000000126267824 */ /* 0x000fe200078e021a */
[----:B------:R-:W-:Y:S01]  /*31c0*/  SEL R3, R26, R3, !P3 ;  /* 0x000000031a037207 */ /* 0x000fe20005800000 */
[----:B------:R-:W-:Y:S01]  /*31d0*/  @!P0 FADD R33, R33, R16 ;  /* 0x0000001021218221 */ /* 0x000fe20000000000 */
[----:B------:R-:W-:-:S03]  /*31e0*/  @P1 SEL R0, R24, RZ, P4 ;  /* 0x000000ff18001207 */ /* 0x000fc60002000000 */
[----:B------:R-:W-:Y:S01]  /*31f0*/  @!P2 FADD R39, R39, R37 ;  /* 0x000000252727a221 */ /* 0x000fe20000000000 */
[----:B------:R-:W-:Y:S01]  /*3200*/  @P1 FSEL R33, R16, R33, !P4 ;  /* 0x0000002110211208 */ /* 0x000fe20006000000 */
[----:B------:R-:W-:Y:S01]  /*3210*/  @P1 IMAD.IADD R24, R3, 0x1, R0 ;  /* 0x0000000103181824 */ /* 0x000fe200078e0200 */
[----:B------:R-:W-:Y:S06]  /*3220*/  @P1 BRA `(.L_x_1848) ;  /* 0x0000000c000c1947 */ /* 0x000fec0003800000 */
[----:B------:R-:W0:Y:S01]  /*3230*/  LDC.64 R28, c[0x0][0x3a8] ;  /* 0x0000ea00ff1c7b82 */ /* 0x000e220000000a00 */
[----:B------:R-:W-:Y:S01]  /*3240*/  ISETP.NE.AND P2, PT, R34, RZ, PT ;  /* 0x000000ff2200720c */ /* 0x000fe20003f45270 */
[----:B------:R-:W1:-:S12]  /*3250*/  LDCU UR5, c[0x0][0x370] ;  /* 0x00006e00ff0577ac */ /* 0x000e580008000800 */
[----:B------:R-:W-:Y:S01]  /*3260*/  @!P2 IMAD.MOV.U32 R18, RZ, RZ, 0x64 ;  /* 0x00000064ff12a424 */ /* 0x000fe200078e00ff */
[----:B------:R2:W-:Y:S01]  /*3270*/  @!P2 STS [UR4+0x74], R38 ;  /* 0x00007426ff00a988 */ /* 0x0005e20008000804 */
[----:B------:R-:W-:Y:S02]  /*3280*/  @!P2 IMAD.MOV.U32 R19, RZ, RZ, 0x0 ;  /* 0x00000000ff13a424 */ /* 0x000fe400078e00ff */
[----:B------:R-:W-:Y:S01]  /*3290*/  @!P2 IMAD.MOV.U32 R16, RZ, RZ, R38 ;  /* 0x000000ffff10a224 */ /* 0x000fe200078e0026 */
[----:B------:R2:W-:Y:S01]  /*32a0*/  @!P2 STS [UR4+0x78], R39 ;  /* 0x00007827ff00a988 */ /* 0x0005e20008000804 */
[----:B------:R-:W-:Y:S01]  /*32b0*/  @!P2 IMAD.MOV.U32 R17, RZ, RZ, R39 ;  /* 0x000000ffff11a224 */ /* 0x000fe200078e0027 */
[----:B-1----:R-:W-:Y:S01]  /*32c0*/  UISETP.GT.U32.AND UP0, UPT, UR5, 0x1f3, UPT ;  /* 0x000001f30500788c */ /* 0x002fe2000bf04070 */
[----:B0-----:R-:W-:-:S05]  /*32d0*/  IMAD.WIDE.U32 R28, R43, 0x10, R28 ;  /* 0x000000102b1c7825 */ /* 0x001fca00078e001c */
[----:B------:R2:W-:Y:S03]  /*32e0*/  @!P2 ST.E.128.STRONG.GPU desc[UR12][R28.64+0x200], R16 ;  /* 0x000200101c00a985 */ /* 0x0005e6000c10fd0c */
[----:B------:R-:W-:Y:S05]  /*32f0*/  BRA.U UP0, `(.L_x_1849) ;  /* 0x0000000100087547 */ /* 0x000fea000b800000 */
[----:B------:R0:W-:Y:S06]  /*3300*/  MEMBAR.SC.CTA ;  /* 0x0000000000007992 */ /* 0x0001ec0000000000 */
[----:B0-----:R-:W-:Y:S05]  /*3310*/  BRA `(.L_x_1850) ;  /* 0x0000000000087947 */ /* 0x001fea0003800000 */
.L_x_1849:
[----:B------:R-:W-:Y:S05]  /*3320*/  NANOSLEEP 0x1c2 ;  /* 0x000001c20000795d */ /* 0x000fea0003800000 */
[----:B------:R-:W-:Y:S01]  /*3330*/  NOP ;  /* 0x0000000000007918 */ /* 0x000fe20000000000 */
.L_x_1850:
[----:B------:R-:W-:-:S03]  /*3340*/  IMAD.WIDE.U32 R2, R34, 0x10, RZ ;  /* 0x0000001022027825 */ /* 0x000fc600078e00ff */
[----:B--2---:R-:W-:Y:S02]  /*3350*/  LOP3.LUT R17, R2, 0xfffffff0, RZ, 0x3c, !PT ;  /* 0xfffffff002117812 */ /* 0x004fe400078e3cff */
[----:B------:R-:W-:Y:S02]  /*3360*/  LOP3.LUT R3, RZ, R3, RZ, 0x33, !PT ;  /* 0x00000003ff037212 */ /* 0x000fe400078e33ff */
[----:B------:R-:W-:-:S05]  /*3370*/  IADD3 R2, P0, PT, R28, R17, RZ ;  /* 0x000000111c027210 */ /* 0x000fca0007f1e0ff */
[----:B------:R-:W-:-:S08]  /*3380*/  IMAD.X R3, R29, 0x1, R3, P0 ;  /* 0x000000011d037824 */ /* 0x000fd000000e0603 */
.L_x_1852:
[----:B------:R-:W2:Y:S01]  /*3390*/  LD.E.128.STRONG.GPU R16, desc[UR12][R2.64+0x200] ;  /* 0x0002000c02107980 */ /* 0x000ea2000c10fd00 */
[----:B------:R-:W-:Y:S05]  /*33a0*/  YIELD ;  /* 0x0000000000007946 */ /* 0x000fea0003800000 */
[----:B------:R-:W-:Y:S01]  /*33b0*/  UMOV UR5, 0xffffffff ;  /* 0xffffffff00057882 */ /* 0x000fe20000000000 */
[----:B--2---:R-:W-:-:S04]  /*33c0*/  ISETP.NE.U32.AND P0, PT, R18, 0x63, PT ;  /* 0x000000631200780c */ /* 0x004fc80003f05070 */
[----:B------:R-:W-:Y:S01]  /*33d0*/  ISETP.NE.AND.EX P0, PT, R19, RZ, PT, P0 ;  /* 0x000000ff1300720c */ /* 0x000fe20003f05300 */
[----:B------:R-:W-:-:S12]  /*33e0*/  BRA.DIV UR5, `(.L_x_1851) ;  /* 0x0000007e05d87947 */ /* 0x000fd8000b800000 */
[----:B------:R-:W-:-:S13]  /*33f0*/  VOTE.ANY P0, !P0 ;  /* 0x0000000000ff7806 */ /* 0x000fda0004000100 */
.L_x_1910:
[----:B------:R-:W-:Y:S05]  /*3400*/  @P0 BRA `(.L_x_1852) ;  /* 0xfffffffc00e00947 */ /* 0x000fea000383ffff */
[----:B------:R-:W-:Y:S01]  /*3410*/  UMOV UR5, 0xffffffff ;  /* 0xffffffff00057882 */ /* 0x000fe20000000000 */
[----:B------:R-:W-:-:S04]  /*3420*/  ISETP.NE.U32.AND P0, PT, R18, 0x65, PT ;  /* 0x000000651200780c */ /* 0x000fc80003f05070 */
[----:B------:R-:W-:Y:S01]  /*3430*/  ISETP.NE.AND.EX P0, PT, R19, RZ, PT, P0 ;  /* 0x000000ff1300720c */ /* 0x000fe20003f05300 */
[----:B------:R-:W-:-:S12]  /*3440*/  BRA.DIV UR5, `(.L_x_1853) ;  /* 0x0000007e05e07947 */ /* 0x000fd8000b800000 */
[----:B------:R-:W0:Y:S01]  /*3450*/  S2R R37, SR_GEMASK ;  /* 0x0000000000257919 */ /* 0x000e220000003c00 */
[----:B------:R-:W-:Y:S02]  /*3460*/  VOTE.ANY R0, PT, !P0 ;  /* 0x0000000000007806 */ /* 0x000fe400040e0100 */
[----:B------:R-:W-:Y:S02]  /*3470*/  ISETP.NE.AND P1, PT, R16, RZ, PT ;  /* 0x000000ff1000720c */ /* 0x000fe40003f25270 */
[----:B0-----:R-:W-:-:S05]  /*3480*/  LOP3.LUT R0, R0, 0x80000000, R37, 0xec, !PT ;  /* 0x8000000000007812 */ /* 0x001fca00078eec25 */
[----:B------:R-:W-:-:S05]  /*3490*/  VIADD R3, R0, 0xffffffff ;  /* 0xffffffff00037836 */ /* 0x000fca0000000000 */
[----:B------:R-:W-:Y:S01]  /*34a0*/  LOP3.LUT R3, R0, R3, RZ, 0xc, !PT ;  /* 0x0000000300037212 */ /* 0x000fe200078e0cff */
[----:B------:R-:W-:-:S03]  /*34b0*/  VIADD R0, R35, 0x2 ;  /* 0x0000000223007836 */ /* 0x000fc60000000000 */
[----:B------:R0:W1:Y:S02]  /*34c0*/  POPC R25, R3 ;  /* 0x0000000300197309 */ /* 0x0000640000000000 */
[----:B0-----:R-:W0:Y:S01]  /*34d0*/  LDC.64 R2, c[0x0][0x3a8] ;  /* 0x0000ea00ff027b82 */ /* 0x001e220000000a00 */
[----:B-1----:R-:W1:Y:S01]  /*34e0*/  SHFL.DOWN PT, R27, R17, 0x1, R25 ;  /* 0x08200000111b7989 */ /* 0x002e6200000e0019 */
[----:B------:R-:W-:-:S03]  /*34f0*/  ISETP.GE.AND P0, PT, R35, R25, PT ;  /* 0x000000192300720c */ /* 0x000fc60003f06270 */
[----:B------:R-:W2:Y:S01]  /*3500*/  SHFL.DOWN PT, R26, R16, 0x1, R25 ;  /* 0x08200000101a7989 */ /* 0x000ea200000e0019 */
[----:B-1----:R-:W-:-:S05]  /*3510*/  FADD R27, R17, R27 ;  /* 0x0000001b111b7221 */ /* 0x002fca0000000000 */
[-C--:B------:R-:W-:Y:S02]  /*3520*/  FSEL R31, R27, R17.reuse, !P1 ;  /* 0x000000111b1f7208 */ /* 0x080fe40004800000 */
[----:B--2---:R-:W-:Y:S02]  /*3530*/  SEL R27, R26, RZ, !P0 ;  /* 0x000000ff1a1b7207 */ /* 0x004fe40004000000 */
[----:B------:R-:W-:Y:S02]  /*3540*/  FSEL R31, R31, R17, !P0 ;  /* 0x000000111f1f7208 */ /* 0x000fe40004000000 */
[----:B------:R-:W-:Y:S01]  /*3550*/  ISETP.GT.AND P0, PT, R0, R25, PT ;  /* 0x000000190000720c */ /* 0x000fe20003f04270 */
[----:B------:R-:W-:Y:S02]  /*3560*/  IMAD.IADD R26, R16, 0x1, R27 ;  /* 0x00000001101a7824 */ /* 0x000fe400078e021b */
[----:B------:R-:W1:Y:S01]  /*3570*/  SHFL.DOWN PT, R30, R31, 0x2, R25 ;  /* 0x084000001f1e7989 */ /* 0x000e6200000e0019 */
[----:B------:R-:W-:-:S02]  /*3580*/  VIADD R0, R35, 0x4 ;  /* 0x0000000423007836 */ /* 0x000fc40000000000 */
[----:B------:R-:W-:Y:S01]  /*3590*/  ISETP.NE.AND P1, PT, R26, RZ, PT ;  /* 0x000000ff1a00720c */ /* 0x000fe20003f25270 */
[----:B------:R-:W2:Y:S01]  /*35a0*/  SHFL.DOWN PT, R27, R26, 0x2, R25 ;  /* 0x084000001a1b7989 */ /* 0x000ea200000e0019 */
[----:B-1----:R-:W-:Y:S01]  /*35b0*/  FADD R30, R31, R30 ;  /* 0x0000001e1f1e7221 */ /* 0x002fe20000000000 */
[----:B--2---:R-:W-:-:S04]  /*35c0*/  SEL R27, R27, RZ, !P0 ;  /* 0x000000ff1b1b7207 */ /* 0x004fc80004000000 */
[----:B------:R-:W-:Y:S02]  /*35d0*/  @!P0 FSEL R31, R30, R31, !P1 ;  /* 0x0000001f1e1f8208 */ /* 0x000fe40004800000 */
[----:B------:R-:W-:Y:S01]  /*35e0*/  ISETP.GT.AND P0, PT, R0, R25, PT ;  /* 0x000000190000720c */ /* 0x000fe20003f04270 */
[----:B------:R-:W-:Y:S01]  /*35f0*/  IMAD.IADD R16, R26, 0x1, R27 ;  /* 0x000000011a107824 */ /* 0x000fe200078e021b */
[----:B0-----:R-:W-:Y:S01]  /*3600*/  IADD3 R27, P5, PT, R2, 0x200, RZ ;  /* 0x00000200021b7810 */ /* 0x001fe20007fbe0ff */
[----:B------:R-:W0:Y:S01]  /*3610*/  SHFL.DOWN PT, R30, R31, 0x4, R25 ;  /* 0x088000001f1e7989 */ /* 0x000e2200000e0019 */
[----:B------:R-:W-:Y:S02]  /*3620*/  VIADD R0, R35, 0x8 ;  /* 0x0000000823007836 */ /* 0x000fe40000000000 */
[----:B------:R-:W-:Y:S01]  /*3630*/  ISETP.NE.AND P1, PT, R16, RZ, PT ;  /* 0x000000ff1000720c */ /* 0x000fe20003f25270 */
[----:B------:R-:W1:Y:S01]  /*3640*/  SHFL.DOWN PT, R17, R16, 0x4, R25 ;  /* 0x0880000010117989 */ /* 0x000e6200000e0019 */
[----:B0-----:R-:W-:Y:S01]  /*3650*/  FADD R30, R31, R30 ;  /* 0x0000001e1f1e7221 */ /* 0x001fe20000000000 */
[----:B-1----:R-:W-:-:S04]  /*3660*/  SEL R17, R17, RZ, !P0 ;  /* 0x000000ff11117207 */ /* 0x002fc80004000000 */
[----:B------:R-:W-:Y:S02]  /*3670*/  @!P0 FSEL R31, R30, R31, !P1 ;  /* 0x0000001f1e1f8208 */ /* 0x000fe40004800000 */
[----:B------:R-:W-:Y:S01]  /*3680*/  ISETP.GT.AND P0, PT, R0, R25, PT ;  /* 0x000000190000720c */ /* 0x000fe20003f04270 */
[----:B------:R-:W-:Y:S02]  /*3690*/  IMAD.IADD R36, R16, 0x1, R17 ;  /* 0x0000000110247824 */ /* 0x000fe400078e0211 */
        /* <DEDUP_REMOVED lines=8> */
[----:B------:R-:W-:Y:S01]  /*3720*/  IMAD.IADD R26, R36, 0x1, R17 ;  /* 0x00000001241a7824 */ /* 0x000fe200078e0211 */
[----:B------:R-:W-:Y:S01]  /*3730*/  ISETP.NE.U32.AND P1, PT, R18, 0x65, PT ;  /* 0x000000651200780c */ /* 0x000fe20003f25070 */
[----:B------:R-:W0:Y:S01]  /*3740*/  SHFL.DOWN PT, R16, R31, 0x10, R25 ;  /* 0x0a0000001f107989 */ /* 0x000e2200000e0019 */
[----:B------:R-:W-:Y:S02]  /*3750*/  LOP3.LUT R0, RZ, R34, RZ, 0x33, !PT ;  /* 0x00000022ff007212 */ /* 0x000fe400078e33ff */
[----:B------:R-:W-:Y:S01]  /*3760*/  ISETP.NE.AND.EX P1, PT, R19, RZ, PT, P1 ;  /* 0x000000ff1300720c */ /* 0x000fe20003f25310 */
[----:B------:R-:W1:Y:S01]  /*3770*/  SHFL.DOWN PT, R30, R26, 0x10, R25 ;  /* 0x0a0000001a1e7989 */ /* 0x000e6200000e0019 */
[----:B------:R-:W-:Y:S01]  /*3780*/  ISETP.NE.AND P3, PT, R26, RZ, PT ;  /* 0x000000ff1a00720c */ /* 0x000fe20003f65270 */
[----:B------:R-:W-:-:S10]  /*3790*/  IMAD.IADD R43, R0, 0x1, R43 ;  /* 0x00000001002b7824 */ /* 0x000fd400078e022b */
[----:B------:R-:W-:Y:S01]  /*37a0*/  VOTE.ALL P4, P1 ;  /* 0x0000000000ff7806 */ /* 0x000fe20000880000 */
[----:B0-----:R-:W-:Y:S01]  /*37b0*/  FADD R16, R31, R16 ;  /* 0x000000101f107221 */ /* 0x001fe20000000000 */
[----:B-1----:R-:W-:Y:S01]  /*37c0*/  SEL R17, R30, RZ, !P0 ;  /* 0x000000ff1e117207 */ /* 0x002fe20004000000 */
[----:B------:R-:W-:-:S03]  /*37d0*/  IMAD.X R30, RZ, RZ, R3, P5 ;  /* 0x000000ffff1e7224 */ /* 0x000fc600028e0603 */
[----:B------:R-:W-:Y:S01]  /*37e0*/  @!P0 FSEL R31, R16, R31, !P3 ;  /* 0x0000001f101f8208 */ /* 0x000fe20005800000 */
[----:B------:R-:W-:-:S04]  /*37f0*/  IMAD.IADD R26, R26, 0x1, R17 ;  /* 0x000000011a1a7824 */ /* 0x000fc800078e0211 */
[----:B------:R-:W-:-:S07]  /*3800*/  IMAD.MOV.U32 R2, RZ, RZ, R31 ;  /* 0x000000ffff027224 */ /* 0x000fce00078e001f */
.L_x_1924:
[----:B------:R-:W-:Y:S05]  /*3810*/  @!P4 BRA `(.L_x_1854) ;  /* 0x00000004002cc947 */ /* 0x000fea0003800000 */
[----:B------:R-:W-:-:S07]  /*3820*/  IMAD.MOV.U32 R31, RZ, RZ, R43 ;  /* 0x000000ffff1f7224 */ /* 0x000fce00078e002b */
.L_x_1858:
[----:B------:R-:W-:Y:S02]  /*3830*/  IMAD.MOV.U32 R36, RZ, RZ, R2 ;  /* 0x000000ffff247224 */ /* 0x000fe400078e0002 */
[----:B------:R-:W-:Y:S02]  /*3840*/  IMAD.MOV.U32 R2, RZ, RZ, R27 ;  /* 0x000000ffff027224 */ /* 0x000fe400078e001b */
[----:B------:R-:W-:Y:S02]  /*3850*/  IMAD.MOV.U32 R3, RZ, RZ, R30 ;  /* 0x000000ffff037224 */ /* 0x000fe400078e001e */
[----:B------:R-:W-:-:S07]  /*3860*/  IMAD.WIDE R2, R31, 0x10, R2 ;  /* 0x000000101f027825 */ /* 0x000fce00078e0202 */
.L_x_1856:
[----:B------:R-:W2:Y:S01]  /*3870*/  LD.E.128.STRONG.GPU R16, desc[UR12][R2.64+-0x200] ;  /* 0xfffe000c02107980 */ /* 0x000ea2000c10fd00 */
[----:B------:R-:W-:Y:S05]  /*3880*/  YIELD ;  /* 0x0000000000007946 */ /* 0x000fea0003800000 */
[----:B------:R-:W-:Y:S01]  /*3890*/  UMOV UR5, 0xffffffff ;  /* 0xffffffff00057882 */ /* 0x000fe20000000000 */
[----:B--2---:R-:W-:-:S04]  /*38a0*/  ISETP.NE.U32.AND P0, PT, R18, 0x63, PT ;  /* 0x000000631200780c */ /* 0x004fc80003f05070 */
[----:B------:R-:W-:Y:S01]  /*38b0*/  ISETP.NE.AND.EX P0, PT, R19, RZ, PT, P0 ;  /* 0x000000ff1300720c */ /* 0x000fe20003f05300 */
[----:B------:R-:W-:-:S12]  /*38c0*/  BRA.DIV UR5, `(.L_x_1855) ;  /* 0x0000008205907947 */ /* 0x000fd8000b800000 */
[----:B------:R-:W-:-:S13]  /*38d0*/  VOTE.ANY P0, !P0 ;  /* 0x0000000000ff7806 */ /* 0x000fda0004000100 */
.L_x_1927:
[----:B------:R-:W-:Y:S05]  /*38e0*/  @P0 BRA `(.L_x_1856) ;  /* 0xfffffffc00e00947 */ /* 0x000fea000383ffff */
[----:B------:R-:W-:Y:S01]  /*38f0*/  UMOV UR5, 0xffffffff ;  /* 0xffffffff00057882 */ /* 0x000fe20000000000 */
[----:B------:R-:W-:-:S04]  /*3900*/  ISETP.NE.U32.AND P0, PT, R18, 0x65, PT ;  /* 0x000000651200780c */ /* 0x000fc80003f05070 */
[----:B------:R-:W-:Y:S01]  /*3910*/  ISETP.NE.AND.EX P0, PT, R19, RZ, PT, P0 ;  /* 0x000000ff1300720c */ /* 0x000fe20003f05300 */
[----:B------:R-:W-:-:S12]  /*3920*/  BRA.DIV UR5, `(.L_x_1857) ;  /* 0x0000008205987947 */ /* 0x000fd8000b800000 */
[----:B------:R-:W-:Y:S01]  /*3930*/  VOTE.ANY R0, PT, !P0 ;  /* 0x0000000000007806 */ /* 0x000fe200040e0100 */
[----:B------:R-:W-:Y:S01]  /*3940*/  VIADD R31, R31, 0xffffffe0 ;  /* 0xffffffe01f1f7836 */ /* 0x000fe20000000000 */
[----:B------:R-:W-:Y:S02]  /*3950*/  ISETP.NE.AND P1, PT, R16, RZ, PT ;  /* 0x000000ff1000720c */ /* 0x000fe40003f25270 */
[----:B------:R-:W-:Y:S02]  /*3960*/  LOP3.LUT R0, R0, 0x80000000, R37, 0xec, !PT ;  /* 0x8000000000007812 */ /* 0x000fe400078eec25 */
[----:B------:R-:W-:-:S03]  /*3970*/  ISETP.NE.AND P5, PT, R26, RZ, PT ;  /* 0x000000ff1a00720c */ /* 0x000fc60003fa5270 */
[----:B------:R-:W-:-:S05]  /*3980*/  VIADD R3, R0, 0xffffffff ;  /* 0xffffffff00037836 */ /* 0x000fca0000000000 */
[----:B------:R-:W-:Y:S01]  /*3990*/  LOP3.LUT R3, R0, R3, RZ, 0xc, !PT ;  /* 0x0000000300037212 */ /* 0x000fe200078e0cff */
[----:B------:R-:W-:-:S03]  /*39a0*/  VIADD R0, R35, 0x2 ;  /* 0x0000000223007836 */ /* 0x000fc60000000000 */
[----:B------:R-:W0:Y:S02]  /*39b0*/  POPC R25, R3 ;  /* 0x0000000300197309 */ /* 0x000e240000000000 */
[----:B0-----:R-:W0:Y:S01]  /*39c0*/  SHFL.DOWN PT, R43, R17, 0x1, R25 ;  /* 0x08200000112b7989 */ /* 0x001e2200000e0019 */
[----:B------:R-:W-:-:S03]  /*39d0*/  ISETP.GE.AND P0, PT, R35, R25, PT ;  /* 0x000000192300720c */ /* 0x000fc60003f06270 */
[----:B------:R-:W1:Y:S01]  /*39e0*/  SHFL.DOWN PT, R41, R16, 0x1, R25 ;  /* 0x0820000010297989 */ /* 0x000e6200000e0019 */
[----:B0-----:R-:W-:-:S05]  /*39f0*/  FADD R43, R17, R43 ;  /* 0x0000002b112b7221 */ /* 0x001fca0000000000 */
[-C--:B------:R-:W-:Y:S02]  /*3a00*/  FSEL R45, R43, R17.reuse, !P1 ;  /* 0x000000112b2d7208 */ /* 0x080fe40004800000 */
[----:B-1----:R-:W-:Y:S02]  /*3a10*/  SEL R43, R41, RZ, !P0 ;  /* 0x000000ff292b7207 */ /* 0x002fe40004000000 */
[----:B------:R-:W-:Y:S02]  /*3a20*/  FSEL R41, R45, R17, !P0 ;  /* 0x000000112d297208 */ /* 0x000fe40004000000 */
[----:B------:R-:W-:Y:S01]  /*3a30*/  ISETP.GT.AND P0, PT, R0, R25, PT ;  /* 0x000000190000720c */ /* 0x000fe20003f04270 */
[----:B------:R-:W-:Y:S02]  /*3a40*/  IMAD.IADD R42, R16, 0x1, R43 ;  /* 0x00000001102a7824 */ /* 0x000fe400078e022b */
[----:B------:R-:W0:Y:S01]  /*3a50*/  SHFL.DOWN PT, R44, R41, 0x2, R25 ;  /* 0x08400000292c7989 */ /* 0x000e2200000e0019 */
[----:B------:R-:W-:-:S02]  /*3a60*/  VIADD R0, R35, 0x4 ;  /* 0x0000000423007836 */ /* 0x000fc40000000000 */
        /* <DEDUP_REMOVED lines=26> */
[----:B------:R-:W0:Y:S03]  /*3c10*/  SHFL.DOWN PT, R44, R41, 0x10, R25 ;  /* 0x0a000000292c7989 */ /* 0x000e2600000e0019 */
[----:B------:R-:W-:Y:S01]  /*3c20*/  ISETP.NE.AND.EX P1, PT, R19, RZ, PT, P1 ;  /* 0x000000ff1300720c */ /* 0x000fe20003f25310 */
[----:B------:R-:W1:Y:S01]  /*3c30*/  SHFL.DOWN PT, R16, R17, 0x10, R25 ;  /* 0x0a00000011107989 */ /* 0x000e6200000e0019 */
[----:B------:R-:W-:-:S11]  /*3c40*/  ISETP.NE.AND P3, PT, R17, RZ, PT ;  /* 0x000000ff1100720c */ /* 0x000fd60003f65270 */
[----:B------:R-:W-:Y:S01]  /*3c50*/  VOTE.ALL P4, P1 ;  /* 0x0000000000ff7806 */ /* 0x000fe20000880000 */
[----:B0-----:R-:W-:Y:S01]  /*3c60*/  FADD R44, R41, R44 ;  /* 0x0000002c292c7221 */ /* 0x001fe20000000000 */
[----:B-1----:R-:W-:-:S04]  /*3c70*/  SEL R16, R16, RZ, !P0 ;  /* 0x000000ff10107207 */ /* 0x002fc80004000000 */
[----:B------:R-:W-:Y:S02]  /*3c80*/  @!P0 FSEL R41, R44, R41, !P3 ;  /* 0x000000292c298208 */ /* 0x000fe40005800000 */
[----:B------:R-:W-:-:S03]  /*3c90*/  IADD3 R26, PT, PT, R17, R16, R26 ;  /* 0x00000010111a7210 */ /* 0x000fc60007ffe01a */
[----:B------:R-:W-:-:S04]  /*3ca0*/  @!P5 FADD R36, R41, R36 ;  /* 0x000000242924d221 */ /* 0x000fc80000000000 */
[----:B------:R-:W-:-:S07]  /*3cb0*/  IMAD.MOV.U32 R2, RZ, RZ, R36 ;  /* 0x000000ffff027224 */ /* 0x000fce00078e0024 */
.L_x_1941:
[----:B------:R-:W-:Y:S05]  /*3cc0*/  @P4 BRA `(.L_x_1858) ;  /* 0xfffffff800d84947 */ /* 0x000fea000383ffff */
.L_x_1854:
        /* <DEDUP_REMOVED lines=8> */
[----:B------:R-:W-:Y:S01]  /*3d50*/  FADD R0, R39, R2 ;  /* 0x0000000227007221 */ /* 0x000fe20000000000 */
[----:B------:R-:W-:Y:S01]  /*3d60*/  UMOV UR5, 0x400 ;  /* 0x0000040000057882 */ /* 0x000fe20000000000 */
[C---:B------:R-:W-:Y:S01]  /*3d70*/  ISETP.NE.AND P0, PT, R38.reuse, RZ, PT ;  /* 0x000000ff2600720c */ /* 0x040fe20003f05270 */
[----:B------:R-:W-:Y:S02]  /*3d80*/  IMAD.IADD R3, R38, 0x1, R26 ;  /* 0x0000000126037824 */ /* 0x000fe400078e021a */
[----:B------:R-:W-:Y:S01]  /*3d90*/  IMAD.MOV.U32 R18, RZ, RZ, 0x65 ;  /* 0x00000065ff127424 */ /* 0x000fe200078e00ff */
[----:B------:R-:W-:Y:S01]  /*3da0*/  FSEL R17, R0, R39, !P0 ;  /* 0x0000002700117208 */ /* 0x000fe20004000000 */
[----:B------:R-:W-:Y:S02]  /*3db0*/  IMAD.MOV.U32 R19, RZ, RZ, 0x0 ;  /* 0x00000000ff137424 */ /* 0x000fe400078e00ff */
[----:B------:R-:W-:-:S05]  /*3dc0*/  IMAD.MOV.U32 R16, RZ, RZ, R3 ;  /* 0x000000ffff107224 */ /* 0x000fca00078e0003 */
[----:B------:R1:W-:Y:S01]  /*3dd0*/  ST.E.128.STRONG.GPU desc[UR12][R28.64+0x200], R16 ;  /* 0x000200101c007985 */ /* 0x0003e2000c10fd0c */
[----:B0-----:R-:W-:-:S09]  /*3de0*/  ULEA UR5, UR6, UR5, 0x18 ;  /* 0x0000000506057291 */ /* 0x001fd2000f8ec0ff */
[----:B------:R1:W-:Y:S04]  /*3df0*/  STS.64 [UR5+0x68], R2 ;  /* 0x00006802ff007988 */ /* 0x0003e80008000a05 */
[----:B------:R1:W-:Y:S04]  /*3e00*/  STS [UR5+0x70], R17 ;  /* 0x00007011ff007988 */ /* 0x0003e80008000805 */
[----:B------:R1:W-:Y:S02]  /*3e10*/  STS [UR5+0x64], R26 ;  /* 0x0000641aff007988 */ /* 0x0003e40008000805 */
.L_x_1860:
[----:B------:R-:W-:Y:S05]  /*3e20*/  BSYNC.RECONVERGENT B0 ;  /* 0x0000000000007941 */ /* 0x000fea0003800200 */
.L_x_1859:
[----:B------:R0:W-:Y:S01]  /*3e30*/  @!P1 STS.64 [R25+0x48], R26 ;  /* 0x0000481a19009388 */ /* 0x0001e20000000a00 */
[----:B------:R-:W-:Y:S02]  /*3e40*/  @!P1 IMAD.MOV.U32 R24, RZ, RZ, R26 ;  /* 0x000000ffff189224 */ /* 0x000fe400078e001a */
[----:B------:R-:W-:-:S07]  /*3e50*/  @!P1 IMAD.MOV.U32 R33, RZ, RZ, R2 ;  /* 0x000000ffff219224 */ /* 0x000fce00078e0002 */
.L_x_1848:
[----:B------:R-:W-:Y:S05]  /*3e60*/  WARPSYNC.ALL ;  /* 0x0000000000007948 */ /* 0x000fea0003800000 */
[----:B------:R-:W-:Y:S01]  /*3e70*/  ISETP.NE.AND P1, PT, R34, RZ, PT ;  /* 0x000000ff2200720c */ /* 0x000fe20003f25270 */
[----:B------:R-:W2:Y:S08]  /*3e80*/  S2UR UR5, SR_CgaCtaId ;  /* 0x00000000000579c3 */ /* 0x000eb00000008800 */
[----:B------:R-:W-:Y:S01]  /*3e90*/  BAR.SYNC.DEFER_BLOCKING 0x0 ;  /* 0x0000000000007b1d */ /* 0x000fe20000010000 */
[----:B------:R-:W-:-:S02]  /*3ea0*/  ISETP.NE.OR P0, PT, R24, RZ, !P1 ;  /* 0x000000ff1800720c */ /* 0x000fc40004f05670 */
[----:B------:R-:W-:Y:S02]  /*3eb0*/  ISETP.NE.AND P4, PT, R22, R20, PT ;  /* 0x000000141600720c */ /* 0x000fe40003f85270 */
[----:B------:R-:W-:Y:S01]  /*3ec0*/  ISETP.NE.AND P5, PT, R32, R22, PT ;  /* 0x000000162000720c */ /* 0x000fe20003fa5270 */
[----:B------:R-:W-:Y:S01]  /*3ed0*/  UMOV UR4, 0x400 ;  /* 0x0000040000047882 */ /* 0x000fe20000000000 */
[----:B------:R-:W-:Y:S02]  /*3ee0*/  ISETP.NE.AND P3, PT, R20, R14, PT ;  /* 0x0000000e1400720c */ /* 0x000fe40003f65270 */
[----:B-1----:R-:W-:Y:S02]  /*3ef0*/  SEL R19, RZ, 0x1, !P5 ;  /* 0x00000001ff137807 */ /* 0x002fe40006800000 */
[----:B------:R-:W-:-:S03]  /*3f00*/  ISETP.NE.AND P2, PT, R14, R12, PT ;  /* 0x0000000c0e00720c */ /* 0x000fc60003f45270 */
[----:B0-----:R-:W-:Y:S02]  /*3f10*/  VIADD R25, R19, 0x1 ;  /* 0x0000000113197836 */ /* 0x001fe40000000000 */
[----:B------:R-:W-:Y:S01]  /*3f20*/  @!P4 IMAD.MOV R25, RZ, RZ, R19 ;  /* 0x000000ffff19c224 */ /* 0x000fe200078e0213 */
[----:B--2---:R-:W-:-:S09]  /*3f30*/  ULEA UR8, UR5, UR4, 0x18 ;  /* 0x0000000405087291 */ /* 0x004fd2000f8ec0ff */
[----:B------:R-:W0:Y:S04]  /*3f40*/  @P1 LDS.64 R2, [UR8+0x48] ;  /* 0x00004808ff021984 */ /* 0x000e280008000a00 */
[----:B------:R-:W1:Y:S01]  /*3f50*/  LDS R27, [UR8+0x74] ;  /* 0x00007408ff1b7984 */ /* 0x000e620008000800 */
[----:B0-----:R-:W-:Y:S02]  /*3f60*/  @P1 IMAD.IADD R2, R24, 0x1, R2 ;  /* 0x0000000118021824 */ /* 0x001fe400078e0202 */
[----:B------:R-:W-:Y:S01]  /*3f70*/  @!P0 FADD R33, R33, R3 ;  /* 0x0000000321218221 */ /* 0x000fe20000000000 */
[----:B------:R-:W-:Y:S01]  /*3f80*/  ISETP.NE.AND P0, PT, R12, R10, PT ;  /* 0x0000000a0c00720c */ /* 0x000fe20003f05270 */
[----:B------:R-:W-:Y:S02]  /*3f90*/  @P1 IMAD.MOV.U32 R24, RZ, RZ, R2 ;  /* 0x000000ffff181224 */ /* 0x000fe400078e0002 */
[----:B------:R-:W-:Y:S01]  /*3fa0*/  @!P5 FADD R23, R23, R33 ;  /* 0x000000211717d221 */ /* 0x000fe20000000000 */
[----:B------:R-:W-:Y:S01]  /*3fb0*/  ISETP.NE.AND P1, PT, R10, R8, PT ;  /* 0x000000080a00720c */ /* 0x000fe20003f25270 */
[----:B------:R-:W-:-:S02]  /*3fc0*/  IMAD.IADD R25, R24, 0x1, R25 ;  /* 0x0000000118197824 */ /* 0x000fc400078e0219 */
[----:B------:R-:W-:Y:S01]  /*3fd0*/  @!P4 FADD R21, R21, R23 ;  /* 0x000000171515c221 */ /* 0x000fe20000000000 */
[----:B------:R-:W-:Y:S01]  /*3fe0*/  ISETP.NE.AND P4, PT, R8, R6, PT ;  /* 0x000000060800720c */ /* 0x000fe20003f85270 */
[----:B------:R-:W-:Y:S02]  /*3ff0*/  IMAD.IADD R19, R19, 0x1, R24 ;  /* 0x0000000113137824 */ /* 0x000fe400078e0218 */
[----:B------:R-:W-:Y:S02]  /*4000*/  VIADD R18, R25, 0x1 ;  /* 0x0000000119127836 */ /* 0x000fe40000000000 */
[----:B------:R-:W-:Y:S01]  /*4010*/  @!P3 FADD R15, R15, R21 ;  /* 0x000000150f0fb221 */ /* 0x000fe20000000000 */
[----:B------:R-:W-:-:S03]  /*4020*/  @!P3 IMAD.MOV R18, RZ, RZ, R25 ;  /* 0x000000ffff12b224 */ /* 0x000fc600078e0219 */
[----:B------:R-:W-:Y:S01]  /*4030*/  @!P2 FADD R13, R13, R15 ;  /* 0x0000000f0d0da221 */ /* 0x000fe20000000000 */
[----:B------:R-:W-:Y:S02]  /*4040*/  VIADD R2, R18, 0x1 ;  /* 0x0000000112027836 */ /* 0x000fe40000000000 */
[----:B------:R-:W-:Y:S02]  /*4050*/  @!P2 IMAD.MOV R2, RZ, RZ, R18 ;  /* 0x000000ffff02a224 */ /* 0x000fe400078e0212 */
[----:B------:R-:W-:Y:S01]  /*4060*/  @!P0 FADD R11, R11, R13 ;  /* 0x0000000d0b0b8221 */ /* 0x000fe20000000000 */
[----:B------:R-:W-:Y:S01]  /*4070*/  ISETP.NE.AND P2, PT, R6, R4, PT ;  /* 0x000000040600720c */ /* 0x000fe20003f45270 */
[----:B------:R-:W-:Y:S02]  /*4080*/  VIADD R17, R2, 0x1 ;  /* 0x0000000102117836 */ /* 0x000fe40000000000 */
[----:B------:R-:W-:Y:S01]  /*4090*/  @!P1 FADD R9, R9, R11 ;  /* 0x0000000b09099221 */ /* 0x000fe20000000000 */
[----:B------:R-:W-:Y:S01]  /*40a0*/  @!P0 IMAD.MOV R17, RZ, RZ, R2 ;  /* 0x000000ffff118224 */ /* 0x000fe200078e0202 */
[----:B-1----:R-:W-:-:S02]  /*40b0*/  ISETP.GE.AND P0, PT, R27, 0x101, PT ;  /* 0x000001011b00780c */ /* 0x002fc40003f06270 */
[----:B------:R-:W-:Y:S01]  /*40c0*/  @!P4 FADD R7, R7, R9 ;  /* 0x000000090707c221 */ /* 0x000fe20000000000 */
[----:B------:R-:W-:Y:S02]  /*40d0*/  VIADD R16, R17, 0x1 ;  /* 0x0000000111107836 */ /* 0x000fe40000000000 */
[----:B------:R-:W-:-:S03]  /*40e0*/  @!P1 IMAD.MOV R16, RZ, RZ, R17 ;  /* 0x000000ffff109224 */ /* 0x000fc600078e0211 */
[----:B------:R-:W-:Y:S01]  /*40f0*/  @!P2 FADD R5, R5, R7 ;  /* 0x000000070505a221 */ /* 0x000fe20000000000 */
[----:B------:R-:W-:Y:S02]  /*4100*/  VIADD R3, R16, 0x1 ;  /* 0x0000000110037836 */ /* 0x000fe40000000000 */
[----:B------:R-:W-:-:S04]  /*4110*/  @!P4 IMAD.MOV R3, RZ, RZ, R16 ;  /* 0x000000ffff03c224 */ /* 0x000fc800078e0210 */
[----:B------:R-:W-:Y:S02]  /*4120*/  VIADD R0, R3, 0x1 ;  /* 0x0000000103007836 */ /* 0x000fe40000000000 */
[----:B------:R-:W-:Y:S01]  /*4130*/  @!P2 IMAD.MOV R0, RZ, RZ, R3 ;  /* 0x000000ffff00a224 */ /* 0x000fe200078e0203 */
[----:B------:R-:W-:Y:S06]  /*4140*/  @!P0 BRA `(.L_x_1861) ;  /* 0x0000000c00b88947 */ /* 0x000fec0003800000 */
[----:B------:R-:W0:Y:S01]  /*4150*/  LDS R35, [UR8+0x64] ;  /* 0x00006408ff237984 */ /* 0x000e220008000800 */
        /* <DEDUP_REMOVED lines=28> */
[----:B------:R-:W-:Y:S01]  /*4320*/  ISETP.GE.AND P0, PT, R34, R27, PT ;  /* 0x0000001b2200720c */ /* 0x000fe20003f06270 */
[--C-:B------:R-:W-:Y:S02]  /*4330*/  @P2 IMAD.IADD R0, R0, 0x1, -R35.reuse ;  /* 0x0000000100002824 */ /* 0x100fe400078e0a23 */
[----:B------:R0:W-:Y:S02]  /*4340*/  @P6 STS.64 [R2], R12 ;  /* 0x0000000c02006388 */ /* 0x0001e40000000a00 */
[----:B------:R-:W-:Y:S01]  /*4350*/  @P3 IMAD.IADD R3, R3, 0x1, -R35 ;  /* 0x0000000103033824 */ /* 0x000fe200078e0a23 */
[----:B------:R-:W-:Y:S01]  /*4360*/  @P2 LEA R0, R0, UR8, 0x3 ;  /* 0x0000000800002c11 */ /* 0x000fe2000f8e18ff */
[----:B------:R0:W-:Y:S03]  /*4370*/  @P5 STS.64 [R17], R10 ;  /* 0x0000000a11005388 */ /* 0x0001e60000000a00 */
[----:B------:R-:W-:Y:S01]  /*4380*/  @P3 LEA R3, R3, UR8, 0x3 ;  /* 0x0000000803033c11 */ /* 0x000fe2000f8e18ff */
[----:B------:R0:W-:Y:S04]  /*4390*/  @P4 STS.64 [R16], R8 ;  /* 0x0000000810004388 */ /* 0x0001e80000000a00 */
[----:B------:R0:W-:Y:S04]  /*43a0*/  @P3 STS.64 [R3], R6 ;  /* 0x0000000603003388 */ /* 0x0001e80000000a00 */
[----:B------:R0:W-:Y:S01]  /*43b0*/  @P2 STS.64 [R0], R4 ;  /* 0x0000000400002388 */ /* 0x0001e20000000a00 */
[----:B------:R-:W-:Y:S06]  /*43c0*/  BAR.SYNC.DEFER_BLOCKING 0x0 ;  /* 0x0000000000007b1d */ /* 0x000fec0000010000 */
[----:B------:R-:W-:Y:S05]  /*43d0*/  @P0 EXIT ;  /* 0x000000000000094d */ /* 0x000fea0003800000 */
        /* <DEDUP_REMOVED lines=8> */
[----:B------:R-:W-:Y:S01]  /*4460*/  LEA.HI R0, R0, 0x1, RZ, 0x18 ;  /* 0x0000000100007811 */ /* 0x000fe200078fc0ff */
[C---:B------:R-:W-:Y:S01]  /*4470*/  IMAD.IADD R11, R34.reuse, 0x1, R35 ;  /* 0x00000001220b7824 */ /* 0x040fe200078e0223 */
[----:B------:R-:W-:-:S03]  /*4480*/  LEA R10, R34, UR8, 0x3 ;  /* 0x00000008220a7c11 */ /* 0x000fc6000f8e18ff */
[C---:B------:R-:W-:Y:S01]  /*4490*/  IMAD.SHL.U32 R2, R0.reuse, 0x100, RZ ;  /* 0x0000010000027824 */ /* 0x040fe200078e00ff */
[----:B------:R-:W-:Y:S01]  /*44a0*/  LOP3.LUT R0, R0, 0x3, RZ, 0xc0, !PT ;  /* 0x0000000300007812 */ /* 0x000fe200078ec0ff */
[----:B------:R-:W1:Y:S03]  /*44b0*/  LDC.64 R6, c[0x0][0x398] ;  /* 0x0000e600ff067b82 */ /* 0x000e660000000a00 */
[----:B------:R-:W-:Y:S01]  /*44c0*/  LOP3.LUT R3, R2, 0x300, RZ, 0xc0, !PT ;  /* 0x0000030002037812 */ /* 0x000fe200078ec0ff */
[----:B------:R-:W-:-:S04]  /*44d0*/  IMAD.MOV R0, RZ, RZ, -R0 ;  /* 0x000000ffff007224 */ /* 0x000fc800078e0a00 */
[----:B------:R-:W-:-:S07]  /*44e0*/  IMAD.IADD R34, R34, 0x1, R3 ;  /* 0x0000000122227824 */ /* 0x000fce00078e0203 */
.L_x_1864:
[----:B--2---:R2:W3:Y:S01]  /*44f0*/  LDS.64 R12, [R10] ;  /* 0x000000000a0c7984 */ /* 0x0044e20000000a00 */
[----:B0-----:R-:W-:-:S04]  /*4500*/  IMAD.WIDE R4, R11, 0x4, R8 ;  /* 0x000000040b047825 */ /* 0x001fc800078e0208 */
[----:B-1----:R-:W-:-:S04]  /*4510*/  IMAD.WIDE R2, R11, 0x4, R6 ;  /* 0x000000040b027825 */ /* 0x002fc800078e0206 */
[----:B------:R-:W-:Y:S02]  /*4520*/  VIADD R0, R0, 0x1 ;  /* 0x0000000100007836 */ /* 0x000fe40000000000 */
[----:B------:R-:W-:Y:S02]  /*4530*/  VIADD R11, R11, 0x100 ;  /* 0x000001000b0b7836 */ /* 0x000fe40000000000 */
[----:B--2---:R-:W-:Y:S01]  /*4540*/  VIADD R10, R10, 0x800 ;  /* 0x000008000a0a7836 */ /* 0x004fe20000000000 */
[----:B------:R-:W-:Y:S02]  /*4550*/  ISETP.NE.AND P0, PT, R0, RZ, PT ;  /* 0x000000ff0000720c */ /* 0x000fe40003f05270 */
[----:B---3--:R-:W-:-:S05]  /*4560*/  I2FP.F32.S32 R15, R12 ;  /* 0x0000000c000f7245 */ /* 0x008fca0000201400 */
[----:B------:R2:W-:Y:S04]  /*4570*/  STG.E desc[UR12][R4.64], R15 ;  /* 0x0000000f04007986 */ /* 0x0005e8000c10190c */
[----:B------:R2:W-:Y:S02]  /*4580*/  STG.E desc[UR12][R2.64], R13 ;  /* 0x0000000d02007986 */ /* 0x0005e4000c10190c */
[----:B------:R-:W-:Y:S05]  /*4590*/  @P0 BRA `(.L_x_1864) ;  /* 0xfffffffc00d40947 */ /* 0x000fea000383ffff */
.L_x_1863:
[----:B------:R-:W-:Y:S05]  /*45a0*/  BSYNC.RECONVERGENT B0 ;  /* 0x0000000000007941 */ /* 0x000fea0003800200 */
.L_x_1862:
[----:B------:R-:W-:Y:S05]  /*45b0*/  @!P1 EXIT ;  /* 0x000000000000994d */ /* 0x000fea0003800000 */
[----:B------:R-:W0:Y:S01]  /*45c0*/  LDCU.128 UR4, c[0x0][0x390] ;  /* 0x00007200ff0477ac */ /* 0x000e220008000c00 */
[----:B------:R-:W-:Y:S01]  /*45d0*/  IMAD.IADD R0, R27, 0x1, -R34 ;  /* 0x000000011b007824 */ /* 0x000fe200078e0a22 */
[----:B------:R-:W-:Y:S01]  /*45e0*/  BSSY.RECONVERGENT B0, `(.L_x_1865) ;  /* 0x0000061000007945 */ /* 0x000fe20003800200 */
[----:B------:R-:W-:Y:S01]  /*45f0*/  IMAD.IADD R35, R34, 0x1, R35 ;  /* 0x0000000122237824 */ /* 0x000fe200078e0223 */
[----:B------:R-:W-:Y:S02]  /*4600*/  PLOP3.LUT P0, PT, PT, PT, PT, 0x80, 0x8 ;  /* 0x000000000008781c */ /* 0x000fe40003f0f070 */
[----:B------:R-:W-:Y:S02]  /*4610*/  ISETP.GT.AND P1, PT, R0, 0xc00, PT ;  /* 0x00000c000000780c */ /* 0x000fe40003f24270 */
[----:B------:R-:W-:-:S05]  /*4620*/  LEA R0, R34, UR8, 0x3 ;  /* 0x0000000822007c11 */ /* 0x000fca000f8e18ff */
[----:B------:R-:W-:Y:S01]  /*4630*/  VIADD R0, R0, 0x1000 ;  /* 0x0000100000007836 */ /* 0x000fe20000000000 */
[----:B0-----:R-:W-:Y:S02]  /*4640*/  UIADD3 UR4, UP0, UPT, UR4, 0x800, URZ ;  /* 0x0000080004047890 */ /* 0x001fe4000ff1e0ff */
[----:B------:R-:W-:Y:S02]  /*4650*/  UIADD3 UR6, UP1, UPT, UR6, 0x800, URZ ;  /* 0x0000080006067890 */ /* 0x000fe4000ff3e0ff */
[----:B------:R-:W-:Y:S02]  /*4660*/  UIADD3.X UR5, UPT, UPT, URZ, UR5, URZ, UP0, !UPT ;  /* 0x00000005ff057290 */ /* 0x000fe400087fe4ff */
[----:B------:R-:W-:Y:S01]  /*4670*/  UIADD3.X UR7, UPT, UPT, URZ, UR7, URZ, UP1, !UPT ;  /* 0x00000007ff077290 */ /* 0x000fe20008ffe4ff */
[----:B--2---:R-:W-:Y:S02]  /*4680*/  IMAD.U32 R2, RZ, RZ, UR4 ;  /* 0x00000004ff027e24 */ /* 0x004fe4000f8e00ff */
[----:B------:R-:W-:-:S02]  /*4690*/  IMAD.U32 R4, RZ, RZ, UR6 ;  /* 0x00000006ff047e24 */ /* 0x000fc4000f8e00ff */
[----:B------:R-:W-:Y:S02]  /*46a0*/  IMAD.U32 R3, RZ, RZ, UR5 ;  /* 0x00000005ff037e24 */ /* 0x000fe4000f8e00ff */
[----:B------:R-:W-:Y:S01]  /*46b0*/  IMAD.U32 R5, RZ, RZ, UR7 ;  /* 0x00000007ff057e24 */ /* 0x000fe2000f8e00ff */
[----:B------:R-:W-:Y:S06]  /*46c0*/  @!P1 BRA `(.L_x_1866) ;  /* 0x0000000400489947 */ /* 0x000fec0003800000 */
[----:B------:R-:W-:Y:S01]  /*46d0*/  PLOP3.LUT P0, PT, PT, PT, PT, 0x8, 0x80 ;  /* 0x000000000080781c */ /* 0x000fe20003f0e170 */
[----:B------:R-:W-:-:S12]  /*46e0*/  VIADD R41, R27, 0xfffff400 ;  /* 0xfffff4001b297836 */ /* 0x000fd80000000000 */
.L_x_1867:
[----:B------:R-:W0:Y:S01]  /*46f0*/  LDS.64 R36, [R0+-0x1000] ;  /* 0xfff0000000247984 */ /* 0x000e220000000a00 */
[----:B-1----:R-:W-:-:S03]  /*4700*/  IMAD.WIDE R42, R35, 0x4, R2 ;  /* 0x00000004232a7825 */ /* 0x002fc600078e0202 */
[----:B------:R-:W1:Y:S01]  /*4710*/  LDS.64 R28, [R0+-0x800] ;  /* 0xfff80000001c7984 */ /* 0x000e620000000a00 */
[----:B------:R-:W-:-:S03]  /*4720*/  IMAD.WIDE R20, R35, 0x4, R4 ;  /* 0x0000000423147825 */ /* 0x000fc600078e0204 */
[----:B------:R-:W2:Y:S01]  /*4730*/  LDS.64 R44, [R0] ;  /* 0x00000000002c7984 */ /* 0x000ea20000000a00 */
[----:B------:R-:W-:-:S03]  /*4740*/  VIADD R34, R34, 0x1000 ;  /* 0x0000100022227836 */ /* 0x000fc60000000000 */
[----:B------:R-:W3:Y:S02]  /*4750*/  LDS.64 R8, [R0+0x800] ;  /* 0x0008000000087984 */ /* 0x000ee40000000a00 */
[----:B------:R-:W-:Y:S02]  /*4760*/  ISETP.GE.AND P1, PT, R34, R41, PT ;  /* 0x000000292200720c */ /* 0x000fe40003f26270 */
[----:B------:R-:W4:Y:S04]  /*4770*/  LDS.64 R6, [R0+0x1000] ;  /* 0x0010000000067984 */ /* 0x000f280000000a00 */
[----:B------:R-:W5:Y:S04]  /*4780*/  LDS.64 R14, [R0+0x1800] ;  /* 0x00180000000e7984 */ /* 0x000f680000000a00 */
[----:B------:R-:W5:Y:S04]  /*4790*/  LDS.64 R10, [R0+0x2000] ;  /* 0x00200000000a7984 */ /* 0x000f680000000a00 */
[----:B------:R-:W-:Y:S04]  /*47a0*/  LDS.64 R16, [R0+0x2800] ;  /* 0x0028000000107984 */ /* 0x000fe80000000a00 */
[----:B------:R-:W5:Y:S04]  /*47b0*/  LDS.64 R12, [R0+0x3000] ;  /* 0x00300000000c7984 */ /* 0x000f680000000a00 */
[----:B------:R-:W5:Y:S01]  /*47c0*/  LDS.64 R18, [R0+0x3800] ;  /* 0x0038000000127984 */ /* 0x000f620000000a00 */
[----:B0-----:R-:W-:-:S03]  /*47d0*/  I2FP.F32.S32 R33, R36 ;  /* 0x0000002400217245 */ /* 0x001fc60000201400 */
[----:B------:R-:W0:Y:S01]  /*47e0*/  LDS.64 R22, [R0+0x4000] ;  /* 0x0040000000167984 */ /* 0x000e220000000a00 */
[----:B-1----:R-:W-:-:S03]  /*47f0*/  I2FP.F32.S32 R26, R28 ;  /* 0x0000001c001a7245 */ /* 0x002fc60000201400 */
[----:B------:R-:W-:Y:S01]  /*4800*/  STG.E desc[UR12][R42.64+-0x800], R33 ;  /* 0xfff800212a007986 */ /* 0x000fe2000c10190c */
[----:B--2---:R-:W-:-:S03]  /*4810*/  I2FP.F32.S32 R44, R44 ;  /* 0x0000002c002c7245 */ /* 0x004fc60000201400 */
[----:B------:R1:W-:Y:S01]  /*4820*/  STG.E desc[UR12][R20.64+-0x800], R37 ;  /* 0xfff8002514007986 */ /* 0x0003e2000c10190c */
[----:B---3--:R-:W-:-:S03]  /*4830*/  I2FP.F32.S32 R40, R8 ;  /* 0x0000000800287245 */ /* 0x008fc60000201400 */
[----:B------:R-:W2:Y:S01]  /*4840*/  LDS.64 R24, [R0+0x4800] ;  /* 0x0048000000187984 */ /* 0x000ea20000000a00 */
[----:B------:R-:W-:Y:S01]  /*4850*/  VIADD R8, R35, 0x400 ;  /* 0x0000040023087836 */ /* 0x000fe20000000000 */
[----:B----4-:R-:W-:Y:S02]  /*4860*/  I2FP.F32.S32 R6, R6 ;  /* 0x0000000600067245 */ /* 0x010fe40000201400 */
[----:B------:R3:W-:Y:S01]  /*4870*/  STG.E desc[UR12][R42.64+-0x400], R26 ;  /* 0xfffc001a2a007986 */ /* 0x0007e2000c10190c */
[----:B-----5:R-:W-:-:S03]  /*4880*/  I2FP.F32.S32 R14, R14 ;  /* 0x0000000e000e7245 */ /* 0x020fc60000201400 */
[----:B------:R-:W-:Y:S01]  /*4890*/  STG.E desc[UR12][R20.64+-0x400], R29 ;  /* 0xfffc001d14007986 */ /* 0x000fe2000c10190c */
[----:B-1----:R-:W-:Y:S01]  /*48a0*/  IMAD.WIDE R36, R8, 0x4, R2 ;  /* 0x0000000408247825 */ /* 0x002fe200078e0202 */
[----:B------:R-:W-:Y:S02]  /*48b0*/  I2FP.F32.S32 R10, R10 ;  /* 0x0000000a000a7245 */ /* 0x000fe40000201400 */
[----:B------:R-:W1:Y:S04]  /*48c0*/  LDS.64 R28, [R0+0x5000] ;  /* 0x00500000001c7984 */ /* 0x000e680000000a00 */
[----:B------:R-:W4:Y:S01]  /*48d0*/  LDS.64 R30, [R0+0x5800] ;  /* 0x00580000001e7984 */ /* 0x000f220000000a00 */
[----:B---3--:R-:W-:Y:S01]  /*48e0*/  VIADD R26, R35, 0x800 ;  /* 0x00000800231a7836 */ /* 0x008fe20000000000 */
[----:B------:R-:W-:-:S02]  /*48f0*/  I2FP.F32.S32 R12, R12 ;  /* 0x0000000c000c7245 */ /* 0x000fc40000201400 */
[----:B------:R-:W3:Y:S01]  /*4900*/  LDS.64 R32, [R0+0x6000] ;  /* 0x0060000000207984 */ /* 0x000ee20000000a00 */
[----:B------:R-:W-:-:S03]  /*4910*/  I2FP.F32.S32 R18, R18 ;  /* 0x0000001200127245 */ /* 0x000fc60000201400 */
[----:B------:R5:W3:Y:S04]  /*4920*/  LDS.64 R38, [R0+0x6800] ;  /* 0x0068000000267984 */ /* 0x000ae80000000a00 */
[----:B------:R-:W-:Y:S04]  /*4930*/  STG.E desc[UR12][R42.64], R44 ;  /* 0x0000002c2a007986 */ /* 0x000fe8000c10190c */
[----:B------:R0:W-:Y:S01]  /*4940*/  STG.E desc[UR12][R20.64], R45 ;  /* 0x0000002d14007986 */ /* 0x0001e2000c10190c */
[----:B-----5:R-:W-:-:S03]  /*4950*/  VIADD R0, R0, 0x8000 ;  /* 0x0000800000007836 */ /* 0x020fc60000000000 */
[----:B------:R5:W-:Y:S04]  /*4960*/  STG.E desc[UR12][R42.64+0x400], R40 ;  /* 0x000400282a007986 */ /* 0x000be8000c10190c */
[----:B------:R2:W-:Y:S04]  /*4970*/  STG.E desc[UR12][R20.64+0x400], R9 ;  /* 0x0004000914007986 */ /* 0x0005e8000c10190c */
[----:B------:R-:W-:Y:S01]  /*4980*/  STG.E desc[UR12][R36.64+-0x800], R6 ;  /* 0xfff8000624007986 */ /* 0x000fe2000c10190c */
[----:B0-----:R-:W-:Y:S01]  /*4990*/  I2FP.F32.S32 R45, R16 ;  /* 0x00000010002d7245 */ /* 0x001fe20000201400 */
[----:B-----5:R-:W-:-:S04]  /*49a0*/  IMAD.WIDE R42, R26, 0x4, R2 ;  /* 0x000000041a2a7825 */ /* 0x020fc800078e0202 */
[----:B--2---:R-:W-:-:S04]  /*49b0*/  IMAD.WIDE R8, R8, 0x4, R4 ;  /* 0x0000000408087825 */ /* 0x004fc800078e0204 */
[----:B------:R-:W-:Y:S01]  /*49c0*/  IMAD.WIDE R20, R26, 0x4, R4 ;  /* 0x000000041a147825 */ /* 0x000fe200078e0204 */
[----:B------:R-:W-:Y:S04]  /*49d0*/  STG.E desc[UR12][R8.64+-0x800], R7 ;  /* 0xfff8000708007986 */ /* 0x000fe8000c10190c */
[----:B------:R-:W-:Y:S04]  /*49e0*/  STG.E desc[UR12][R36.64+-0x400], R14 ;  /* 0xfffc000e24007986 */ /* 0x000fe8000c10190c */
[----:B------:R0:W-:Y:S04]  /*49f0*/  STG.E desc[UR12][R8.64+-0x400], R15 ;  /* 0xfffc000f08007986 */ /* 0x0001e8000c10190c */
[----:B------:R2:W-:Y:S04]  /*4a00*/  STG.E desc[UR12][R36.64], R10 ;  /* 0x0000000a24007986 */ /* 0x0005e8000c10190c */
[----:B------:R5:W-:Y:S04]  /*4a10*/  STG.E desc[UR12][R8.64], R11 ;  /* 0x0000000b08007986 */ /* 0x000be8000c10190c */
[----:B------:R-:W-:Y:S01]  /*4a20*/  STG.E desc[UR12][R36.64+0x400], R45 ;  /* 0x0004002d24007986 */ /* 0x000fe2000c10190c */
[----:B0-----:R-:W-:-:S03]  /*4a30*/  I2FP.F32.S32 R15, R22 ;  /* 0x00000016000f7245 */ /* 0x001fc60000201400 */
[----:B------:R1:W-:Y:S01]  /*4a40*/  STG.E desc[UR12][R8.64+0x400], R17 ;  /* 0x0004001108007986 */ /* 0x0003e2000c10190c */
[C---:B--2---:R-:W-:Y:S02]  /*4a50*/  VIADD R10, R35.reuse, 0xc00 ;  /* 0x00000c00230a7836 */ /* 0x044fe40000000000 */
[----:B------:R-:W-:Y:S01]  /*4a60*/  VIADD R35, R35, 0x1000 ;  /* 0x0000100023237836 */ /* 0x000fe20000000000 */
[----:B------:R-:W-:Y:S01]  /*4a70*/  STG.E desc[UR12][R42.64+-0x800], R12 ;  /* 0xfff8000c2a007986 */ /* 0x000fe2000c10190c */
[----:B-----5:R-:W-:Y:S01]  /*4a80*/  I2FP.F32.S32 R11, R24 ;  /* 0x00000018000b7245 */ /* 0x020fe20000201400 */
[C---:B------:R-:W-:Y:S02]  /*4a90*/  IMAD.WIDE R6, R10.reuse, 0x4, R2 ;  /* 0x000000040a067825 */ /* 0x040fe400078e0202 */
[----:B------:R4:W-:Y:S04]  /*4aa0*/  STG.E desc[UR12][R20.64+-0x800], R13 ;  /* 0xfff8000d14007986 */ /* 0x0009e8000c10190c */
[----:B------:R-:W-:Y:S01]  /*4ab0*/  STG.E desc[UR12][R42.64+-0x400], R18 ;  /* 0xfffc00122a007986 */ /* 0x000fe2000c10190c */
[----:B-1----:R-:W-:Y:S01]  /*4ac0*/  I2FP.F32.S32 R17, R28 ;  /* 0x0000001c00117245 */ /* 0x002fe20000201400 */
[----:B------:R-:W-:-:S02]  /*4ad0*/  IMAD.WIDE R8, R10, 0x4, R4 ;  /* 0x000000040a087825 */ /* 0x000fc400078e0204 */
[----:B------:R3:W-:Y:S04]  /*4ae0*/  STG.E desc[UR12][R20.64+-0x400], R19 ;  /* 0xfffc001314007986 */ /* 0x0007e8000c10190c */
[----:B------:R0:W-:Y:S01]  /*4af0*/  STG.E desc[UR12][R42.64], R15 ;  /* 0x0000000f2a007986 */ /* 0x0001e2000c10190c */
[----:B----4-:R-:W-:-:S03]  /*4b00*/  I2FP.F32.S32 R13, R30 ;  /* 0x0000001e000d7245 */ /* 0x010fc60000201400 */
[----:B------:R1:W-:Y:S04]  /*4b10*/  STG.E desc[UR12][R20.64], R23 ;  /* 0x0000001714007986 */ /* 0x0003e8000c10190c */
[----:B------:R1:W-:Y:S01]  /*4b20*/  STG.E desc[UR12][R42.64+0x400], R11 ;  /* 0x0004000b2a007986 */ /* 0x0003e2000c10190c */
[----:B---3--:R-:W-:-:S03]  /*4b30*/  I2FP.F32.S32 R19, R32 ;  /* 0x0000002000137245 */ /* 0x008fc60000201400 */
[----:B------:R1:W-:Y:S01]  /*4b40*/  STG.E desc[UR12][R20.64+0x400], R25 ;  /* 0x0004001914007986 */ /* 0x0003e2000c10190c */
[----:B0-----:R-:W-:-:S03]  /*4b50*/  I2FP.F32.S32 R15, R38 ;  /* 0x00000026000f7245 */ /* 0x001fc60000201400 */
        /* <DEDUP_REMOVED lines=8> */
[----:B------:R-:W-:Y:S05]  /*4be0*/  @!P1 BRA `(.L_x_1867) ;  /* 0xfffffff800c09947 */ /* 0x000fea000383ffff */
.L_x_1866:
[----:B------:R-:W-:Y:S05]  /*4bf0*/  BSYNC.RECONVERGENT B0 ;  /* 0x0000000000007941 */ /* 0x000fea0003800200 */
.L_x_1865:
[----:B-1----:R-:W-:Y:S01]  /*4c00*/  IMAD.IADD R6, R27, 0x1, -R34 ;  /* 0x000000011b067824 */ /* 0x002fe200078e0a22 */
[----:B------:R-:W-:Y:S04]  /*4c10*/  BSSY.RECONVERGENT B0, `(.L_x_1868) ;  /* 0x000002c000007945 */ /* 0x000fe80003800200 */
[----:B------:R-:W-:-:S13]  /*4c20*/  ISETP.GT.AND P1, PT, R6, 0x400, PT ;  /* 0x000004000600780c */ /* 0x000fda0003f24270 */
[----:B------:R-:W-:Y:S05]  /*4c30*/  @!P1 BRA `(.L_x_1869) ;  /* 0x0000000000a49947 */ /* 0x000fea0003800000 */
[----:B------:R-:W0:Y:S01]  /*4c40*/  LDS.64 R22, [R0+-0x1000] ;  /* 0xfff0000000167984 */ /* 0x000e220000000a00 */
[C---:B------:R-:W-:Y:S01]  /*4c50*/  IMAD.WIDE R18, R35.reuse, 0x4, R2 ;  /* 0x0000000423127825 */ /* 0x040fe200078e0202 */
[----:B------:R-:W-:Y:S02]  /*4c60*/  PLOP3.LUT P0, PT, PT, PT, PT, 0x8, 0x80 ;  /* 0x000000000080781c */ /* 0x000fe40003f0e170 */
[----:B------:R-:W1:Y:S01]  /*4c70*/  LDS.64 R28, [R0+-0x800] ;  /* 0xfff80000001c7984 */ /* 0x000e620000000a00 */
[----:B------:R-:W-:-:S03]  /*4c80*/  IMAD.WIDE R6, R35, 0x4, R4 ;  /* 0x0000000423067825 */ /* 0x000fc600078e0204 */
[----:B------:R-:W2:Y:S01]  /*4c90*/  LDS.64 R32, [R0] ;  /* 0x0000000000207984 */ /* 0x000ea20000000a00 */
[----:B------:R-:W-:Y:S02]  /*4ca0*/  VIADD R41, R35, 0x400 ;  /* 0x0000040023297836 */ /* 0x000fe40000000000 */
[----:B------:R-:W-:Y:S01]  /*4cb0*/  VIADD R34, R34, 0x800 ;  /* 0x0000080022227836 */ /* 0x000fe20000000000 */
[----:B------:R-:W3:Y:S01]  /*4cc0*/  LDS.64 R16, [R0+0x800] ;  /* 0x0008000000107984 */ /* 0x000ee20000000a00 */
[----:B------:R-:W-:-:S03]  /*4cd0*/  IMAD.WIDE R20, R41, 0x4, R2 ;  /* 0x0000000429147825 */ /* 0x000fc600078e0202 */
[----:B------:R-:W4:Y:S01]  /*4ce0*/  LDS.64 R8, [R0+0x1000] ;  /* 0x0010000000087984 */ /* 0x000f220000000a00 */
[----:B------:R-:W-:-:S03]  /*4cf0*/  VIADD R35, R35, 0x800 ;  /* 0x0000080023237836 */ /* 0x000fc60000000000 */
[----:B------:R-:W5:Y:S04]  /*4d00*/  LDS.64 R14, [R0+0x1800] ;  /* 0x00180000000e7984 */ /* 0x000f680000000a00 */
[----:B------:R-:W-:Y:S04]  /*4d10*/  LDS.64 R12, [R0+0x2000] ;  /* 0x00200000000c7984 */ /* 0x000fe80000000a00 */
[----:B------:R0:W5:Y:S02]  /*4d20*/  LDS.64 R10, [R0+0x2800] ;  /* 0x00280000000a7984 */ /* 0x0001640000000a00 */
[----:B0-----:R-:W-:Y:S01]  /*4d30*/  VIADD R0, R0, 0x4000 ;  /* 0x0000400000007836 */ /* 0x001fe20000000000 */
[----:B------:R-:W-:-:S02]  /*4d40*/  I2FP.F32.S32 R25, R22 ;  /* 0x0000001600197245 */ /* 0x000fc40000201400 */
[----:B-1----:R-:W-:-:S03]  /*4d50*/  I2FP.F32.S32 R31, R28 ;  /* 0x0000001c001f7245 */ /* 0x002fc60000201400 */
[----:B------:R5:W-:Y:S01]  /*4d60*/  STG.E desc[UR12][R18.64+-0x800], R25 ;  /* 0xfff8001912007986 */ /* 0x000be2000c10190c */
[----:B--2---:R-:W-:-:S03]  /*4d70*/  I2FP.F32.S32 R37, R32 ;  /* 0x0000002000257245 */ /* 0x004fc60000201400 */
[----:B------:R0:W-:Y:S01]  /*4d80*/  STG.E desc[UR12][R6.64+-0x800], R23 ;  /* 0xfff8001706007986 */ /* 0x0001e2000c10190c */
[----:B---3--:R-:W-:-:S03]  /*4d90*/  I2FP.F32.S32 R39, R16 ;  /* 0x0000001000277245 */ /* 0x008fc60000201400 */
[----:B------:R1:W-:Y:S01]  /*4da0*/  STG.E desc[UR12][R18.64+-0x400], R31 ;  /* 0xfffc001f12007986 */ /* 0x0003e2000c10190c */
[----:B----4-:R-:W-:-:S03]  /*4db0*/  I2FP.F32.S32 R43, R8 ;  /* 0x00000008002b7245 */ /* 0x010fc60000201400 */
[----:B------:R2:W-:Y:S01]  /*4dc0*/  STG.E desc[UR12][R6.64+-0x400], R29 ;  /* 0xfffc001d06007986 */ /* 0x0005e2000c10190c */
[----:B-----5:R-:W-:-:S03]  /*4dd0*/  I2FP.F32.S32 R25, R14 ;  /* 0x0000000e00197245 */ /* 0x020fc60000201400 */
[----:B------:R3:W-:Y:S01]  /*4de0*/  STG.E desc[UR12][R18.64], R37 ;  /* 0x0000002512007986 */ /* 0x0007e2000c10190c */
[----:B0-----:R-:W-:-:S03]  /*4df0*/  IMAD.WIDE R22, R41, 0x4, R4 ;  /* 0x0000000429167825 */ /* 0x001fc600078e0204 */
[----:B------:R3:W-:Y:S01]  /*4e00*/  STG.E desc[UR12][R6.64], R33 ;  /* 0x0000002106007986 */ /* 0x0007e2000c10190c */
[----:B-1----:R-:W-:-:S03]  /*4e10*/  I2FP.F32.S32 R31, R10 ;  /* 0x0000000a001f7245 */ /* 0x002fc60000201400 */
[----:B------:R3:W-:Y:S01]  /*4e20*/  STG.E desc[UR12][R18.64+0x400], R39 ;  /* 0x0004002712007986 */ /* 0x0007e2000c10190c */
[----:B--2---:R-:W-:-:S03]  /*4e30*/  I2FP.F32.S32 R29, R12 ;  /* 0x0000000c001d7245 */ /* 0x004fc60000201400 */
        /* <DEDUP_REMOVED lines=8> */
[----:B------:R3:W-:Y:S02]  /*4ec0*/  STG.E desc[UR12][R22.64+0x400], R11 ;  /* 0x0004000b16007986 */ /* 0x0007e4000c10190c */
.L_x_1869:
[----:B------:R-:W-:Y:S05]  /*4ed0*/  BSYNC.RECONVERGENT B0 ;  /* 0x0000000000007941 */ /* 0x000fea0003800200 */
.L_x_1868:
[----:B------:R-:W-:-:S13]  /*4ee0*/  ISETP.LT.OR P0, PT, R34, R27, P0 ;  /* 0x0000001b2200720c */ /* 0x000fda0000701670 */
[----:B------:R-:W-:Y:S05]  /*4ef0*/  @!P0 EXIT ;  /* 0x000000000000894d */ /* 0x000fea0003800000 */
[----:B---3--:R-:W0:Y:S01]  /*4f00*/  LDS.64 R6, [R0+-0x1000] ;  /* 0xfff0000000067984 */ /* 0x008e220000000a00 */
[----:B------:R-:W-:-:S03]  /*4f10*/  IMAD.WIDE R2, R35, 0x4, R2 ;  /* 0x0000000423027825 */ /* 0x000fc600078e0202 */
[----:B------:R-:W1:Y:S01]  /*4f20*/  LDS.64 R10, [R0+-0x800] ;  /* 0xfff80000000a7984 */ /* 0x000e620000000a00 */
[----:B------:R-:W-:-:S03]  /*4f30*/  IMAD.WIDE R4, R35, 0x4, R4 ;  /* 0x0000000423047825 */ /* 0x000fc600078e0204 */
[----:B------:R-:W2:Y:S04]  /*4f40*/  LDS.64 R14, [R0] ;  /* 0x00000000000e7984 */ /* 0x000ea80000000a00 */
[----:B------:R-:W3:Y:S01]  /*4f50*/  LDS.64 R18, [R0+0x800] ;  /* 0x0008000000127984 */ /* 0x000ee20000000a00 */
[----:B0-----:R-:W-:Y:S02]  /*4f60*/  I2FP.F32.S32 R9, R6 ;  /* 0x0000000600097245 */ /* 0x001fe40000201400 */
[----:B-1----:R-:W-:-:S03]  /*4f70*/  I2FP.F32.S32 R13, R10 ;  /* 0x0000000a000d7245 */ /* 0x002fc60000201400 */
[----:B------:R-:W-:Y:S01]  /*4f80*/  STG.E desc[UR12][R2.64+-0x800], R9 ;  /* 0xfff8000902007986 */ /* 0x000fe2000c10190c */
[----:B--2---:R-:W-:-:S03]  /*4f90*/  I2FP.F32.S32 R17, R14 ;  /* 0x0000000e00117245 */ /* 0x004fc60000201400 */
[----:B------:R-:W-:Y:S01]  /*4fa0*/  STG.E desc[UR12][R4.64+-0x800], R7 ;  /* 0xfff8000704007986 */ /* 0x000fe2000c10190c */
[----:B---3--:R-:W-:-:S03]  /*4fb0*/  I2FP.F32.S32 R21, R18 ;  /* 0x0000001200157245 */ /* 0x008fc60000201400 */
[----:B------:R-:W-:Y:S04]  /*4fc0*/  STG.E desc[UR12][R2.64+-0x400], R13 ;  /* 0xfffc000d02007986 */ /* 0x000fe8000c10190c */
[----:B------:R-:W-:Y:S04]  /*4fd0*/  STG.E desc[UR12][R4.64+-0x400], R11 ;  /* 0xfffc000b04007986 */ /* 0x000fe8000c10190c */
[----:B------:R-:W-:Y:S04]  /*4fe0*/  STG.E desc[UR12][R2.64], R17 ;  /* 0x0000001102007986 */ /* 0x000fe8000c10190c */
[----:B------:R-:W-:Y:S04]  /*4ff0*/  STG.E desc[UR12][R4.64], R15 ;  /* 0x0000000f04007986 */ /* 0x000fe8000c10190c */
[----:B------:R-:W-:Y:S04]  /*5000*/  STG.E desc[UR12][R2.64+0x400], R21 ;  /* 0x0004001502007986 */ /* 0x000fe8000c10190c */
[----:B------:R-:W-:Y:S01]  /*5010*/  STG.E desc[UR12][R4.64+0x400], R19 ;  /* 0x0004001304007986 */ /* 0x000fe2000c10190c */
[----:B------:R-:W-:Y:S05]  /*5020*/  EXIT ;  /* 0x000000000000794d */ /* 0x000fea0003800000 */
.L_x_1861:
[----:B------:R-:W0:Y:S01]  /*5030*/  LDC.64 R36, c[0x0][0x390] ;  /* 0x0000e400ff247b82 */ /* 0x000e220000000a00 */
[----:B------:R-:W-:Y:S02]  /*5040*/  ISETP.NE.AND P0, PT, R32, R22, PT ;  /* 0x000000162000720c */ /* 0x000fe40003f05270 */
[----:B------:R-:W-:Y:S02]  /*5050*/  ISETP.NE.AND P1, PT, R22, R20, PT ;  /* 0x000000141600720c */ /* 0x000fe40003f25270 */
[----:B------:R-:W-:Y:S02]  /*5060*/  ISETP.NE.AND P2, PT, R20, R14, PT ;  /* 0x0000000e1400720c */ /* 0x000fe40003f45270 */
[----:B------:R-:W-:Y:S01]  /*5070*/  ISETP.NE.AND P3, PT, R8, R6, PT ;  /* 0x000000060800720c */ /* 0x000fe20003f65270 */
[----:B------:R-:W1:Y:S01]  /*5080*/  LDC.64 R34, c[0x0][0x398] ;  /* 0x0000e600ff227b82 */ /* 0x000e620000000a00 */
[----:B------:R-:W-:Y:S02]  /*5090*/  ISETP.NE.AND P4, PT, R6, R4, PT ;  /* 0x000000040600720c */ /* 0x000fe40003f85270 */
[----:B------:R-:W-:-:S03]  /*50a0*/  ISETP.NE.AND P5, PT, R4, R40, PT ;  /* 0x000000280400720c */ /* 0x000fc60003fa5270 */
[----:B------:R-:W-:Y:S02]  /*50b0*/  @P0 I2FP.F32.S32 R32, R32 ;  /* 0x0000002000200245 */ /* 0x000fe40000201400 */
[----:B------:R-:W2:Y:S01]  /*50c0*/  LDC.64 R26, c[0x0][0x390] ;  /* 0x0000e400ff1a7b82 */ /* 0x000ea20000000a00 */
[----:B------:R-:W-:-:S05]  /*50d0*/  @P1 I2FP.F32.S32 R41, R22 ;  /* 0x0000001600291245 */ /* 0x000fca0000201400 */
[----:B------:R-:W-:Y:S02]  /*50e0*/  @P4 I2FP.F32.S32 R45, R6 ;  /* 0x00000006002d4245 */ /* 0x000fe40000201400 */
[----:B------:R-:W3:Y:S01]  /*50f0*/  LDC.64 R28, c[0x0][0x398] ;  /* 0x0000e600ff1c7b82 */ /* 0x000ee20000000a00 */
[----:B0-----:R-:W-:-:S05]  /*5100*/  @P0 IMAD.WIDE R36, R24, 0x4, R36 ;  /* 0x0000000418240825 */ /* 0x001fca00078e0224 */
[----:B------:R0:W-:Y:S02]  /*5110*/  @P0 STG.E desc[UR12][R36.64], R32 ;  /* 0x0000002024000986 */ /* 0x0001e4000c10190c */
[----:B------:R-:W0:Y:S01]  /*5120*/  LDC.64 R30, c[0x0][0x390] ;  /* 0x0000e400ff1e7b82 */ /* 0x000e220000000a00 */
[----:B-1----:R-:W-:-:S05]  /*5130*/  @P0 IMAD.WIDE R34, R24, 0x4, R34 ;  /* 0x0000000418220825 */ /* 0x002fca00078e0222 */
[----:B------:R1:W-:Y:S01]  /*5140*/  @P0 STG.E desc[UR12][R34.64], R33 ;  /* 0x0000002122000986 */ /* 0x0003e2000c10190c */
[----:B------:R-:W-:Y:S01]  /*5150*/  ISETP.NE.AND P0, PT, R14, R12, PT ;  /* 0x0000000c0e00720c */ /* 0x000fe20003f05270 */
[----:B------:R-:W4:Y:S01]  /*5160*/  LDC.64 R42, c[0x0][0x398] ;  /* 0x0000e600ff2a7b82 */ /* 0x000f220000000a00 */
[----:B--2---:R-:W-:-:S05]  /*5170*/  @P1 IMAD.WIDE R26, R19, 0x4, R26 ;  /* 0x00000004131a1825 */ /* 0x004fca00078e021a */
[----:B------:R2:W-:Y:S01]  /*5180*/  @P1 STG.E desc[UR12][R26.64], R41 ;  /* 0x000000291a001986 */ /* 0x0005e2000c10190c */
[----:B---3--:R-:W-:Y:S01]  /*5190*/  @P1 IMAD.WIDE R28, R19, 0x4, R28 ;  /* 0x00000004131c1825 */ /* 0x008fe200078e021c */
[----:B------:R-:W-:Y:S01]  /*51a0*/  @P2 I2FP.F32.S32 R19, R20 ;  /* 0x0000001400132245 */ /* 0x000fe20000201400 */
[----:B------:R-:W3:Y:S03]  /*51b0*/  LDC.64 R38, c[0x0][0x390] ;  /* 0x0000e400ff267b82 */ /* 0x000ee60000000a00 */
[----:B------:R-:W-:Y:S01]  /*51c0*/  @P1 STG.E desc[UR12][R28.64], R23 ;  /* 0x000000171c001986 */ /* 0x000fe2000c10190c */
[----:B------:R-:W-:Y:S01]  /*51d0*/  ISETP.NE.AND P1, PT, R12, R10, PT ;  /* 0x0000000a0c00720c */ /* 0x000fe20003f25270 */
[----:B0-----:R-:W-:-:S03]  /*51e0*/  @P2 IMAD.WIDE R36, R25, 0x4, R30 ;  /* 0x0000000419242825 */ /* 0x001fc600078e021e */
[----:B-1----:R-:W0:Y:S02]  /*51f0*/  LDC.64 R32, c[0x0][0x398] ;  /* 0x0000e600ff207b82 */ /* 0x002e240000000a00 */
[----:B------:R4:W-:Y:S06]  /*5200*/  @P2 STG.E desc[UR12][R36.64], R19 ;  /* 0x0000001324002986 */ /* 0x0009ec000c10190c */
[----:B------:R-:W1:Y:S01]  /*5210*/  LDC.64 R34, c[0x0][0x390] ;  /* 0x0000e400ff227b82 */ /* 0x000e620000000a00 */
[----:B--2---:R-:W-:Y:S01]  /*5220*/  @P1 I2FP.F32.S32 R41, R12 ;  /* 0x0000000c00291245 */ /* 0x004fe20000201400 */
[----:B----4-:R-:W-:-:S06]  /*5230*/  @P2 IMAD.WIDE R36, R25, 0x4, R42 ;  /* 0x0000000419242825 */ /* 0x010fcc00078e022a */
[----:B------:R-:W2:Y:S01]  /*5240*/  LDC.64 R26, c[0x0][0x398] ;  /* 0x0000e600ff1a7b82 */ /* 0x000ea20000000a00 */
[----:B------:R-:W-:Y:S01]  /*5250*/  @P0 I2FP.F32.S32 R19, R14 ;  /* 0x0000000e00130245 */ /* 0x000fe20000201400 */
[----:B---3--:R-:W-:Y:S01]  /*5260*/  @P0 IMAD.WIDE R38, R18, 0x4, R38 ;  /* 0x0000000412260825 */ /* 0x008fe200078e0226 */
[----:B------:R3:W-:Y:S01]  /*5270*/  @P2 STG.E desc[UR12][R36.64], R21 ;  /* 0x0000001524002986 */ /* 0x0007e2000c10190c */
[----:B------:R-:W-:-:S04]  /*5280*/  ISETP.NE.AND P2, PT, R10, R8, PT ;  /* 0x000000080a00720c */ /* 0x000fc80003f45270 */
[----:B------:R-:W4:Y:S01]  /*5290*/  LDC.64 R30, c[0x0][0x390] ;  /* 0x0000e400ff1e7b82 */ /* 0x000f220000000a00 */
[----:B0-----:R-:W-:Y:S01]  /*52a0*/  @P0 IMAD.WIDE R32, R18, 0x4, R32 ;  /* 0x0000000412200825 */ /* 0x001fe200078e0220 */
[----:B------:R0:W-:Y:S04]  /*52b0*/  @P0 STG.E desc[UR12][R38.64], R19 ;  /* 0x0000001326000986 */ /* 0x0001e8000c10190c */
[----:B------:R0:W-:Y:S02]  /*52c0*/  @P0 STG.E desc[UR12][R32.64], R15 ;  /* 0x0000000f20000986 */ /* 0x0001e4000c10190c */
[----:B------:R-:W5:Y:S01]  /*52d0*/  LDC.64 R28, c[0x0][0x398] ;  /* 0x0000e600ff1c7b82 */ /* 0x000f620000000a00 */
[----:B-1----:R-:W-:Y:S01]  /*52e0*/  @P1 IMAD.WIDE R34, R2, 0x4, R34 ;  /* 0x0000000402221825 */ /* 0x002fe200078e0222 */
[----:B------:R-:W-:-:S04]  /*52f0*/  @P2 I2FP.F32.S32 R43, R10 ;  /* 0x0000000a002b2245 */ /* 0x000fc80000201400 */
[----:B------:R0:W-:Y:S02]  /*5300*/  @P1 STG.E desc[UR12][R34.64], R41 ;  /* 0x0000002922001986 */ /* 0x0001e4000c10190c */
[----:B------:R-:W1:Y:S01]  /*5310*/  LDC.64 R22, c[0x0][0x390] ;  /* 0x0000e400ff167b82 */ /* 0x000e620000000a00 */
[----:B--2---:R-:W-:-:S05]  /*5320*/  @P1 IMAD.WIDE R26, R2, 0x4, R26 ;  /* 0x00000004021a1825 */ /* 0x004fca00078e021a */
[----:B------:R0:W-:Y:S02]  /*5330*/  @P1 STG.E desc[UR12][R26.64], R13 ;  /* 0x0000000d1a001986 */ /* 0x0001e4000c10190c */
[----:B------:R-:W2:Y:S01]  /*5340*/  LDC.64 R24, c[0x0][0x398] ;  /* 0x0000e600ff187b82 */ /* 0x000ea20000000a00 */
[----:B----4-:R-:W-:-:S05]  /*5350*/  @P2 IMAD.WIDE R30, R17, 0x4, R30 ;  /* 0x00000004111e2825 */ /* 0x010fca00078e021e */
[----:B------:R0:W-:Y:S02]  /*5360*/  @P2 STG.E desc[UR12][R30.64], R43 ;  /* 0x0000002b1e002986 */ /* 0x0001e4000c10190c */
[----:B---3--:R-:W3:Y:S01]  /*5370*/  LDC.64 R20, c[0x0][0x390] ;  /* 0x0000e400ff147b82 */ /* 0x008ee20000000a00 */
[----:B-----5:R-:W-:Y:S01]  /*5380*/  @P2 IMAD.WIDE R28, R17, 0x4, R28 ;  /* 0x00000004111c2825 */ /* 0x020fe200078e021c */
[----:B------:R-:W-:-:S04]  /*5390*/  @P3 I2FP.F32.S32 R17, R8 ;  /* 0x0000000800113245 */ /* 0x000fc80000201400 */
[----:B------:R0:W-:Y:S02]  /*53a0*/  @P2 STG.E desc[UR12][R28.64], R11 ;  /* 0x0000000b1c002986 */ /* 0x0001e4000c10190c */
[----:B------:R-:W4:Y:S01]  /*53b0*/  LDC.64 R36, c[0x0][0x398] ;  /* 0x0000e600ff247b82 */ /* 0x000f220000000a00 */
[----:B-1----:R-:W-:-:S05]  /*53c0*/  @P3 IMAD.WIDE R22, R16, 0x4, R22 ;  /* 0x0000000410163825 */ /* 0x002fca00078e0216 */
[----:B------:R0:W-:Y:S01]  /*53d0*/  @P3 STG.E desc[UR12][R22.64], R17 ;  /* 0x0000001116003986 */ /* 0x0001e2000c10190c */
[----:B--2---:R-:W-:-:S05]  /*53e0*/  @P3 IMAD.WIDE R24, R16, 0x4, R24 ;  /* 0x0000000410183825 */ /* 0x004fca00078e0218 */
[----:B------:R0:W-:Y:S01]  /*53f0*/  @P3 STG.E desc[UR12][R24.64], R9 ;  /* 0x0000000918003986 */ /* 0x0001e2000c10190c */
[----:B---3--:R-:W-:-:S05]  /*5400*/  @P4 IMAD.WIDE R20, R3, 0x4, R20 ;  /* 0x0000000403144825 */ /* 0x008fca00078e0214 */
[----:B------:R0:W-:Y:S01]  /*5410*/  @P4 STG.E desc[UR12][R20.64], R45 ;  /* 0x0000002d14004986 */ /* 0x0001e2000c10190c */
[----:B----4-:R-:W-:-:S05]  /*5420*/  @P4 IMAD.WIDE R36, R3, 0x4, R36 ;  /* 0x0000000403244825 */ /* 0x010fca00078e0224 */
[----:B------:R0:W-:Y:S01]  /*5430*/  @P4 STG.E desc[UR12][R36.64], R7 ;  /* 0x0000000724004986 */ /* 0x0001e2000c10190c */
[----:B------:R-:W-:Y:S05]  /*5440*/  @!P5 EXIT ;  /* 0x000000000000d94d */ /* 0x000fea0003800000 */
[----:B------:R-:W1:Y:S01]  /*5450*/  LDC.64 R2, c[0x0][0x390] ;  /* 0x0000e400ff027b82 */ /* 0x000e620000000a00 */
[----:B0-----:R-:W-:-:S07]  /*5460*/  I2FP.F32.S32 R9, R4 ;  /* 0x0000000400097245 */ /* 0x001fce0000201400 */
[----:B------:R-:W0:Y:S01]  /*5470*/  LDC.64 R6, c[0x0][0x398] ;  /* 0x0000e600ff067b82 */ /* 0x000e220000000a00 */
[----:B-1----:R-:W-:-:S05]  /*5480*/  IMAD.WIDE R2, R0, 0x4, R2 ;  /* 0x0000000400027825 */ /* 0x002fca00078e0202 */
[----:B------:R-:W-:Y:S01]  /*5490*/  STG.E desc[UR12][R2.64], R9 ;  /* 0x0000000902007986 */ /* 0x000fe2000c10190c */
[----:B0-----:R-:W-:-:S05]  /*54a0*/  IMAD.WIDE R6, R0, 0x4, R6 ;  /* 0x0000000400067825 */ /* 0x001fca00078e0206 */
[----:B------:R-:W-:Y:S01]  /*54b0*/  STG.E desc[UR12][R6.64], R5 ;  /* 0x0000000506007986 */ /* 0x000fe2000c10190c */
[----:B------:R-:W-:Y:S05]  /*54c0*/  EXIT ;  /* 0x000000000000794d */ /* 0x000fea0003800000 */
.L_x_1837:
[----:B------:R-:W-:-:S13]  /*54d0*/  ISETP.GE.AND P0, PT, R34, 0x1, PT ;  /* 0x000000012200780c */ /* 0x000fda0003f06270 */
[----:B------:R-:W-:Y:S05]  /*54e0*/  @!P0 EXIT ;  /* 0x000000000000894d */ /* 0x000fea0003800000 */
[----:B------:R-:W-:-:S13]  /*54f0*/  ISETP.NE.AND P0, PT, R43, RZ, PT ;  /* 0x000000ff2b00720c */ /* 0x000fda0003f05270 */
[----:B------:R-:W-:Y:S05]  /*5500*/  @P0 BRA `(.L_x_1870) ;  /* 0x0000002800100947 */ /* 0x000fea0003800000 */
        /* <DEDUP_REMOVED lines=10> */
[C---:B------:R-:W-:Y:S01]  /*55b0*/  VIADD R5, R15.reuse, 0x20 ;  /* 0x000000200f057836 */ /* 0x040fe20000000000 */
[CC--:B------:R-:W-:Y:S01]  /*55c0*/  ISETP.GE.U32.AND P1, PT, R15.reuse, R34.reuse, PT ;  /* 0x000000220f00720c */ /* 0x0c0fe20003f26070 */
[C---:B------:R-:W-:Y:S02]  /*55d0*/  VIADD R13, R15.reuse, 0x60 ;  /* 0x000000600f0d7836 */ /* 0x040fe40000000000 */
[----:B------:R-:W-:Y:S01]  /*55e0*/  IMAD.SHL.U32 R17, R15, 0x4, RZ ;  /* 0x000000040f117824 */ /* 0x000fe200078e00ff */
[-C--:B------:R-:W-:Y:S01]  /*55f0*/  ISETP.GE.U32.AND P5, PT, R5, R34.reuse, PT ;  /* 0x000000220500720c */ /* 0x080fe20003fa6070 */
[----:B------:R-:W-:Y:S01]  /*5600*/  VIADD R11, R15, 0x40 ;  /* 0x000000400f0b7836 */ /* 0x000fe20000000000 */
[-C--:B------:R-:W-:Y:S01]  /*5610*/  ISETP.GE.U32.AND P4, PT, R13, R34.reuse, PT ;  /* 0x000000220d00720c */ /* 0x080fe20003f86070 */
[C---:B------:R-:W-:Y:S01]  /*5620*/  VIADD R5, R15.reuse, 0x80 ;  /* 0x000000800f057836 */ /* 0x040fe20000000000 */
[----:B------:R-:W-:Y:S01]  /*5630*/  IADD3 R4, P6, PT, R8, R17, RZ ;  /* 0x0000001108047210 */ /* 0x000fe20007fde0ff */
[----:B------:R-:W-:Y:S01]  /*5640*/  VIADD R13, R15, 0xa0 ;  /* 0x000000a00f0d7836 */ /* 0x000fe20000000000 */
[----:B------:R-:W-:-:S02]  /*5650*/  ISETP.GE.U32.AND P0, PT, R11, R34, PT ;  /* 0x000000220b00720c */ /* 0x000fc40003f06070 */
[-C--:B------:R-:W-:Y:S01]  /*5660*/  ISETP.GE.U32.AND P3, PT, R5, R34.reuse, PT ;  /* 0x000000220500720c */ /* 0x080fe20003f66070 */
[----:B------:R-:W-:Y:S01]  /*5670*/  @!P1 IMAD.WIDE.U32 R10, R15, 0x4, R8 ;  /* 0x000000040f0a9825 */ /* 0x000fe200078e0008 */
[----:B------:R-:W-:-:S03]  /*5680*/  ISETP.GE.U32.AND P2, PT, R13, R34, PT ;  /* 0x000000220d00720c */ /* 0x000fc60003f46070 */
[----:B------:R-:W-:Y:S02]  /*5690*/  IMAD.X R5, RZ, RZ, R9, P6 ;  /* 0x000000ffff057224 */ /* 0x000fe400030e0609 */
[----:B------:R-:W-:Y:S01]  /*56a0*/  @!P1 IMAD.WIDE.U32 R12, R15, 0x4, R6 ;  /* 0x000000040f0c9825 */ /* 0x000fe200078e0006 */
[----:B0-----:R-:W-:-:S03]  /*56b0*/  IADD3 R6, P6, PT, R17, R6, RZ ;  /* 0x0000000611067210 */ /* 0x001fc60007fde0ff */
[C---:B------:R-:W-:Y:S02]  /*56c0*/  VIADD R19, R15.reuse, 0xc0 ;  /* 0x000000c00f137836 */ /* 0x040fe40000000000 */
[C---:B------:R-:W-:Y:S02]  /*56d0*/  VIADD R21, R15.reuse, 0xe0 ;  /* 0x000000e00f157836 */ /* 0x040fe40000000000 */
[----:B------:R-:W-:Y:S02]  /*56e0*/  IMAD.X R7, RZ, RZ, R7, P6 ;  /* 0x000000ffff077224 */ /* 0x000fe400030e0607 */
[----:B------:R-:W-:Y:S01]  /*56f0*/  VIADD R15, R15, 0x100 ;  /* 0x000001000f0f7836 */ /* 0x000fe20000000000 */
[----:B------:R-:W-:Y:S01]  /*5700*/  ISETP.GE.U32.AND P6, PT, R21, R34, PT ;  /* 0x000000221500720c */ /* 0x000fe20003fc6070 */
[----:B--2---:R-:W-:Y:S02]  /*5710*/  IMAD.MOV.U32 R8, RZ, RZ, R0 ;  /* 0x000000ffff087224 */ /* 0x004fe400078e0000 */
[----:B------:R0:W2:Y:S02]  /*5720*/  @!P1 LDG.E.CONSTANT R0, desc[UR12][R10.64] ;  /* 0x0000000c0a009981 */ /* 0x0000a4000c1e9900 */
[----:B------:R-:W-:-:S02]  /*5730*/  IMAD.MOV.U32 R14, RZ, RZ, R8 ;  /* 0x000000ffff0e7224 */ /* 0x000fc400078e0008 */
[----:B---3--:R-:W-:Y:S02]  /*5740*/  IMAD.MOV.U32 R9, RZ, RZ, R3 ;  /* 0x000000ffff097224 */ /* 0x008fe400078e0003 */
[----:B------:R1:W3:Y:S01]  /*5750*/  @!P1 LDG.E.CONSTANT R3, desc[UR12][R12.64] ;  /* 0x0000000c0c039981 */ /* 0x0002e2000c1e9900 */
[-C--:B------:R-:W-:Y:S01]  /*5760*/  ISETP.GE.U32.AND P1, PT, R19, R34.reuse, PT ;  /* 0x000000221300720c */ /* 0x080fe20003f26070 */
[----:B------:R-:W-:Y:S02]  /*5770*/  IMAD.MOV.U32 R17, RZ, RZ, R9 ;  /* 0x000000ffff117224 */ /* 0x000fe400078e0009 */
[----:B------:R-:W4:Y:S04]  /*5780*/  @!P5 LDG.E.CONSTANT R14, desc[UR12][R4.64+0x80] ;  /* 0x0000800c040ed981 */ /* 0x000f28000c1e9900 */
[----:B------:R-:W5:Y:S01]  /*5790*/  @!P5 LDG.E.CONSTANT R17, desc[UR12][R6.64+0x80] ;  /* 0x0000800c0611d981 */ /* 0x000f62000c1e9900 */
[----:B------:R-:W-:Y:S01]  /*57a0*/  ISETP.GE.U32.AND P5, PT, R15, R34, PT ;  /* 0x000000220f00720c */ /* 0x000fe20003fa6070 */
[----:B0-----:R-:W-:-:S02]  /*57b0*/  IMAD.MOV.U32 R10, RZ, RZ, R8 ;  /* 0x000000ffff0a7224 */ /* 0x001fc400078e0008 */
[--C-:B------:R-:W-:Y:S02]  /*57c0*/  IMAD.MOV.U32 R11, RZ, RZ, R8.reuse ;  /* 0x000000ffff0b7224 */ /* 0x100fe400078e0008 */
[--C-:B-1----:R-:W-:Y:S02]  /*57d0*/  IMAD.MOV.U32 R12, RZ, RZ, R8.reuse ;  /* 0x000000ffff0c7224 */ /* 0x102fe400078e0008 */
        /* <DEDUP_REMOVED lines=31> */
[----:B------:R-:W-:Y:S01]  /*59d0*/  ISETP.NE.AND P3, PT, R2, RZ, PT ;  /* 0x000000ff0200720c */ /* 0x000fe20003f65270 */
[----:B--2---:R-:W-:Y:S04]  /*59e0*/  STS [R40], R0 ;  /* 0x0000000028007388 */ /* 0x004fe80000000800 */
[----:B----4-:R-:W-:Y:S04]  /*59f0*/  STS [R40+0x80], R14 ;  /* 0x0000800e28007388 */ /* 0x010fe80000000800 */
[----:B---3--:R-:W-:Y:S04]  /*5a00*/  STS [R40+0x100], R10 ;  /* 0x0001000a28007388 */ /* 0x008fe80000000800 */
[----:B-----5:R0:W-:Y:S04]  /*5a10*/  STS [R40+0x180], R11 ;  /* 0x0001800b28007388 */ /* 0x0201e80000000800 */
[----:B------:R-:W-:Y:S04]  /*5a20*/  STS [R40+0x200], R12 ;  /* 0x0002000c28007388 */ /* 0x000fe80000000800 */
[----:B------:R-:W-:Y:S04]  /*5a30*/  STS [R40+0x280], R13 ;  /* 0x0002800d28007388 */ /* 0x000fe80000000800 */
[----:B------:R-:W-:Y:S04]  /*5a40*/  STS [R40+0x300], R15 ;  /* 0x0003000f28007388 */ /* 0x000fe80000000800 */
[----:B------:R-:W-:Y:S04]  /*5a50*/  STS [R40+0x380], R16 ;  /* 0x0003801028007388 */ /* 0x000fe80000000800 */
[----:B------:R-:W-:Y:S01]  /*5a60*/  STS [R40+0x400], R8 ;  /* 0x0004000828007388 */ /* 0x000fe20000000800 */
[----:B------:R-:W-:-:S03]  /*5a70*/  NOP ;  /* 0x0000000000007918 */ /* 0x000fc60000000000 */
[----:B------:R-:W1:Y:S04]  /*5a80*/  LDS R0, [R35+0x20] ;  /* 0x0000200023007984 */ /* 0x000e680000000800 */
[----:B------:R-:W-:Y:S04]  /*5a90*/  LDS R4, [R35] ;  /* 0x0000000023047984 */ /* 0x000fe80000000800 */
[----:B------:R-:W2:Y:S04]  /*5aa0*/  LDS R6, [R35+0x4] ;  /* 0x0000040023067984 */ /* 0x000ea80000000800 */
[----:B------:R-:W-:Y:S04]  /*5ab0*/  LDS R24, [R35+0x8] ;  /* 0x0000080023187984 */ /* 0x000fe80000000800 */
[----:B------:R-:W-:Y:S04]  /*5ac0*/  LDS R26, [R35+0xc] ;  /* 0x00000c00231a7984 */ /* 0x000fe80000000800 */
[----:B------:R-:W-:Y:S04]  /*5ad0*/  LDS R28, [R35+0x10] ;  /* 0x00001000231c7984 */ /* 0x000fe80000000800 */
[----:B------:R-:W-:Y:S04]  /*5ae0*/  LDS R30, [R35+0x14] ;  /* 0x00001400231e7984 */ /* 0x000fe80000000800 */
[----:B------:R-:W-:Y:S04]  /*5af0*/  LDS R32, [R35+0x18] ;  /* 0x0000180023207984 */ /* 0x000fe80000000800 */
[----:B------:R-:W-:Y:S01]  /*5b00*/  LDS R36, [R35+0x1c] ;  /* 0x00001c0023247984 */ /* 0x000fe20000000800 */
[----:B------:R-:W-:Y:S01]  /*5b10*/  BAR.SYNC.DEFER_BLOCKING 0x0 ;  /* 0x0000000000007b1d */ /* 0x000fe20000010000 */
[----:B0-----:R-:W-:-:S05]  /*5b20*/  LEA R11, R2, UR4, 0x2 ;  /* 0x00000004020b7c11 */ /* 0x001fca000f8e10ff */
[----:B------:R-:W-:Y:S04]  /*5b30*/  STS [R40], R3 ;  /* 0x0000000328007388 */ /* 0x000fe80000000800 */
[----:B------:R-:W-:Y:S04]  /*5b40*/  STS [R40+0x80], R17 ;  /* 0x0000801128007388 */ /* 0x000fe80000000800 */
[----:B------:R-:W-:Y:S04]  /*5b50*/  STS [R40+0x100], R18 ;  /* 0x0001001228007388 */ /* 0x000fe80000000800 */
[----:B------:R-:W-:Y:S04]  /*5b60*/  STS [R40+0x180], R19 ;  /* 0x0001801328007388 */ /* 0x000fe80000000800 */
        /* <DEDUP_REMOVED lines=8> */
[----:B------:R-:W3:Y:S04]  /*5bf0*/  LDS R7, [R35+0x4] ;  /* 0x0000040023077984 */ /* 0x000ee80000000800 */
[----:B------:R-:W4:Y:S04]  /*5c00*/  LDS R25, [R35+0x8] ;  /* 0x0000080023197984 */ /* 0x000f280000000800 */
[----:B------:R-:W-:Y:S04]  /*5c10*/  LDS R27, [R35+0xc] ;  /* 0x00000c00231b7984 */ /* 0x000fe80000000800 */
[----:B------:R-:W-:Y:S04]  /*5c20*/  LDS R29, [R35+0x10] ;  /* 0x00001000231d7984 */ /* 0x000fe80000000800 */
[----:B------:R-:W-:Y:S04]  /*5c30*/  LDS R31, [R35+0x14] ;  /* 0x00001400231f7984 */ /* 0x000fe80000000800 */
[----:B------:R-:W-:Y:S04]  /*5c40*/  LDS R33, [R35+0x18] ;  /* 0x0000180023217984 */ /* 0x000fe80000000800 */
[----:B------:R-:W-:Y:S01]  /*5c50*/  LDS R37, [R35+0x1c] ;  /* 0x00001c0023257984 */ /* 0x000fe20000000800 */
[----:B------:R-:W-:Y:S06]  /*5c60*/  BAR.SYNC.DEFER_BLOCKING 0x0 ;  /* 0x0000000000007b1d */ /* 0x000fec0000010000 */
[----:B-1----:R-:W-:Y:S02]  /*5c70*/  STS [R11+0x47c], R0 ;  /* 0x00047c000b007388 */ /* 0x002fe40000000800 */
[----:B------:R-:W-:Y:S06]  /*5c80*/  BAR.SYNC.DEFER_BLOCKING 0x0 ;  /* 0x0000000000007b1d */ /* 0x000fec0000010000 */
[----:B------:R1:W5:Y:S01]  /*5c90*/  @P3 LDS R38, [R11+0x478] ;  /* 0x000478000b263984 */ /* 0x0003620000000800 */
[----:B0-----:R-:W-:Y:S01]  /*5ca0*/  IMAD R9, R2, 0x9, RZ ;  /* 0x0000000902097824 */ /* 0x001fe200078e02ff */
[----:B--2---:R-:W-:-:S03]  /*5cb0*/  ISETP.NE.AND P0, PT, R4, R6, PT ;  /* 0x000000060400720c */ /* 0x004fc60003f05270 */
[----:B------:R-:W-:Y:S02]  /*5cc0*/  VIADD R3, R9, 0x1 ;  /* 0x0000000109037836 */ /* 0x000fe40000000000 */
[----:B---3--:R-:W-:-:S03]  /*5cd0*/  FADD R12, R5, R7 ;  /* 0x00000007050c7221 */ /* 0x008fc60000000000 */
[----:B------:R-:W-:Y:S01]  /*5ce0*/  ISETP.EQ.OR P0, PT, R3, R34, P0 ;  /* 0x000000220300720c */ /* 0x000fe20000702670 */
[----:B------:R-:W-:Y:S02]  /*5cf0*/  IMAD.MOV.U32 R10, RZ, RZ, 0x1 ;  /* 0x00000001ff0a7424 */ /* 0x000fe400078e00ff */
[----:B-1----:R-:W-:Y:S01]  /*5d00*/  VIADD R11, R9, 0x2 ;  /* 0x00000002090b7836 */ /* 0x002fe20000000000 */
[----:B------:R-:W-:Y:S02]  /*5d10*/  FSEL R12, R7, R12, P0 ;  /* 0x0000000c070c7208 */ /* 0x000fe40000000000 */
[----:B------:R-:W-:-:S03]  /*5d20*/  ISETP.NE.AND P2, PT, R9, R34, PT ;  /* 0x000000220900720c */ /* 0x000fc60003f45270 */
[----:B----4-:R-:W-:Y:S01]  /*5d30*/  FADD R12, R25, R12 ;  /* 0x0000000c190c7221 */ /* 0x010fe20000000000 */
[----:B------:R-:W-:Y:S02]  /*5d40*/  SEL R3, RZ, 0x1, P2 ;  /* 0x00000001ff037807 */ /* 0x000fe40001000000 */
[----:B-----5:R-:W-:-:S04]  /*5d50*/  @P3 ISETP.NE.AND P1, PT, R38, R4, PT ;  /* 0x000000042600320c */ /* 0x020fc80003f25270 */
[----:B------:R-:W-:Y:S02]  /*5d60*/  @P3 SEL R10, RZ, 0x1, !P1 ;  /* 0x00000001ff0a3807 */ /* 0x000fe40004800000 */
[----:B------:R-:W-:-:S04]  /*5d70*/  ISETP.NE.AND P1, PT, R6, R24, PT ;  /* 0x000000180600720c */ /* 0x000fc80003f25270 */
[----:B------:R-:W-:Y:S01]  /*5d80*/  ISETP.EQ.OR P1, PT, R11, R34, P1 ;  /* 0x000000220b00720c */ /* 0x000fe20000f22670 */
[----:B------:R-:W-:Y:S01]  /*5d90*/  VIADD R11, R9, 0x3 ;  /* 0x00000003090b7836 */ /* 0x000fe20000000000 */
[----:B------:R-:W-:Y:S02]  /*5da0*/  @P3 SEL R3, R3, R10, !P2 ;  /* 0x0000000a03033207 */ /* 0x000fe40005000000 */
[----:B------:R-:W-:Y:S02]  /*5db0*/  FSEL R12, R25, R12, P1 ;  /* 0x0000000c190c7208 */ /* 0x000fe40000800000 */
[----:B------:R-:W-:-:S03]  /*5dc0*/  ISETP.NE.AND P2, PT, R24, R26, PT ;  /* 0x0000001a1800720c */ /* 0x000fc60003f45270 */
[----:B------:R-:W-:Y:S01]  /*5dd0*/  FADD R12, R27, R12 ;  /* 0x0000000c1b0c7221 */ /* 0x000fe20000000000 */
[----:B------:R-:W-:Y:S01]  /*5de0*/  ISETP.EQ.OR P2, PT, R11, R34, P2 ;  /* 0x000000220b00720c */ /* 0x000fe20001742670 */
[----:B------:R-:W-:Y:S01]  /*5df0*/  VIADD R11, R9, 0x4 ;  /* 0x00000004090b7836 */ /* 0x000fe20000000000 */
[----:B------:R-:W-:Y:S02]  /*5e00*/  ISETP.NE.AND P3, PT, R26, R28, PT ;  /* 0x0000001c1a00720c */ /* 0x000fe40003f65270 */
[----:B------:R-:W-:Y:S02]  /*5e10*/  FSEL R12, R27, R12, P2 ;  /* 0x0000000c1b0c7208 */ /* 0x000fe40001000000 */
[----:B------:R-:W-:-:S03]  /*5e20*/  ISETP.EQ.OR P3, PT, R11, R34, P3 ;  /* 0x000000220b00720c */ /* 0x000fc60001f62670 */
[----:B------:R-:W-:Y:S01]  /*5e30*/  FADD R12, R29, R12 ;  /* 0x0000000c1d0c7221 */ /* 0x000fe20000000000 */
[----:B------:R-:W-:Y:S01]  /*5e40*/  VIADD R11, R9, 0x5 ;  /* 0x00000005090b7836 */ /* 0x000fe20000000000 */
[----:B------:R-:W-:-:S03]  /*5e50*/  ISETP.NE.AND P4, PT, R28, R30, PT ;  /* 0x0000001e1c00720c */ /* 0x000fc60003f85270 */
[----:B------:R-:W-:Y:S01]  /*5e60*/  FSEL R12, R29, R12, P3 ;  /* 0x0000000c1d0c7208 */ /* 0x000fe20001800000 */
[----:B------:R-:W-:Y:S01]  /*5e70*/  VIADD R43, R3, 0x1 ;  /* 0x00000001032b7836 */ /* 0x000fe20000000000 */
[----:B------:R-:W-:-:S03]  /*5e80*/  ISETP.EQ.OR P4, PT, R11, R34, P4 ;  /* 0x000000220b00720c */ /* 0x000fc60002782670 */
[----:B------:R-:W-:Y:S01]  /*5e90*/  FADD R12, R31, R12 ;  /* 0x0000000c1f0c7221 */ /* 0x000fe20000000000 */
[----:B------:R-:W-:Y:S02]  /*5ea0*/  IMAD.MOV.U32 R10, RZ, RZ, R43 ;  /* 0x000000ffff0a7224 */ /* 0x000fe400078e002b */
[----:B------:R-:W-:Y:S01]  /*5eb0*/  @!P0 IMAD.MOV R10, RZ, RZ, R3 ;  /* 0x000000ffff0a8224 */ /* 0x000fe200078e0203 */
[----:B------:R-:W-:Y:S01]  /*5ec0*/  ISETP.NE.AND P5, PT, R30, R32, PT ;  /* 0x000000201e00720c */ /* 0x000fe20003fa5270 */
[----:B------:R-:W-:Y:S01]  /*5ed0*/  VIADD R11, R9, 0x6 ;  /* 0x00000006090b7836 */ /* 0x000fe20000000000 */
[----:B------:R-:W-:Y:S01]  /*5ee0*/  FSEL R12, R31, R12, P4 ;  /* 0x0000000c1f0c7208 */ /* 0x000fe20002000000 */
[----:B------:R-:W-:Y:S01]  /*5ef0*/  VIADD R13, R10, 0x1 ;  /* 0x000000010a0d7836 */ /* 0x000fe20000000000 */
[----:B------:R-:W-:Y:S01]  /*5f00*/  P2R R14, PR, RZ, 0x1 ;  /* 0x00000001ff0e7803 */ /* 0x000fe20000000000 */
[----:B------:R-:W-:Y:S01]  /*5f10*/  @!P1 IMAD.MOV R13, RZ, RZ, R10 ;  /* 0x000000ffff0d9224 */ /* 0x000fe200078e020a */
[----:B------:R-:W-:Y:S01]  /*5f20*/  ISETP.EQ.OR P0, PT, R11, R34, P5 ;  /* 0x000000220b00720c */ /* 0x000fe20002f02670 */
[----:B------:R-:W-:Y:S01]  /*5f30*/  FADD R12, R33, R12 ;  /* 0x0000000c210c7221 */ /* 0x000fe20000000000 */
[C---:B------:R-:W-:Y:S01]  /*5f40*/  VIADD R11, R9.reuse, 0x7 ;  /* 0x00000007090b7836 */ /* 0x040fe20000000000 */
[----:B------:R-:W-:Y:S01]  /*5f50*/  ISETP.NE.AND P6, PT, R36, R0, PT ;  /* 0x000000002400720c */ /* 0x000fe20003fc5270 */
[----:B------:R-:W-:-:S02]  /*5f60*/  VIADD R9, R9, 0x8 ;  /* 0x0000000809097836 */ /* 0x000fc40000000000 */
[----:B------:R-:W-:Y:S01]  /*5f70*/  VIADD R10, R13, 0x1 ;  /* 0x000000010d0a7836 */ /* 0x000fe20000000000 */
[----:B------:R-:W-:Y:S01]  /*5f80*/  FSEL R12, R33, R12, P0 ;  /* 0x0000000c210c7208 */ /* 0x000fe20000000000 */
[----:B------:R-:W-:Y:S01]  /*5f90*/  @!P2 IMAD.MOV R10, RZ, RZ, R13 ;  /* 0x000000ffff0aa224 */ /* 0x000fe200078e020d */
[----:B------:R-:W-:Y:S02]  /*5fa0*/  ISETP.NE.AND P5, PT, R32, R36, PT ;  /* 0x000000242000720c */ /* 0x000fe40003fa5270 */
[-C--:B------:R-:W-:Y:S01]  /*5fb0*/  ISETP.EQ.OR P6, PT, R9, R34.reuse, P6 ;  /* 0x000000220900720c */ /* 0x080fe200037c2670 */
[----:B------:R-:W-:Y:S02]  /*5fc0*/  VIADD R15, R10, 0x1 ;  /* 0x000000010a0f7836 */ /* 0x000fe40000000000 */
[----:B------:R-:W-:Y:S01]  /*5fd0*/  FADD R12, R37, R12 ;  /* 0x0000000c250c7221 */ /* 0x000fe20000000000 */
[----:B------:R-:W-:Y:S01]  /*5fe0*/  @!P3 IMAD.MOV R15, RZ, RZ, R10 ;  /* 0x000000ffff0fb224 */ /* 0x000fe200078e020a */
[----:B------:R-:W-:-:S03]  /*5ff0*/  ISETP.EQ.OR P5, PT, R11, R34, P5 ;  /* 0x000000220b00720c */ /* 0x000fc60002fa2670 */
[----:B------:R-:W-:Y:S01]  /*6000*/  VIADD R10, R15, 0x1 ;  /* 0x000000010f0a7836 */ /* 0x000fe20000000000 */
[----:B------:R-:W-:Y:S01]  /*6010*/  FSEL R9, R37, R12, P5 ;  /* 0x0000000c25097208 */ /* 0x000fe20002800000 */
[----:B------:R-:W-:-:S04]  /*6020*/  @!P4 IMAD.MOV R10, RZ, RZ, R15 ;  /* 0x000000ffff0ac224 */ /* 0x000fc800078e020f */
[----:B------:R-:W-:Y:S02]  /*6030*/  VIADD R11, R10, 0x1 ;  /* 0x000000010a0b7836 */ /* 0x000fe40000000000 */
[----:B------:R-:W-:Y:S01]  /*6040*/  @!P6 FADD R8, R8, R9 ;  /* 0x000000090808e221 */ /* 0x000fe20000000000 */
[----:B------:R-:W-:-:S04]  /*6050*/  @!P0 IMAD.MOV R11, RZ, RZ, R10 ;  /* 0x000000ffff0b8224 */ /* 0x000fc800078e020a */
[----:B------:R-:W-:Y:S02]  /*6060*/  VIADD R10, R11, 0x1 ;  /* 0x000000010b0a7836 */ /* 0x000fe40000000000 */
[----:B------:R-:W-:Y:S02]  /*6070*/  @!P5 IMAD.MOV R10, RZ, RZ, R11 ;  /* 0x000000ffff0ad224 */ /* 0x000fe400078e020b */
[----:B------:R-:W0:Y:S01]  /*6080*/  SHFL.UP PT, R11, R8, 0x1, RZ ;  /* 0x04200000080b7989 */ /* 0x000e2200000e00ff */
[----:B------:R-:W-:Y:S02]  /*6090*/  P2R R35, PR, RZ, 0x20 ;  /* 0x00000020ff237803 */ /* 0x000fe40000000000 */
[----:B------:R-:W-:Y:S01]  /*60a0*/  ISETP.GE.AND P5, PT, R39, 0x1, PT ;  /* 0x000000012700780c */ /* 0x000fe20003fa6270 */
[----:B------:R-:W-:Y:S02]  /*60b0*/  VIADD R9, R10, 0x1 ;  /* 0x000000010a097836 */ /* 0x000fe40000000000 */
[----:B------:R-:W-:-:S05]  /*60c0*/  @!P6 IMAD.MOV R9, RZ, RZ, R10 ;  /* 0x000000ffff09e224 */ /* 0x000fca00078e020a */
[----:B------:R-:W-:Y:S01]  /*60d0*/  ISETP.NE.AND P6, PT, R9, RZ, PT ;  /* 0x000000ff0900720c */ /* 0x000fe20003fc5270 */
[----:B------:R-:W1:Y:S01]  /*60e0*/  SHFL.UP PT, R10, R9, 0x1, RZ ;  /* 0x04200000090a7989 */ /* 0x000e6200000e00ff */
[----:B0-----:R-:W-:-:S05]  /*60f0*/  FADD R11, R8, R11 ;  /* 0x0000000b080b7221 */ /* 0x001fca0000000000 */
[----:B------:R-:W-:-:S05]  /*6100*/  @P5 FSEL R8, R11, R8, !P6 ;  /* 0x000000080b085208 */ /* 0x000fca0007000000 */
[----:B------:R-:W0:Y:S01]  /*6110*/  SHFL.UP PT, R11, R8, 0x2, RZ ;  /* 0x04400000080b7989 */ /* 0x000e2200000e00ff */
[----:B-1----:R-:W-:Y:S02]  /*6120*/  SEL R10, R10, RZ, P5 ;  /* 0x000000ff0a0a7207 */ /* 0x002fe40002800000 */
[----:B------:R-:W-:-:S03]  /*6130*/  ISETP.GE.AND P5, PT, R39, 0x2, PT ;  /* 0x000000022700780c */ /* 0x000fc60003fa6270 */
[----:B------:R-:W-:-:S05]  /*6140*/  IMAD.IADD R10, R10, 0x1, R9 ;  /* 0x000000010a0a7824 */ /* 0x000fca00078e0209 */
[----:B------:R-:W-:Y:S01]  /*6150*/  ISETP.NE.AND P6, PT, R10, RZ, PT ;  /* 0x000000ff0a00720c */ /* 0x000fe20003fc5270 */
[----:B0-----:R-:W-:-:S05]  /*6160*/  FADD R11, R8, R11 ;  /* 0x0000000b080b7221 */ /* 0x001fca0000000000 */
[----:B------:R-:W-:Y:S02]  /*6170*/  @P5 FSEL R8, R11, R8, !P6 ;  /* 0x000000080b085208 */ /* 0x000fe40007000000 */
[----:B------:R-:W0:Y:S04]  /*6180*/  SHFL.UP PT, R11, R10, 0x2, RZ ;  /* 0x044000000a0b7989 */ /* 0x000e2800000e00ff */
[----:B------:R-:W1:Y:S01]  /*6190*/  SHFL.UP PT, R15, R8, 0x4, RZ ;  /* 0x04800000080f7989 */ /* 0x000e6200000e00ff */
[----:B0-----:R-:W-:-:S05]  /*61a0*/  SEL R11, R11, RZ, P5 ;  /* 0x000000ff0b0b7207 */ /* 0x001fca0002800000 */
[----:B------:R-:W-:-:S05]  /*61b0*/  IMAD.IADD R11, R10, 0x1, R11 ;  /* 0x000000010a0b7824 */ /* 0x000fca00078e020b */
[----:B------:R-:W0:Y:S01]  /*61c0*/  SHFL.UP PT, R9, R11, 0x4, RZ ;  /* 0x048000000b097989 */ /* 0x000e2200000e00ff */
[----:B------:R-:W-:Y:S01]  /*61d0*/  ISETP.GE.AND P5, PT, R39, 0x4, PT ;  /* 0x000000042700780c */ /* 0x000fe20003fa6270 */
[----:B-1----:R-:W-:Y:S01]  /*61e0*/  FADD R15, R8, R15 ;  /* 0x0000000f080f7221 */ /* 0x002fe20000000000 */
[----:B------:R-:W-:-:S11]  /*61f0*/  ISETP.NE.AND P6, PT, R11, RZ, PT ;  /* 0x000000ff0b00720c */ /* 0x000fd60003fc5270 */
        /* <DEDUP_REMOVED lines=8> */
[----:B------:R-:W0:Y:S01]  /*6280*/  SHFL.UP PT, R9, R12, 0x8, RZ ;  /* 0x050000000c097989 */ /* 0x000e2200000e00ff */
[----:B------:R-:W-:-:S03]  /*6290*/  P2R R13, PR, RZ, 0x1 ;  /* 0x00000001ff0d7803 */ /* 0x000fc60000000000 */
[----:B------:R-:W1:Y:S01]  /*62a0*/  SHFL.UP PT, R15, R8, 0x10, RZ ;  /* 0x06000000080f7989 */ /* 0x000e6200000e00ff */
[----:B0-----:R-:W-:Y:S02]  /*62b0*/  SEL R9, R9, RZ, P5 ;  /* 0x000000ff09097207 */ /* 0x001fe40002800000 */
[----:B------:R-:W-:-:S03]  /*62c0*/  ISETP.NE.AND P5, PT, R13, RZ, PT ;  /* 0x000000ff0d00720c */ /* 0x000fc60003fa5270 */
[----:B------:R-:W-:-:S05]  /*62d0*/  IMAD.IADD R13, R12, 0x1, R9 ;  /* 0x000000010c0d7824 */ /* 0x000fca00078e0209 */
[----:B------:R-:W0:Y:S01]  /*62e0*/  SHFL.UP PT, R9, R13, 0x10, RZ ;  /* 0x060000000d097989 */ /* 0x000e2200000e00ff */
[----:B-1----:R-:W-:Y:S01]  /*62f0*/  FADD R15, R8, R15 ;  /* 0x0000000f080f7221 */ /* 0x002fe20000000000 */
        /* <DEDUP_REMOVED lines=9> */
[----:B------:R-:W-:Y:S01]  /*6390*/  BAR.SYNC.DEFER_BLOCKING 0x0 ;  /* 0x0000000000007b1d */ /* 0x000fe20000010000 */
[----:B------:R-:W-:-:S05]  /*63a0*/  ISETP.NE.AND P0, PT, R14, RZ, PT ;  /* 0x000000ff0e00720c */ /* 0x000fca0003f05270 */
[----:B------:R-:W0:Y:S04]  /*63b0*/  LDS.128 R8, [UR4] ;  /* 0x00000004ff087984 */ /* 0x000e280008000c00 */
[----:B------:R-:W1:Y:S01]  /*63c0*/  LDS.128 R12, [UR4+0x10] ;  /* 0x00001004ff0c7984 */ /* 0x000e620008000c00 */
[----:B0-----:R-:W-:-:S13]  /*63d0*/  ISETP.NE.AND P6, PT, R10, RZ, PT ;  /* 0x000000ff0a00720c */ /* 0x001fda0003fc5270 */
[----:B------:R-:W-:Y:S01]  /*63e0*/  @!P6 FADD R11, R9, R11 ;  /* 0x0000000b090be221 */ /* 0x000fe20000000000 */
[----:B-1----:R-:W-:Y:S01]  /*63f0*/  ISETP.NE.AND P6, PT, R12, RZ, PT ;  /* 0x000000ff0c00720c */ /* 0x002fe20003fc5270 */
[----:B------:R-:W-:-:S12]  /*6400*/  IMAD.IADD R17, R8, 0x1, R10 ;  /* 0x0000000108117824 */ /* 0x000fd800078e020a */
[----:B------:R-:W-:Y:S01]  /*6410*/  @!P6 FADD R13, R11, R13 ;  /* 0x0000000d0b0de221 */ /* 0x000fe20000000000 */
[----:B------:R-:W-:-:S04]  /*6420*/  ISETP.NE.AND P6, PT, R42, 0x2, PT ;  /* 0x000000022a00780c */ /* 0x000fc80003fc5270 */
[----:B------:R-:W-:Y:S02]  /*6430*/  FSEL R16, R11, R9, !P6 ;  /* 0x000000090b107208 */ /* 0x000fe40007000000 */
[C---:B------:R-:W-:Y:S02]  /*6440*/  SEL R9, R17.reuse, R8, !P6 ;  /* 0x0000000811097207 */ /* 0x040fe40007000000 */
[----:B------:R-:W-:Y:S01]  /*6450*/  ISETP.NE.AND P6, PT, R14, RZ, PT ;  /* 0x000000ff0e00720c */ /* 0x000fe20003fc5270 */
[----:B------:R-:W-:-:S12]  /*6460*/  IMAD.IADD R11, R17, 0x1, R12 ;  /* 0x00000001110b7824 */ /* 0x000fd800078e020c */
        /* <DEDUP_REMOVED lines=10> */
[----:B------:R-:W-:Y:S02]  /*6510*/  SEL R9, R11, R9, !P6 ;  /* 0x000000090b097207 */ /* 0x000fe40007000000 */
[----:B------:R-:W-:-:S13]  /*6520*/  ISETP.NE.AND P6, PT, R18, RZ, PT ;  /* 0x000000ff1200720c */ /* 0x000fda0003fc5270 */
[----:B------:R-:W-:Y:S01]  /*6530*/  @!P6 FADD R19, R19, R17 ;  /* 0x000000111313e221 */ /* 0x000fe20000000000 */
[----:B------:R-:W-:-:S04]  /*6540*/  ISETP.NE.AND P6, PT, R42, 0x5, PT ;  /* 0x000000052a00780c */ /* 0x000fc80003fc5270 */
[----:B------:R-:W-:Y:S02]  /*6550*/  FSEL R17, R17, R20, !P6 ;  /* 0x0000001411117208 */ /* 0x000fe40007000000 */
[----:B------:R-:W0:Y:S01]  /*6560*/  LDS.128 R20, [UR4+0x30] ;  /* 0x00003004ff147984 */ /* 0x000e220008000c00 */
[----:B------:R-:W-:-:S05]  /*6570*/  IMAD.IADD R11, R11, 0x1, R16 ;  /* 0x000000010b0b7824 */ /* 0x000fca00078e0210 */
[----:B------:R-:W-:Y:S01]  /*6580*/  SEL R9, R11, R9, !P6 ;  /* 0x000000090b097207 */ /* 0x000fe20007000000 */
[----:B------:R-:W-:Y:S01]  /*6590*/  IMAD.IADD R11, R18, 0x1, R11 ;  /* 0x00000001120b7824 */ /* 0x000fe200078e020b */
[----:B0-----:R-:W-:-:S03]  /*65a0*/  ISETP.NE.AND P6, PT, R20, RZ, PT ;  /* 0x000000ff1400720c */ /* 0x001fc60003fc5270 */
[----:B------:R-:W-:-:S10]  /*65b0*/  IMAD.IADD R41, R11, 0x1, R20 ;  /* 0x000000010b297824 */ /* 0x000fd400078e0214 */
[----:B------:R-:W-:Y:S01]  /*65c0*/  @!P6 FADD R21, R19, R21 ;  /* 0x000000151315e221 */ /* 0x000fe20000000000 */
[----:B------:R-:W-:-:S04]  /*65d0*/  ISETP.NE.AND P6, PT, R42, 0x6, PT ;  /* 0x000000062a00780c */ /* 0x000fc80003fc5270 */
[----:B------:R-:W-:Y:S02]  /*65e0*/  FSEL R17, R19, R17, !P6 ;  /* 0x0000001113117208 */ /* 0x000fe40007000000 */
[----:B------:R-:W-:Y:S02]  /*65f0*/  SEL R9, R11, R9, !P6 ;  /* 0x000000090b097207 */ /* 0x000fe40007000000 */
[----:B------:R-:W-:-:S04]  /*6600*/  ISETP.NE.AND P6, PT, R42, 0x7, PT ;  /* 0x000000072a00780c */ /* 0x000fc80003fc5270 */
[----:B------:R-:W-:Y:S02]  /*6610*/  SEL R9, R41, R9, !P6 ;  /* 0x0000000929097207 */ /* 0x000fe40007000000 */
[----:B------:R-:W-:Y:S02]  /*6620*/  FSEL R17, R21, R17, !P6 ;  /* 0x0000001115117208 */ /* 0x000fe40007000000 */
[----:B------:R-:W-:Y:S01]  /*6630*/  ISETP.NE.AND P6, PT, R9, RZ, PT ;  /* 0x000000ff0900720c */ /* 0x000fe20003fc5270 */
[----:B------:R-:W0:-:S12]  /*6640*/  SHFL.UP PT, R11, R40, 0x1, RZ ;  /* 0x04200000280b7989 */ /* 0x000e1800000e00ff */
        /* <DEDUP_REMOVED lines=11> */
[----:B------:R-:W-:Y:S02]  /*6700*/  IMAD.IADD R42, R42, 0x1, R11 ;  /* 0x000000012a2a7824 */ /* 0x000fe400078e020b */
[----:B------:R-:W-:-:S10]  /*6710*/  @!P0 IMAD.MOV R43, RZ, RZ, R3 ;  /* 0x000000ffff2b8224 */ /* 0x000fd400078e0203 */
[----:B------:R-:W-:Y:S01]  /*6720*/  @!P6 FADD R23, R23, R21 ;  /* 0x000000151717e221 */ /* 0x000fe20000000000 */
[----:B------:R-:W-:Y:S01]  /*6730*/  ISETP.NE.AND P6, PT, R3, RZ, PT ;  /* 0x000000ff0300720c */ /* 0x000fe20003fc5270 */
[----:B------:R-:W-:-:S04]  /*6740*/  IMAD.IADD R19, R42, 0x1, R43 ;  /* 0x000000012a137824 */ /* 0x000fc800078e022b */
[----:B------:R-:W-:Y:S02]  /*6750*/  VIADD R17, R19, 0x1 ;  /* 0x0000000113117836 */ /* 0x000fe40000000000 */
[----:B------:R-:W-:-:S06]  /*6760*/  @!P1 IMAD.MOV R17, RZ, RZ, R19 ;  /* 0x000000ffff119224 */ /* 0x000fcc00078e0213 */
[----:B------:R-:W-:-:S04]  /*6770*/  @!P6 FADD R5, R5, R39 ;  /* 0x000000270505e221 */ /* 0x000fc80000000000 */
[----:B------:R-:W-:Y:S01]  /*6780*/  @!P0 FADD R7, R7, R5 ;  /* 0x0000000507078221 */ /* 0x000fe20000000000 */
[----:B------:R-:W-:Y:S02]  /*6790*/  VIADD R15, R17, 0x1 ;  /* 0x00000001110f7836 */ /* 0x000fe40000000000 */
[----:B------:R-:W-:Y:S02]  /*67a0*/  @!P2 IMAD.MOV R15, RZ, RZ, R17 ;  /* 0x000000ffff0fa224 */ /* 0x000fe400078e0211 */
[----:B------:R-:W-:Y:S02]  /*67b0*/  @!P1 FADD R25, R25, R7 ;  /* 0x0000000719199221 */ /* 0x000fe40000000000 */
[----:B------:R-:W-:Y:S02]  /*67c0*/  VIADD R13, R15, 0x1 ;  /* 0x000000010f0d7836 */ /* 0x000fe40000000000 */
[----:B------:R-:W-:Y:S01]  /*67d0*/  @!P2 FADD R27, R27, R25 ;  /* 0x000000191b1ba221 */ /* 0x000fe20000000000 */
[----:B------:R-:W-:-:S03]  /*67e0*/  @!P3 IMAD.MOV R13, RZ, RZ, R15 ;  /* 0x000000ffff0db224 */ /* 0x000fc600078e020f */
[----:B------:R-:W-:Y:S01]  /*67f0*/  @!P3 FADD R29, R29, R27 ;  /* 0x0000001b1d1db221 */ /* 0x000fe20000000000 */
[----:B------:R-:W-:Y:S02]  /*6800*/  VIADD R11, R13, 0x1 ;  /* 0x000000010d0b7836 */ /* 0x000fe40000000000 */
[----:B------:R-:W-:Y:S02]  /*6810*/  @!P4 IMAD.MOV R11, RZ, RZ, R13 ;  /* 0x000000ffff0bc224 */ /* 0x000fe400078e020d */
[----:B------:R-:W-:Y:S02]  /*6820*/  @!P4 FADD R31, R31, R29 ;  /* 0x0000001d1f1fc221 */ /* 0x000fe40000000000 */
[----:B------:R-:W-:Y:S02]  /*6830*/  VIADD R9, R11, 0x1 ;  /* 0x000000010b097836 */ /* 0x000fe40000000000 */
[----:B------:R-:W-:Y:S01]  /*6840*/  @!P5 FADD R33, R33, R31 ;  /* 0x0000001f2121d221 */ /* 0x000fe20000000000 */
[----:B------:R-:W-:Y:S01]  /*6850*/  @!P5 IMAD.MOV R9, RZ, RZ, R11 ;  /* 0x000000ffff09d224 */ /* 0x000fe200078e020b */
[----:B------:R-:W-:Y:S01]  /*6860*/  ISETP.NE.AND P5, PT, R35, RZ, PT ;  /* 0x000000ff2300720c */ /* 0x000fe20003fa5270 */
[----:B------:R-:W-:-:S02]  /*6870*/  IMAD.IADD R21, R22, 0x1, R41 ;  /* 0x0000000116157824 */ /* 0x000fc400078e0229 */
[----:B------:R-:W-:-:S10]  /*6880*/  VIADD R35, R9, 0x1 ;  /* 0x0000000109237836 */ /* 0x000fd40000000000 */
[----:B------:R-:W-:Y:S02]  /*6890*/  @!P5 IMAD.MOV R35, RZ, RZ, R9 ;  /* 0x000000ffff23d224 */ /* 0x000fe400078e0209 */
[----:B------:R-:W-:Y:S01]  /*68a0*/  @!P5 FADD R37, R37, R33 ;  /* 0x000000212525d221 */ /* 0x000fe20000000000 */
[----:B------:R-:W-:Y:S01]  /*68b0*/  ISETP.GE.AND P5, PT, R21, 0x101, PT ;  /* 0x000001011500780c */ /* 0x000fe20003fa6270 */
[----:B------:R-:W-:Y:S01]  /*68c0*/  BSSY.RECONVERGENT B0, `(.L_x_1871) ;  /* 0x0000139000007945 */ /* 0x000fe20003800200 */
[----:B------:R-:W-:-:S11]  /*68d0*/  IMAD.IADD R3, R3, 0x1, R42 ;  /* 0x0000000103037824 */ /* 0x000fd600078e022a */
[----:B------:R-:W-:Y:S05]  /*68e0*/  @!P5 BRA `(.L_x_1872) ;  /* 0x0000000c00b4d947 */ /* 0x000fea0003800000 */
[----:B------:R-:W-:Y:S01]  /*68f0*/  BAR.SYNC.DEFER_BLOCKING 0x0 ;  /* 0x0000000000007b1d */ /* 0x000fe20000010000 */
[----:B------:R-:W-:Y:S01]  /*6900*/  @P6 LEA R42, R42, UR4, 0x3 ;  /* 0x000000042a2a6c11 */ /* 0x000fe2000f8e18ff */
[----:B------:R-:W-:Y:S01]  /*6910*/  IMAD.MOV.U32 R45, RZ, RZ, 0x9 ;  /* 0x00000009ff2d7424 */ /* 0x000fe200078e00ff */
[----:B------:R-:W-:Y:S02]  /*6920*/  @P0 LEA R3, R3, UR4, 0x3 ;  /* 0x0000000403030c11 */ /* 0x000fe4000f8e18ff */
[----:B------:R-:W-:Y:S01]  /*6930*/  ISETP.NE.AND P5, PT, R30, R32, PT ;  /* 0x000000201e00720c */ /* 0x000fe20003fa5270 */
[CC--:B------:R-:W-:Y:S01]  /*6940*/  IMAD R41, R2.reuse, R45.reuse, 0x6 ;  /* 0x0000000602297424 */ /* 0x0c0fe200078e022d */
[----:B------:R-:W-:Y:S01]  /*6950*/  @P1 LEA R19, R19, UR4, 0x3 ;  /* 0x0000000413131c11 */ /* 0x000fe2000f8e18ff */
[CC--:B------:R-:W-:Y:S01]  /*6960*/  IMAD R43, R2.reuse, R45.reuse, 0x7 ;  /* 0x00000007022b7424 */ /* 0x0c0fe200078e022d */
[----:B------:R-:W-:Y:S01]  /*6970*/  @P2 LEA R17, R17, UR4, 0x3 ;  /* 0x0000000411112c11 */ /* 0x000fe2000f8e18ff */
[----:B------:R-:W-:Y:S01]  /*6980*/  IMAD R45, R2, R45, 0x8 ;  /* 0x00000008022d7424 */ /* 0x000fe200078e022d */
[----:B------:R-:W-:-:S02]  /*6990*/  ISETP.NE.AND P5, PT, R41, R34, !P5 ;  /* 0x000000222900720c */ /* 0x000fc40006fa5270 */
[----:B------:R-:W-:Y:S02]  /*69a0*/  @P3 LEA R15, R15, UR4, 0x3 ;  /* 0x000000040f0f3c11 */ /* 0x000fe4000f8e18ff */
[----:B------:R-:W-:Y:S01]  /*69b0*/  @P4 LEA R13, R13, UR4, 0x3 ;  /* 0x000000040d0d4c11 */ /* 0x000fe2000f8e18ff */
[----:B------:R0:W-:Y:S01]  /*69c0*/  @P6 STS.64 [R42], R38 ;  /* 0x000000262a006388 */ /* 0x0001e20000000a00 */
[----:B------:R-:W-:-:S07]  /*69d0*/  ISETP.NE.AND P6, PT, R32, R36, PT ;  /* 0x000000242000720c */ /* 0x000fce0003fc5270 */
[----:B------:R-:W-:Y:S01]  /*69e0*/  @!P5 LEA R11, R11, UR4, 0x3 ;  /* 0x000000040b0bdc11 */ /* 0x000fe2000f8e18ff */
[----:B------:R0:W-:Y:S01]  /*69f0*/  @P0 STS.64 [R3], R4 ;  /* 0x0000000403000388 */ /* 0x0001e20000000a00 */
[----:B------:R-:W-:Y:S02]  /*6a00*/  ISETP.NE.AND P0, PT, R36, R0, PT ;  /* 0x000000002400720c */ /* 0x000fe40003f05270 */
[-C--:B------:R-:W-:Y:S01]  /*6a10*/  ISETP.NE.AND P6, PT, R43, R34.reuse, !P6 ;  /* 0x000000222b00720c */ /* 0x080fe200077c5270 */
[----:B------:R0:W-:Y:S01]  /*6a20*/  @P1 STS.64 [R19], R6 ;  /* 0x0000000613001388 */ /* 0x0001e20000000a00 */
[----:B------:R-:W-:-:S03]  /*6a30*/  ISETP.NE.AND P0, PT, R45, R34, !P0 ;  /* 0x000000222d00720c */ /* 0x000fc60004705270 */
[----:B------:R0:W-:Y:S04]  /*6a40*/  @P2 STS.64 [R17], R24 ;  /* 0x0000001811002388 */ /* 0x0001e80000000a00 */
[----:B------:R0:W-:Y:S04]  /*6a50*/  @P3 STS.64 [R15], R26 ;  /* 0x0000001a0f003388 */ /* 0x0001e80000000a00 */
[----:B------:R-:W-:Y:S01]  /*6a60*/  @!P6 LEA R9, R9, UR4, 0x3 ;  /* 0x000000040909ec11 */ /* 0x000fe2000f8e18ff */
[----:B------:R0:W-:Y:S01]  /*6a70*/  @P4 STS.64 [R13], R28 ;  /* 0x0000001c0d004388 */ /* 0x0001e20000000a00 */
[----:B------:R-:W-:-:S03]  /*6a80*/  @!P0 LEA R35, R35, UR4, 0x3 ;  /* 0x0000000423238c11 */ /* 0x000fc6000f8e18ff */
[----:B------:R0:W-:Y:S04]  /*6a90*/  @!P5 STS.64 [R11], R30 ;  /* 0x0000001e0b00d388 */ /* 0x0001e80000000a00 */
[----:B------:R0:W-:Y:S04]  /*6aa0*/  @!P6 STS.64 [R9], R32 ;  /* 0x000000200900e388 */ /* 0x0001e80000000a00 */
[----:B------:R0:W-:Y:S01]  /*6ab0*/  @!P0 STS.64 [R35], R36 ;  /* 0x0000002423008388 */ /* 0x0001e20000000a00 */
[----:B------:R-:W-:Y:S01]  /*6ac0*/  BAR.SYNC.DEFER_BLOCKING 0x0 ;  /* 0x0000000000007b1d */ /* 0x000fe20000010000 */
[----:B------:R-:W-:-:S13]  /*6ad0*/  ISETP.GE.U32.AND P0, PT, R2, R21, PT ;  /* 0x000000150200720c */ /* 0x000fda0003f06070 */
[----:B0-----:R-:W-:Y:S05]  /*6ae0*/  @P0 BRA `(.L_x_1873) ;  /* 0x0000001000580947 */ /* 0x001fea0003800000 */
[----:B------:R-:W-:Y:S01]  /*6af0*/  IADD3 R3, PT, PT, R14, R10, R12 ;  /* 0x0000000a0e037210 */ /* 0x000fe20007ffe00c */
[----:B------:R-:W-:Y:S01]  /*6b00*/  BSSY.RECONVERGENT B1, `(.L_x_1874) ;  /* 0x0000029000017945 */ /* 0x000fe20003800200 */
[----:B------:R-:W-:Y:S02]  /*6b10*/  LOP3.LUT R4, RZ, R2, RZ, 0x33, !PT ;  /* 0x00000002ff047212 */ /* 0x000fe400078e33ff */
[----:B------:R-:W-:-:S04]  /*6b20*/  IADD3 R3, PT, PT, R18, R3, R16 ;  /* 0x0000000312037210 */ /* 0x000fc80007ffe010 */
[----:B------:R-:W-:Y:S01]  /*6b30*/  IADD3 R3, PT, PT, R22, R3, R20 ;  /* 0x0000000316037210 */ /* 0x000fe20007ffe014 */
[----:B------:R-:W-:-:S03]  /*6b40*/  IMAD.MOV.U32 R20, RZ, RZ, R2 ;  /* 0x000000ffff147224 */ /* 0x000fc600078e0002 */
[----:B------:R-:W-:-:S04]  /*6b50*/  IADD3 R3, PT, PT, R4, R3, R8 ;  /* 0x0000000304037210 */ /* 0x000fc80007ffe008 */
[C---:B------:R-:W-:Y:S02]  /*6b60*/  LOP3.LUT R4, R3.reuse, 0x300, RZ, 0xc0, !PT ;  /* 0x0000030003047812 */ /* 0x040fe400078ec0ff */
[----:B------:R-:W-:Y:S02]  /*6b70*/  ISETP.GE.U32.AND P1, PT, R3, 0x300, PT ;  /* 0x000003000300780c */ /* 0x000fe40003f26070 */
[----:B------:R-:W-:-:S13]  /*6b80*/  ISETP.NE.AND P0, PT, R4, 0x300, PT ;  /* 0x000003000400780c */ /* 0x000fda0003f05270 */
[----:B------:R-:W-:Y:S05]  /*6b90*/  @!P0 BRA `(.L_x_1875) ;  /* 0x00000000007c8947 */ /* 0x000fea0003800000 */
[----:B------:R-:W0:Y:S01]  /*6ba0*/  LDC.64 R4, c[0x0][0x398] ;  /* 0x0000e600ff047b82 */ /* 0x000e220000000a00 */
[----:B------:R-:W-:-:S05]  /*6bb0*/  LEA.HI R3, R3, 0x1, RZ, 0x18 ;  /* 0x0000000103037811 */ /* 0x000fca00078fc0ff */
[C---:B------:R-:W-:Y:S01]  /*6bc0*/  IMAD.SHL.U32 R8, R3.reuse, 0x100, RZ ;  /* 0x0000010003087824 */ /* 0x040fe200078e00ff */
[----:B------:R-:W-:Y:S01]  /*6bd0*/  LOP3.LUT R3, R3, 0x3, RZ, 0xc0, !PT ;  /* 0x0000000303037812 */ /* 0x000fe200078ec0ff */
[----:B------:R-:W1:Y:S04]  /*6be0*/  LDC.64 R6, c[0x0][0x390] ;  /* 0x0000e400ff067b82 */ /* 0x000e680000000a00 */
[----:B------:R-:W-:Y:S02]  /*6bf0*/  IMAD.MOV R3, RZ, RZ, -R3 ;  /* 0x000000ffff037224 */ /* 0x000fe400078e0a03 */
[----:B0-----:R-:W-:-:S04]  /*6c00*/  IMAD.WIDE.U32 R4, R2, 0x4, R4 ;  /* 0x0000000402047825 */ /* 0x001fc800078e0004 */
[----:B------:R-:W-:Y:S01]  /*6c10*/  IMAD.MOV.U32 R15, RZ, RZ, R5 ;  /* 0x000000ffff0f7224 */ /* 0x000fe200078e0005 */
[----:B------:R-:W-:Y:S01]  /*6c20*/  LOP3.LUT R5, R8, 0x300, RZ, 0xc0, !PT ;  /* 0x0000030008057812 */ /* 0x000fe200078ec0ff */
[----:B------:R-:W-:Y:S01]  /*6c30*/  IMAD.MOV.U32 R14, RZ, RZ, R4 ;  /* 0x000000ffff0e7224 */ /* 0x000fe200078e0004 */
[C---:B------:R-:W-:Y:S01]  /*6c40*/  LEA R8, R2.reuse, UR4, 0x3 ;  /* 0x0000000402087c11 */ /* 0x040fe2000f8e18ff */
[----:B-1----:R-:W-:-:S04]  /*6c50*/  IMAD.WIDE.U32 R6, R2, 0x4, R6 ;  /* 0x0000000402067825 */ /* 0x002fc800078e0006 */
[----:B------:R-:W-:Y:S02]  /*6c60*/  IMAD.MOV.U32 R12, RZ, RZ, R6 ;  /* 0x000000ffff0c7224 */ /* 0x000fe400078e0006 */
[----:B------:R-:W-:Y:S02]  /*6c70*/  IMAD.MOV.U32 R13, RZ, RZ, R7 ;  /* 0x000000ffff0d7224 */ /* 0x000fe400078e0007 */
[----:B------:R-:W-:-:S07]  /*6c80*/  IMAD.IADD R20, R5, 0x1, R2 ;  /* 0x0000000105147824 */ /* 0x000fce00078e0202 */
.L_x_1876:
[----:B0-----:R0:W1:Y:S01]  /*6c90*/  LDS.64 R10, [R8] ;  /* 0x00000000080a7984 */ /* 0x0010620000000a00 */
[----:B------:R-:W-:Y:S01]  /*6ca0*/  IMAD.MOV.U32 R4, RZ, RZ, R12 ;  /* 0x000000ffff047224 */ /* 0x000fe200078e000c */
[----:B------:R-:W-:Y:S01]  /*6cb0*/  IADD3 R12, P3, PT, R12, 0x400, RZ ;  /* 0x000004000c0c7810 */ /* 0x000fe20007f7e0ff */
[----:B------:R-:W-:Y:S02]  /*6cc0*/  IMAD.MOV.U32 R5, RZ, RZ, R13 ;  /* 0x000000ffff057224 */ /* 0x000fe400078e000d */
[----:B------:R-:W-:Y:S01]  /*6cd0*/  IMAD.MOV.U32 R6, RZ, RZ, R14 ;  /* 0x000000ffff067224 */ /* 0x000fe200078e000e */
[----:B------:R-:W-:Y:S01]  /*6ce0*/  IADD3 R14, P2, PT, R14, 0x400, RZ ;  /* 0x000004000e0e7810 */ /* 0x000fe20007f5e0ff */
[----:B------:R-:W-:Y:S02]  /*6cf0*/  IMAD.MOV.U32 R7, RZ, RZ, R15 ;  /* 0x000000ffff077224 */ /* 0x000fe400078e000f */
[----:B------:R-:W-:Y:S02]  /*6d00*/  VIADD R3, R3, 0x1 ;  /* 0x0000000103037836 */ /* 0x000fe40000000000 */
[----:B0-----:R-:W-:-:S02]  /*6d10*/  VIADD R8, R8, 0x800 ;  /* 0x0000080008087836 */ /* 0x001fc40000000000 */
[----:B------:R-:W-:Y:S01]  /*6d20*/  IMAD.X R15, RZ, RZ, R15, P2 ;  /* 0x000000ffff0f7224 */ /* 0x000fe200010e060f */
[----:B------:R-:W-:Y:S01]  /*6d30*/  ISETP.NE.AND P0, PT, R3, RZ, PT ;  /* 0x000000ff0300720c */ /* 0x000fe20003f05270 */
[----:B------:R-:W-:Y:S01]  /*6d40*/  IMAD.X R13, RZ, RZ, R13, P3 ;  /* 0x000000ffff0d7224 */ /* 0x000fe200018e060d */
[----:B-1----:R-:W-:-:S05]  /*6d50*/  I2FP.F32.S32 R9, R10 ;  /* 0x0000000a00097245 */ /* 0x002fca0000201400 */
[----:B------:R0:W-:Y:S04]  /*6d60*/  STG.E desc[UR12][R4.64], R9 ;  /* 0x0000000904007986 */ /* 0x0001e8000c10190c */
[----:B------:R0:W-:Y:S02]  /*6d70*/  STG.E desc[UR12][R6.64], R11 ;  /* 0x0000000b06007986 */ /* 0x0001e4000c10190c */
[----:B------:R-:W-:Y:S05]  /*6d80*/  @P0 BRA `(.L_x_1876) ;  /* 0xfffffffc00c00947 */ /* 0x000fea000383ffff */
.L_x_1875:
[----:B------:R-:W-:Y:S05]  /*6d90*/  BSYNC.RECONVERGENT B1 ;  /* 0x0000000000017941 */ /* 0x000fea0003800200 */
.L_x_1874:
[----:B------:R-:W-:Y:S05]  /*6da0*/  @!P1 BRA `(.L_x_1873) ;  /* 0x0000000c00a89947 */ /* 0x000fea0003800000 */
[----:B------:R-:W1:Y:S01]  /*6db0*/  LDCU.128 UR8, c[0x0][0x390] ;  /* 0x00007200ff0877ac */ /* 0x000e620008000c00 */
[----:B------:R-:W-:Y:S01]  /*6dc0*/  IMAD.IADD R3, R21, 0x1, -R20 ;  /* 0x0000000115037824 */ /* 0x000fe200078e0a14 */
[----:B------:R-:W-:Y:S01]  /*6dd0*/  BSSY.RECONVERGENT B1, `(.L_x_1877) ;  /* 0x000005b000017945 */ /* 0x000fe20003800200 */
[----:B0-----:R-:W-:Y:S02]  /*6de0*/  IMAD.MOV.U32 R4, RZ, RZ, 0x800 ;  /* 0x00000800ff047424 */ /* 0x001fe400078e00ff */
[----:B------:R-:W-:Y:S01]  /*6df0*/  IMAD.MOV.U32 R5, RZ, RZ, 0x0 ;  /* 0x00000000ff057424 */ /* 0x000fe200078e00ff */
[----:B------:R-:W-:Y:S02]  /*6e00*/  ISETP.GT.AND P1, PT, R3, 0xc00, PT ;  /* 0x00000c000300780c */ /* 0x000fe40003f24270 */
[C---:B------:R-:W-:Y:S01]  /*6e10*/  LEA R3, R20.reuse, UR4, 0x3 ;  /* 0x0000000414037c11 */ /* 0x040fe2000f8e18ff */
[----:B------:R-:W-:-:S04]  /*6e20*/  IMAD.WIDE.U32 R4, R20, 0x4, R4 ;  /* 0x0000000414047825 */ /* 0x000fc800078e0004 */
[----:B------:R-:W-:Y:S01]  /*6e30*/  VIADD R3, R3, 0x1000 ;  /* 0x0000100003037836 */ /* 0x000fe20000000000 */
[C---:B-1----:R-:W-:Y:S02]  /*6e40*/  IADD3 R6, P0, PT, R4.reuse, UR8, RZ ;  /* 0x0000000804067c10 */ /* 0x042fe4000ff1e0ff */
[----:B------:R-:W-:Y:S02]  /*6e50*/  IADD3 R8, P2, PT, R4, UR10, RZ ;  /* 0x0000000a04087c10 */ /* 0x000fe4000ff5e0ff */
[C---:B------:R-:W-:Y:S02]  /*6e60*/  IADD3.X R7, PT, PT, R5.reuse, UR9, RZ, P0, !PT ;  /* 0x0000000905077c10 */ /* 0x040fe400087fe4ff */
[----:B------:R-:W-:Y:S02]  /*6e70*/  IADD3.X R9, PT, PT, R5, UR11, RZ, P2, !PT ;  /* 0x0000000b05097c10 */ /* 0x000fe400097fe4ff */
[----:B------:R-:W-:Y:S01]  /*6e80*/  PLOP3.LUT P0, PT, PT, PT, PT, 0x80, 0x8 ;  /* 0x000000000008781c */ /* 0x000fe20003f0f070 */
[----:B------:R-:W-:-:S12]  /*6e90*/  @!P1 BRA `(.L_x_1878) ;  /* 0x0000000400389947 */ /* 0x000fd80003800000 */
[----:B------:R-:W-:Y:S01]  /*6ea0*/  PLOP3.LUT P0, PT, PT, PT, PT, 0x8, 0x80 ;  /* 0x000000000080781c */ /* 0x000fe20003f0e170 */
[----:B------:R-:W-:-:S12]  /*6eb0*/  VIADD R35, R21, 0xfffff400 ;  /* 0xfffff40015237836 */ /* 0x000fd80000000000 */
.L_x_1879:
[----:B------:R-:W0:Y:S01]  /*6ec0*/  LDS.64 R44, [R3+-0x1000] ;  /* 0xfff00000032c7984 */ /* 0x000e220000000a00 */
[----:B------:R-:W-:-:S03]  /*6ed0*/  VIADD R20, R20, 0x1000 ;  /* 0x0000100014147836 */ /* 0x000fc60000000000 */
[----:B------:R-:W1:Y:S02]  /*6ee0*/  LDS.64 R36, [R3+-0x800] ;  /* 0xfff8000003247984 */ /* 0x000e640000000a00 */
[----:B------:R-:W-:Y:S02]  /*6ef0*/  ISETP.GE.AND P1, PT, R20, R35, PT ;  /* 0x000000231400720c */ /* 0x000fe40003f26270 */
[----:B------:R-:W2:Y:S04]  /*6f00*/  LDS.64 R10, [R3] ;  /* 0x00000000030a7984 */ /* 0x000ea80000000a00 */
[----:B------:R-:W3:Y:S04]  /*6f10*/  LDS.64 R12, [R3+0x800] ;  /* 0x00080000030c7984 */ /* 0x000ee80000000a00 */
[----:B------:R-:W4:Y:S04]  /*6f20*/  LDS.64 R14, [R3+0x1000] ;  /* 0x00100000030e7984 */ /* 0x000f280000000a00 */
[----:B------:R-:W-:Y:S04]  /*6f30*/  LDS.64 R16, [R3+0x1800] ;  /* 0x0018000003107984 */ /* 0x000fe80000000a00 */
[----:B------:R-:W-:Y:S04]  /*6f40*/  LDS.64 R18, [R3+0x2000] ;  /* 0x0020000003127984 */ /* 0x000fe80000000a00 */
[----:B------:R-:W5:Y:S04]  /*6f50*/  LDS.64 R24, [R3+0x2800] ;  /* 0x0028000003187984 */ /* 0x000f680000000a00 */
[----:B------:R-:W5:Y:S04]  /*6f60*/  LDS.64 R26, [R3+0x3000] ;  /* 0x00300000031a7984 */ /* 0x000f680000000a00 */
[----:B------:R-:W5:Y:S04]  /*6f70*/  LDS.64 R28, [R3+0x3800] ;  /* 0x00380000031c7984 */ /* 0x000f680000000a00 */
[----:B------:R-:W5:Y:S01]  /*6f80*/  LDS.64 R30, [R3+0x4000] ;  /* 0x00400000031e7984 */ /* 0x000f620000000a00 */
[----:B0-----:R-:W-:-:S03]  /*6f90*/  I2FP.F32.S32 R44, R44 ;  /* 0x0000002c002c7245 */ /* 0x001fc60000201400 */
[----:B------:R-:W0:Y:S01]  /*6fa0*/  LDS.64 R32, [R3+0x4800] ;  /* 0x0048000003207984 */ /* 0x000e220000000a00 */
[----:B-1----:R-:W-:-:S03]  /*6fb0*/  I2FP.F32.S32 R36, R36 ;  /* 0x0000002400247245 */ /* 0x002fc60000201400 */
[----:B------:R-:W1:Y:S01]  /*6fc0*/  LDS.64 R4, [R3+0x5000] ;  /* 0x0050000003047984 */ /* 0x000e620000000a00 */
[----:B--2---:R-:W-:-:S03]  /*6fd0*/  I2FP.F32.S32 R10, R10 ;  /* 0x0000000a000a7245 */ /* 0x004fc60000201400 */
[----:B------:R-:W-:Y:S01]  /*6fe0*/  LDS.64 R38, [R3+0x5800] ;  /* 0x0058000003267984 */ /* 0x000fe20000000a00 */
[----:B---3--:R-:W-:-:S03]  /*6ff0*/  I2FP.F32.S32 R12, R12 ;  /* 0x0000000c000c7245 */ /* 0x008fc60000201400 */
[----:B------:R-:W2:Y:S01]  /*7000*/  LDS.64 R40, [R3+0x6000] ;  /* 0x0060000003287984 */ /* 0x000ea20000000a00 */
[----:B----4-:R-:W-:-:S03]  /*7010*/  I2FP.F32.S32 R14, R14 ;  /* 0x0000000e000e7245 */ /* 0x010fc60000201400 */
[----:B------:R3:W4:Y:S04]  /*7020*/  LDS.64 R42, [R3+0x6800] ;  /* 0x00680000032a7984 */ /* 0x0007280000000a00 */
[----:B------:R-:W-:Y:S04]  /*7030*/  STG.E desc[UR12][R6.64+-0x800], R44 ;  /* 0xfff8002c06007986 */ /* 0x000fe8000c10190c */
[----:B------:R0:W-:Y:S01]  /*7040*/  STG.E desc[UR12][R8.64+-0x800], R45 ;  /* 0xfff8002d08007986 */ /* 0x0001e2000c10190c */
[----:B-----5:R-:W-:Y:S01]  /*7050*/  I2FP.F32.S32 R24, R24 ;  /* 0x0000001800187245 */ /* 0x020fe20000201400 */
[----:B---3--:R-:W-:-:S02]  /*7060*/  VIADD R3, R3, 0x8000 ;  /* 0x0000800003037836 */ /* 0x008fc40000000000 */
[----:B------:R-:W-:Y:S04]  /*7070*/  STG.E desc[UR12][R6.64+-0x400], R36 ;  /* 0xfffc002406007986 */ /* 0x000fe8000c10190c */
[----:B------:R3:W-:Y:S04]  /*7080*/  STG.E desc[UR12][R8.64+-0x400], R37 ;  /* 0xfffc002508007986 */ /* 0x0007e8000c10190c */
[----:B------:R5:W-:Y:S01]  /*7090*/  STG.E desc[UR12][R6.64], R10 ;  /* 0x0000000a06007986 */ /* 0x000be2000c10190c */
[----:B0-----:R-:W-:-:S03]  /*70a0*/  I2FP.F32.S32 R45, R16 ;  /* 0x00000010002d7245 */ /* 0x001fc60000201400 */
[----:B------:R0:W-:Y:S04]  /*70b0*/  STG.E desc[UR12][R8.64], R11 ;  /* 0x0000000b08007986 */ /* 0x0001e8000c10190c */
[----:B------:R-:W-:Y:S01]  /*70c0*/  STG.E desc[UR12][R6.64+0x400], R12 ;  /* 0x0004000c06007986 */ /* 0x000fe2000c10190c */
[----:B---3--:R-:W-:-:S03]  /*70d0*/  I2FP.F32.S32 R37, R18 ;  /* 0x0000001200257245 */ /* 0x008fc60000201400 */
[----:B------:R3:W-:Y:S01]  /*70e0*/  STG.E desc[UR12][R8.64+0x400], R13 ;  /* 0x0004000d08007986 */ /* 0x0007e2000c10190c */
[----:B-----5:R-:W-:-:S03]  /*70f0*/  IADD3 R10, P2, PT, R6, 0x4000, RZ ;  /* 0x00004000060a7810 */ /* 0x020fc60007f5e0ff */
[----:B------:R-:W-:Y:S01]  /*7100*/  STG.E desc[UR12][R6.64+0x800], R14 ;  /* 0x0008000e06007986 */ /* 0x000fe2000c10190c */
[----:B0-----:R-:W-:-:S03]  /*7110*/  I2FP.F32.S32 R11, R26 ;  /* 0x0000001a000b7245 */ /* 0x001fc60000201400 */
[----:B------:R0:W-:Y:S04]  /*7120*/  STG.E desc[UR12][R8.64+0x800], R15 ;  /* 0x0008000f08007986 */ /* 0x0001e8000c10190c */
[----:B------:R-:W-:Y:S01]  /*7130*/  STG.E desc[UR12][R6.64+0xc00], R45 ;  /* 0x000c002d06007986 */ /* 0x000fe2000c10190c */
[----:B---3--:R-:W-:-:S03]  /*7140*/  I2FP.F32.S32 R13, R28 ;  /* 0x0000001c000d7245 */ /* 0x008fc60000201400 */
[----:B------:R3:W-:Y:S04]  /*7150*/  STG.E desc[UR12][R8.64+0xc00], R17 ;  /* 0x000c001108007986 */ /* 0x0007e8000c10190c */
[----:B------:R-:W-:Y:S01]  /*7160*/  STG.E desc[UR12][R6.64+0x1000], R37 ;  /* 0x0010002506007986 */ /* 0x000fe2000c10190c */
[----:B0-----:R-:W-:-:S03]  /*7170*/  I2FP.F32.S32 R15, R30 ;  /* 0x0000001e000f7245 */ /* 0x001fc60000201400 */
[----:B------:R1:W-:Y:S04]  /*7180*/  STG.E desc[UR12][R8.64+0x1000], R19 ;  /* 0x0010001308007986 */ /* 0x0003e8000c10190c */
[----:B------:R-:W-:Y:S01]  /*7190*/  STG.E desc[UR12][R6.64+0x1400], R24 ;  /* 0x0014001806007986 */ /* 0x000fe2000c10190c */
[----:B---3--:R-:W-:-:S03]  /*71a0*/  I2FP.F32.S32 R17, R32 ;  /* 0x0000002000117245 */ /* 0x008fc60000201400 */
[----:B------:R2:W-:Y:S04]  /*71b0*/  STG.E desc[UR12][R8.64+0x1400], R25 ;  /* 0x0014001908007986 */ /* 0x0005e8000c10190c */
[----:B------:R0:W-:Y:S01]  /*71c0*/  STG.E desc[UR12][R6.64+0x1800], R11 ;  /* 0x0018000b06007986 */ /* 0x0001e2000c10190c */
[----:B-1----:R-:W-:Y:S02]  /*71d0*/  I2FP.F32.S32 R19, R4 ;  /* 0x0000000400137245 */ /* 0x002fe40000201400 */
[----:B------:R-:W-:Y:S01]  /*71e0*/  IADD3 R4, P3, PT, R8, 0x4000, RZ ;  /* 0x0000400008047810 */ /* 0x000fe20007f7e0ff */
[----:B------:R-:W-:Y:S04]  /*71f0*/  STG.E desc[UR12][R8.64+0x1800], R27 ;  /* 0x0018001b08007986 */ /* 0x000fe8000c10190c */
[----:B------:R4:W-:Y:S01]  /*7200*/  STG.E desc[UR12][R6.64+0x1c00], R13 ;  /* 0x001c000d06007986 */ /* 0x0009e2000c10190c */
[----:B--2---:R-:W-:-:S03]  /*7210*/  I2FP.F32.S32 R25, R40 ;  /* 0x0000002800197245 */ /* 0x004fc60000201400 */
[----:B------:R-:W-:Y:S01]  /*7220*/  STG.E desc[UR12][R8.64+0x1c00], R29 ;  /* 0x001c001d08007986 */ /* 0x000fe2000c10190c */
[----:B0-----:R-:W-:-:S03]  /*7230*/  I2FP.F32.S32 R11, R38 ;  /* 0x00000026000b7245 */ /* 0x001fc60000201400 */
[----:B------:R0:W-:Y:S04]  /*7240*/  STG.E desc[UR12][R6.64+0x2000], R15 ;  /* 0x0020000f06007986 */ /* 0x0001e8000c10190c */
[----:B------:R-:W-:Y:S01]  /*7250*/  STG.E desc[UR12][R8.64+0x2000], R31 ;  /* 0x0020001f08007986 */ /* 0x000fe2000c10190c */
[----:B----4-:R-:W-:-:S03]  /*7260*/  I2FP.F32.S32 R13, R42 ;  /* 0x0000002a000d7245 */ /* 0x010fc60000201400 */
[----:B------:R-:W-:Y:S04]  /*7270*/  STG.E desc[UR12][R6.64+0x2400], R17 ;  /* 0x0024001106007986 */ /* 0x000fe8000c10190c */
[----:B------:R-:W-:Y:S01]  /*7280*/  STG.E desc[UR12][R8.64+0x2400], R33 ;  /* 0x0024002108007986 */ /* 0x000fe2000c10190c */
[----:B0-----:R-:W-:-:S03]  /*7290*/  IMAD.X R15, RZ, RZ, R7, P2 ;  /* 0x000000ffff0f7224 */ /* 0x001fc600010e0607 */
[----:B------:R-:W-:Y:S04]  /*72a0*/  STG.E desc[UR12][R6.64+0x2800], R19 ;  /* 0x0028001306007986 */ /* 0x000fe8000c10190c */
[----:B------:R0:W-:Y:S04]  /*72b0*/  STG.E desc[UR12][R8.64+0x2800], R5 ;  /* 0x0028000508007986 */ /* 0x0001e8000c10190c */
[----:B------:R-:W-:Y:S04]  /*72c0*/  STG.E desc[UR12][R6.64+0x2c00], R11 ;  /* 0x002c000b06007986 */ /* 0x000fe8000c10190c */
[----:B------:R-:W-:Y:S04]  /*72d0*/  STG.E desc[UR12][R8.64+0x2c00], R39 ;  /* 0x002c002708007986 */ /* 0x000fe8000c10190c */
[----:B------:R-:W-:Y:S01]  /*72e0*/  STG.E desc[UR12][R6.64+0x3000], R25 ;  /* 0x0030001906007986 */ /* 0x000fe2000c10190c */
[----:B0-----:R-:W-:-:S03]  /*72f0*/  IMAD.X R5, RZ, RZ, R9, P3 ;  /* 0x000000ffff057224 */ /* 0x001fc600018e0609 */
        /* <DEDUP_REMOVED lines=8> */
.L_x_1878:
[----:B------:R-:W-:Y:S05]  /*7380*/  BSYNC.RECONVERGENT B1 ;  /* 0x0000000000017941 */ /* 0x000fea0003800200 */
.L_x_1877:
[----:B------:R-:W-:Y:S01]  /*7390*/  IMAD.IADD R4, R21, 0x1, -R20 ;  /* 0x0000000115047824 */ /* 0x000fe200078e0a14 */
[----:B------:R-:W-:Y:S04]  /*73a0*/  BSSY.RECONVERGENT B1, `(.L_x_1880) ;  /* 0x000002e000017945 */ /* 0x000fe80003800200 */
[----:B------:R-:W-:-:S13]  /*73b0*/  ISETP.GT.AND P1, PT, R4, 0x400, PT ;  /* 0x000004000400780c */ /* 0x000fda0003f24270 */
[----:B------:R-:W-:Y:S05]  /*73c0*/  @!P1 BRA `(.L_x_1881) ;  /* 0x0000000000ac9947 */ /* 0x000fea0003800000 */
[----:B------:R-:W0:Y:S01]  /*73d0*/  LDS.64 R16, [R3+-0x1000] ;  /* 0xfff0000003107984 */ /* 0x000e220000000a00 */
[----:B------:R-:W-:Y:S01]  /*73e0*/  PLOP3.LUT P0, PT, PT, PT, PT, 0x8, 0x80 ;  /* 0x000000000080781c */ /* 0x000fe20003f0e170 */
[----:B------:R-:W-:Y:S02]  /*73f0*/  VIADD R20, R20, 0x800 ;  /* 0x0000080014147836 */ /* 0x000fe40000000000 */
[----:B------:R-:W1:Y:S04]  /*7400*/  LDS.64 R24, [R3+-0x800] ;  /* 0xfff8000003187984 */ /* 0x000e680000000a00 */
[----:B------:R-:W2:Y:S04]  /*7410*/  LDS.64 R28, [R3] ;  /* 0x00000000031c7984 */ /* 0x000ea80000000a00 */
[----:B------:R-:W3:Y:S04]  /*7420*/  LDS.64 R32, [R3+0x800] ;  /* 0x0008000003207984 */ /* 0x000ee80000000a00 */
[----:B------:R-:W4:Y:S04]  /*7430*/  LDS.64 R4, [R3+0x1000] ;  /* 0x0010000003047984 */ /* 0x000f280000000a00 */
[----:B------:R-:W5:Y:S04]  /*7440*/  LDS.64 R10, [R3+0x1800] ;  /* 0x00180000030a7984 */ /* 0x000f680000000a00 */
[----:B------:R-:W5:Y:S04]  /*7450*/  LDS.64 R14, [R3+0x2000] ;  /* 0x00200000030e7984 */ /* 0x000f680000000a00 */
        /* <DEDUP_REMOVED lines=11> */
[----:B------:R-:W-:Y:S02]  /*7510*/  IADD3 R4, P2, PT, R8, 0x2000, RZ ;  /* 0x0000200008047810 */ /* 0x000fe40007f5e0ff */
[----:B-----5:R-:W-:Y:S01]  /*7520*/  I2FP.F32.S32 R19, R10 ;  /* 0x0000000a00137245 */ /* 0x020fe20000201400 */
[----:B------:R-:W-:Y:S01]  /*7530*/  STG.E desc[UR12][R6.64], R31 ;  /* 0x0000001f06007986 */ /* 0x000fe2000c10190c */
[----:B------:R-:W-:Y:S02]  /*7540*/  IADD3 R10, P1, PT, R6, 0x2000, RZ ;  /* 0x00002000060a7810 */ /* 0x000fe40007f3e0ff */
[----:B0-----:R-:W-:Y:S01]  /*7550*/  I2FP.F32.S32 R17, R14 ;  /* 0x0000000e00117245 */ /* 0x001fe20000201400 */
[----:B------:R-:W-:Y:S01]  /*7560*/  STG.E desc[UR12][R8.64], R29 ;  /* 0x0000001d08007986 */ /* 0x000fe2000c10190c */
[----:B-1----:R-:W-:-:S03]  /*7570*/  I2FP.F32.S32 R27, R12 ;  /* 0x0000000c001b7245 */ /* 0x002fc60000201400 */
[----:B------:R-:W-:Y:S01]  /*7580*/  STG.E desc[UR12][R6.64+0x400], R35 ;  /* 0x0004002306007986 */ /* 0x000fe2000c10190c */
[----:B--2---:R-:W-:-:S03]  /*7590*/  IMAD.X R25, RZ, RZ, R7, P1 ;  /* 0x000000ffff197224 */ /* 0x004fc600008e0607 */
[----:B------:R-:W-:Y:S04]  /*75a0*/  STG.E desc[UR12][R8.64+0x400], R33 ;  /* 0x0004002108007986 */ /* 0x000fe8000c10190c */
        /* <DEDUP_REMOVED lines=12> */
[----:B------:R-:W-:-:S07]  /*7670*/  IMAD.MOV.U32 R9, RZ, RZ, R5 ;  /* 0x000000ffff097224 */ /* 0x000fce00078e0005 */
.L_x_1881:
[----:B------:R-:W-:Y:S05]  /*7680*/  BSYNC.RECONVERGENT B1 ;  /* 0x0000000000017941 */ /* 0x000fea0003800200 */
.L_x_1880:
[----:B------:R-:W-:-:S13]  /*7690*/  ISETP.LT.OR P0, PT, R20, R21, P0 ;  /* 0x000000151400720c */ /* 0x000fda0000701670 */
[----:B------:R-:W-:Y:S05]  /*76a0*/  @!P0 BRA `(.L_x_1873) ;  /* 0x0000000400688947 */ /* 0x000fea0003800000 */
[----:B------:R-:W0:Y:S04]  /*76b0*/  LDS.64 R4, [R3+-0x1000] ;  /* 0xfff0000003047984 */ /* 0x000e280000000a00 */
[----:B------:R-:W1:Y:S04]  /*76c0*/  LDS.64 R12, [R3+-0x800] ;  /* 0xfff80000030c7984 */ /* 0x000e680000000a00 */
[----:B------:R-:W2:Y:S04]  /*76d0*/  LDS.64 R16, [R3] ;  /* 0x0000000003107984 */ /* 0x000ea80000000a00 */
[----:B------:R-:W3:Y:S01]  /*76e0*/  LDS.64 R24, [R3+0x800] ;  /* 0x0008000003187984 */ /* 0x000ee20000000a00 */
[----:B0-----:R-:W-:-:S02]  /*76f0*/  I2FP.F32.S32 R11, R4 ;  /* 0x00000004000b7245 */ /* 0x001fc40000201400 */
        /* <DEDUP_REMOVED lines=11> */
[----:B------:R-:W-:Y:S05]  /*77b0*/  BRA `(.L_x_1873) ;  /* 0x0000000400247947 */ /* 0x000fea0003800000 */
.L_x_1872:
[----:B------:R-:W0:Y:S01]  /*77c0*/  LDC.64 R40, c[0x0][0x390] ;  /* 0x0000e400ff287b82 */ /* 0x000e220000000a00 */
[----:B------:R-:W-:Y:S02]  /*77d0*/  @P6 I2FP.F32.S32 R8, R38 ;  /* 0x0000002600086245 */ /* 0x000fe40000201400 */
[----:B------:R-:W-:Y:S02]  /*77e0*/  @P0 I2FP.F32.S32 R4, R4 ;  /* 0x0000000400040245 */ /* 0x000fe40000201400 */
[----:B------:R-:W-:-:S03]  /*77f0*/  @P1 I2FP.F32.S32 R10, R6 ;  /* 0x00000006000a1245 */ /* 0x000fc60000201400 */
[----:B------:R-:W1:Y:S01]  /*7800*/  LDC.64 R44, c[0x0][0x398] ;  /* 0x0000e600ff2c7b82 */ /* 0x000e620000000a00 */
[----:B0-----:R-:W-:-:S05]  /*7810*/  @P6 IMAD.WIDE R40, R42, 0x4, R40 ;  /* 0x000000042a286825 */ /* 0x001fca00078e0228 */
[----:B------:R1:W-:Y:S02]  /*7820*/  @P6 STG.E desc[UR12][R40.64], R8 ;  /* 0x0000000828006986 */ /* 0x0003e4000c10190c */
[----:B-1----:R-:W-:Y:S01]  /*7830*/  @P6 IMAD.WIDE R40, R42, 0x4, R44 ;  /* 0x000000042a286825 */ /* 0x002fe200078e022c */
[----:B------:R-:W-:Y:S01]  /*7840*/  @P2 I2FP.F32.S32 R8, R24 ;  /* 0x0000001800082245 */ /* 0x000fe20000201400 */
[----:B------:R-:W0:Y:S03]  /*7850*/  LDC.64 R42, c[0x0][0x390] ;  /* 0x0000e400ff2a7b82 */ /* 0x000e260000000a00 */
[----:B------:R1:W-:Y:S05]  /*7860*/  @P6 STG.E desc[UR12][R40.64], R39 ;  /* 0x0000002728006986 */ /* 0x0003ea000c10190c */
[----:B------:R-:W2:Y:S08]  /*7870*/  LDC.64 R44, c[0x0][0x390] ;  /* 0x0000e400ff2c7b82 */ /* 0x000eb00000000a00 */
[----:B-1----:R-:W1:Y:S08]  /*7880*/  LDC.64 R38, c[0x0][0x390] ;  /* 0x0000e400ff267b82 */ /* 0x002e700000000a00 */
[----:B------:R-:W3:Y:S01]  /*7890*/  LDC.64 R40, c[0x0][0x398] ;  /* 0x0000e600ff287b82 */ /* 0x000ee20000000a00 */
[----:B0-----:R-:W-:-:S04]  /*78a0*/  @P1 IMAD.WIDE R42, R19, 0x4, R42 ;  /* 0x00000004132a1825 */ /* 0x001fc800078e022a */
[----:B--2---:R-:W-:-:S04]  /*78b0*/  @P2 IMAD.WIDE R44, R17, 0x4, R44 ;  /* 0x00000004112c2825 */ /* 0x004fc800078e022c */
[----:B-1----:R-:W-:-:S05]  /*78c0*/  @P0 IMAD.WIDE R38, R3, 0x4, R38 ;  /* 0x0000000403260825 */ /* 0x002fca00078e0226 */
[----:B------:R0:W-:Y:S01]  /*78d0*/  @P0 STG.E desc[UR12][R38.64], R4 ;  /* 0x0000000426000986 */ /* 0x0001e2000c10190c */
[----:B---3--:R-:W-:-:S04]  /*78e0*/  @P0 IMAD.WIDE R40, R3, 0x4, R40 ;  /* 0x0000000403280825 */ /* 0x008fc800078e0228 */
[----:B------:R-:W-:Y:S01]  /*78f0*/  IMAD.MOV.U32 R3, RZ, RZ, 0x9 ;  /* 0x00000009ff037424 */ /* 0x000fe200078e00ff */
[----:B------:R1:W-:Y:S01]  /*7900*/  @P0 STG.E desc[UR12][R40.64], R5 ;  /* 0x0000000528000986 */ /* 0x0003e2000c10190c */
[----:B------:R-:W-:Y:S01]  /*7910*/  ISETP.NE.AND P0, PT, R30, R32, PT ;  /* 0x000000201e00720c */ /* 0x000fe20003f05270 */
[----:B0-----:R-:W0:Y:S02]  /*7920*/  LDC.64 R38, c[0x0][0x398] ;  /* 0x0000e600ff267b82 */ /* 0x001e240000000a00 */
[----:B------:R2:W-:Y:S06]  /*7930*/  @P1 STG.E desc[UR12][R42.64], R10 ;  /* 0x0000000a2a001986 */ /* 0x0005ec000c10190c */
[----:B-1----:R-:W1:Y:S01]  /*7940*/  LDC.64 R4, c[0x0][0x398] ;  /* 0x0000e600ff047b82 */ /* 0x002e620000000a00 */
[----:B--2---:R-:W-:-:S07]  /*7950*/  IMAD R43, R2, R3, 0x7 ;  /* 0x00000007022b7424 */ /* 0x004fce00078e0203 */
[----:B------:R-:W2:Y:S01]  /*7960*/  LDC.64 R40, c[0x0][0x390] ;  /* 0x0000e400ff287b82 */ /* 0x000ea20000000a00 */
[----:B0-----:R-:W-:-:S07]  /*7970*/  @P1 IMAD.WIDE R18, R19, 0x4, R38 ;  /* 0x0000000413121825 */ /* 0x001fce00078e0226 */
[----:B------:R-:W0:Y:S01]  /*7980*/  LDC.64 R38, c[0x0][0x398] ;  /* 0x0000e600ff267b82 */ /* 0x000e220000000a00 */
[----:B------:R3:W-:Y:S01]  /*7990*/  @P1 STG.E desc[UR12][R18.64], R7 ;  /* 0x0000000712001986 */ /* 0x0007e2000c10190c */
[----:B------:R-:W-:-:S03]  /*79a0*/  ISETP.NE.AND P1, PT, R32, R36, PT ;  /* 0x000000242000720c */ /* 0x000fc60003f25270 */
[----:B------:R4:W-:Y:S01]  /*79b0*/  @P2 STG.E desc[UR12][R44.64], R8 ;  /* 0x000000082c002986 */ /* 0x0009e2000c10190c */
[----:B------:R-:W-:Y:S02]  /*79c0*/  ISETP.NE.AND P1, PT, R43, R34, !P1 ;  /* 0x000000222b00720c */ /* 0x000fe40004f25270 */
[----:B------:R-:W5:Y:S08]  /*79d0*/  LDC.64 R42, c[0x0][0x398] ;  /* 0x0000e600ff2a7b82 */ /* 0x000f700000000a00 */
[----:B---3--:R-:W3:Y:S01]  /*79e0*/  LDC.64 R6, c[0x0][0x390] ;  /* 0x0000e400ff067b82 */ /* 0x008ee20000000a00 */
[----:B0-----:R-:W-:-:S07]  /*79f0*/  @P2 IMAD.WIDE R16, R17, 0x4, R38 ;  /* 0x0000000411102825 */ /* 0x001fce00078e0226 */
[----:B----4-:R-:W0:Y:S01]  /*7a00*/  LDC.64 R44, c[0x0][0x398] ;  /* 0x0000e600ff2c7b82 */ /* 0x010e220000000a00 */
[CC--:B------:R-:W-:Y:S01]  /*7a10*/  IMAD R39, R2.reuse, R3.reuse, 0x6 ;  /* 0x0000000602277424 */ /* 0x0c0fe200078e0203 */
[----:B------:R4:W-:Y:S01]  /*7a20*/  @P2 STG.E desc[UR12][R16.64], R25 ;  /* 0x0000001910002986 */ /* 0x0009e2000c10190c */
[----:B------:R-:W-:Y:S01]  /*7a30*/  IMAD R3, R2, R3, 0x8 ;  /* 0x0000000802037424 */ /* 0x000fe200078e0203 */
[----:B------:R-:W-:Y:S02]  /*7a40*/  ISETP.NE.AND P2, PT, R36, R0, PT ;  /* 0x000000002400720c */ /* 0x000fe40003f45270 */
[-C--:B------:R-:W-:Y:S02]  /*7a50*/  ISETP.NE.AND P0, PT, R39, R34.reuse, !P0 ;  /* 0x000000222700720c */ /* 0x080fe40004705270 */
[----:B------:R-:W5:Y:S01]  /*7a60*/  LDC.64 R18, c[0x0][0x390] ;  /* 0x0000e400ff127b82 */ /* 0x000f620000000a00 */
[----:B------:R-:W-:Y:S02]  /*7a70*/  ISETP.NE.AND P2, PT, R3, R34, !P2 ;  /* 0x000000220300720c */ /* 0x000fe40005745270 */
[----:B------:R-:W-:Y:S01]  /*7a80*/  @P3 I2FP.F32.S32 R3, R26 ;  /* 0x0000001a00033245 */ /* 0x000fe20000201400 */
[----:B---3--:R-:W-:-:S04]  /*7a90*/  @P3 IMAD.WIDE R6, R15, 0x4, R6 ;  /* 0x000000040f063825 */ /* 0x008fc800078e0206 */
[----:B----4-:R-:W3:Y:S01]  /*7aa0*/  LDC.64 R16, c[0x0][0x390] ;  /* 0x0000e400ff107b82 */ /* 0x010ee20000000a00 */
[----:B-1----:R-:W-:Y:S02]  /*7ab0*/  @P3 IMAD.WIDE R14, R15, 0x4, R4 ;  /* 0x000000040f0e3825 */ /* 0x002fe400078e0204 */
[----:B------:R-:W-:Y:S01]  /*7ac0*/  @!P0 I2FP.F32.S32 R30, R30 ;  /* 0x0000001e001e8245 */ /* 0x000fe20000201400 */
[----:B------:R4:W-:Y:S01]  /*7ad0*/  @P3 STG.E desc[UR12][R6.64], R3 ;  /* 0x0000000306003986 */ /* 0x0009e2000c10190c */
[----:B--2---:R-:W-:-:S03]  /*7ae0*/  @P4 IMAD.WIDE R4, R13, 0x4, R40 ;  /* 0x000000040d044825 */ /* 0x004fc600078e0228 */
[----:B------:R-:W1:Y:S01]  /*7af0*/  LDC.64 R38, c[0x0][0x398] ;  /* 0x0000e600ff267b82 */ /* 0x000e620000000a00 */
[----:B------:R4:W-:Y:S01]  /*7b00*/  @P3 STG.E desc[UR12][R14.64], R27 ;  /* 0x0000001b0e003986 */ /* 0x0009e2000c10190c */
[----:B0-----:R-:W-:Y:S01]  /*7b10*/  @P4 IMAD.WIDE R12, R13, 0x4, R44 ;  /* 0x000000040d0c4825 */ /* 0x001fe200078e022c */
[----:B------:R-:W-:-:S03]  /*7b20*/  @P4 I2FP.F32.S32 R45, R28 ;  /* 0x0000001c002d4245 */ /* 0x000fc60000201400 */
[----:B-----5:R-:W-:Y:S02]  /*7b30*/  @!P0 IMAD.WIDE R42, R11, 0x4, R42 ;  /* 0x000000040b2a8825 */ /* 0x020fe400078e022a */
[----:B------:R-:W0:Y:S01]  /*7b40*/  LDC.64 R40, c[0x0][0x390] ;  /* 0x0000e400ff287b82 */ /* 0x000e220000000a00 */
[----:B------:R4:W-:Y:S01]  /*7b50*/  @P4 STG.E desc[UR12][R4.64], R45 ;  /* 0x0000002d04004986 */ /* 0x0009e2000c10190c */
[----:B------:R-:W-:-:S03]  /*7b60*/  @!P2 IMAD.WIDE R18, R35, 0x4, R18 ;  /* 0x000000042312a825 */ /* 0x000fc600078e0212 */
[----:B------:R4:W-:Y:S03]  /*7b70*/  @P4 STG.E desc[UR12][R12.64], R29 ;  /* 0x0000001d0c004986 */ /* 0x0009e6000c10190c */
[----:B------:R-:W2:Y:S01]  /*7b80*/  LDC.64 R24, c[0x0][0x398] ;  /* 0x0000e600ff187b82 */ /* 0x000ea20000000a00 */
[----:B---3--:R-:W-:-:S04]  /*7b90*/  @!P1 IMAD.WIDE R16, R9, 0x4, R16 ;  /* 0x0000000409109825 */ /* 0x008fc800078e0210 */
[----:B-1----:R-:W-:Y:S01]  /*7ba0*/  @!P1 IMAD.WIDE R38, R9, 0x4, R38 ;  /* 0x0000000409269825 */ /* 0x002fe200078e0226 */
[----:B------:R-:W-:-:S03]  /*7bb0*/  @!P1 I2FP.F32.S32 R9, R32 ;  /* 0x0000002000099245 */ /* 0x000fc60000201400 */
[----:B0-----:R-:W-:Y:S01]  /*7bc0*/  @!P0 IMAD.WIDE R40, R11, 0x4, R40 ;  /* 0x000000040b288825 */ /* 0x001fe200078e0228 */
[----:B------:R-:W-:-:S04]  /*7bd0*/  @!P2 I2FP.F32.S32 R11, R36 ;  /* 0x00000024000ba245 */ /* 0x000fc80000201400 */
[----:B------:R4:W-:Y:S01]  /*7be0*/  @!P0 STG.E desc[UR12][R40.64], R30 ;  /* 0x0000001e28008986 */ /* 0x0009e2000c10190c */
[----:B--2---:R-:W-:-:S03]  /*7bf0*/  @!P2 IMAD.WIDE R24, R35, 0x4, R24 ;  /* 0x000000042318a825 */ /* 0x004fc600078e0218 */
[----:B------:R4:W-:Y:S04]  /*7c00*/  @!P0 STG.E desc[UR12][R42.64], R31 ;  /* 0x0000001f2a008986 */ /* 0x0009e8000c10190c */
[----:B------:R4:W-:Y:S04]  /*7c10*/  @!P1 STG.E desc[UR12][R16.64], R9 ;  /* 0x0000000910009986 */ /* 0x0009e8000c10190c */
[----:B------:R4:W-:Y:S04]  /*7c20*/  @!P1 STG.E desc[UR12][R38.64], R33 ;  /* 0x0000002126009986 */ /* 0x0009e8000c10190c */
[----:B------:R4:W-:Y:S04]  /*7c30*/  @!P2 STG.E desc[UR12][R18.64], R11 ;  /* 0x0000000b1200a986 */ /* 0x0009e8000c10190c */
[----:B------:R4:W-:Y:S02]  /*7c40*/  @!P2 STG.E desc[UR12][R24.64], R37 ;  /* 0x000000251800a986 */ /* 0x0009e4000c10190c */
.L_x_1873:
[----:B------:R-:W-:Y:S05]  /*7c50*/  BSYNC.RECONVERGENT B0 ;  /* 0x0000000000007941 */ /* 0x000fea0003800200 */
.L_x_1871:
[----:B------:R-:W-:-:S13]  /*7c60*/  ISETP.NE.AND P0, PT, R2, 0xff, PT ;  /* 0x000000ff0200780c */ /* 0x000fda0003f05270 */
[----:B------:R-:W-:Y:S05]  /*7c70*/  @P0 EXIT ;  /* 0x000000000000094d */ /* 0x000fea0003800000 */
[----:B01--4-:R-:W0:Y:S01]  /*7c80*/  LDC.64 R6, c[0x0][0x3a0] ;  /* 0x0000e800ff067b82 */ /* 0x013e220000000a00 */
[----:B------:R-:W-:-:S13]  /*7c90*/  ISETP.NE.AND P0, PT, R34, 0x900, PT ;  /* 0x000009002200780c */ /* 0x000fda0003f05270 */
[----:B------:R-:W-:Y:S05]  /*7ca0*/  @P0 BRA `(.L_x_1882) ;  /* 0x0000000000200947 */ /* 0x000fea0003800000 */
[----:B------:R-:W1:Y:S01]  /*7cb0*/  LDC.64 R2, c[0x0][0x390] ;  /* 0x0000e400ff027b82 */ /* 0x000e620000000a00 */
[----:B------:R-:W-:-:S07]  /*7cc0*/  I2FP.F32.S32 R9, R0 ;  /* 0x0000000000097245 */ /* 0x000fce0000201400 */
[----:B------:R-:W2:Y:S01]  /*7cd0*/  LDC.64 R4, c[0x0][0x398] ;  /* 0x0000e600ff047b82 */ /* 0x000ea20000000a00 */
[----:B-1----:R-:W-:-:S05]  /*7ce0*/  IMAD.WIDE R2, R21, 0x4, R2 ;  /* 0x0000000415027825 */ /* 0x002fca00078e0202 */
[----:B------:R1:W-:Y:S01]  /*7cf0*/  STG.E desc[UR12][R2.64], R9 ;  /* 0x0000000902007986 */ /* 0x0003e2000c10190c */
[----:B--2---:R-:W-:-:S04]  /*7d00*/  IMAD.WIDE R4, R21, 0x4, R4 ;  /* 0x0000000415047825 */ /* 0x004fc800078e0204 */
[----:B------:R-:W-:Y:S01]  /*7d10*/  VIADD R21, R21, 0x1 ;  /* 0x0000000115157836 */ /* 0x000fe20000000000 */
[----:B------:R1:W-:Y:S06]  /*7d20*/  STG.E desc[UR12][R4.64], R23 ;  /* 0x0000001704007986 */ /* 0x0003ec000c10190c */
.L_x_1882:
[----:B0-----:R-:W-:Y:S01]  /*7d30*/  STG.E desc[UR12][R6.64], R21 ;  /* 0x0000001506007986 */ /* 0x001fe2000c10190c */
[----:B------:R-:W-:Y:S05]  /*7d40*/  EXIT ;  /* 0x000000000000794d */ /* 0x000fea0003800000 */
.L_x_1870:
        /* <DEDUP_REMOVED lines=13> */
[----:B------:R-:W-:Y:S01]  /*7e20*/  VIADD R9, R21, 0x20 ;  /* 0x0000002015097836 */ /* 0x000fe20000000000 */
[-C--:B------:R-:W-:Y:S01]  /*7e30*/  ISETP.GE.U32.AND P2, PT, R15, R34.reuse, PT ;  /* 0x000000220f00720c */ /* 0x080fe20003f46070 */
[----:B------:R-:W-:Y:S01]  /*7e40*/  VIADD R19, R21, 0x80 ;  /* 0x0000008015137836 */ /* 0x000fe20000000000 */
[-C--:B------:R-:W-:Y:S01]  /*7e50*/  ISETP.GE.U32.AND P1, PT, R11, R34.reuse, PT ;  /* 0x000000220b00720c */ /* 0x080fe20003f26070 */
[----:B------:R-:W-:Y:S01]  /*7e60*/  IMAD.SHL.U32 R15, R21, 0x4, RZ ;  /* 0x00000004150f7824 */ /* 0x000fe200078e00ff */
[-C--:B------:R-:W-:Y:S01]  /*7e70*/  ISETP.GE.U32.AND P0, PT, R9, R34.reuse, PT ;  /* 0x000000220900720c */ /* 0x080fe20003f06070 */
[----:B------:R-:W-:Y:S01]  /*7e80*/  VIADD R11, R21, 0xa0 ;  /* 0x000000a0150b7836 */ /* 0x000fe20000000000 */
[----:B------:R-:W-:-:S02]  /*7e90*/  ISETP.GE.U32.AND P3, PT, R19, R34, PT ;  /* 0x000000221300720c */ /* 0x000fc40003f66070 */
[----:B------:R-:W-:Y:S01]  /*7ea0*/  IADD3 R10, P5, PT, R2, R15, RZ ;  /* 0x0000000f020a7210 */ /* 0x000fe20007fbe0ff */
[C-C-:B------:R-:W-:Y:S01]  /*7eb0*/  @!P6 IMAD.IADD R9, R4.reuse, 0x1, R21.reuse ;  /* 0x000000010409e824 */ /* 0x140fe200078e0215 */
[----:B------:R-:W-:Y:S01]  /*7ec0*/  ISETP.GE.U32.AND P4, PT, R11, R34, PT ;  /* 0x000000220b00720c */ /* 0x000fe20003f86070 */
[----:B------:R-:W-:Y:S02]  /*7ed0*/  @!P6 IMAD.IADD R19, R4, 0x1, R21 ;  /* 0x000000010413e824 */ /* 0x000fe400078e0215 */
[----:B------:R-:W-:-:S04]  /*7ee0*/  @!P6 IMAD.WIDE.U32 R16, R9, 0x4, R16 ;  /* 0x000000040910e825 */ /* 0x000fc800078e0010 */
[----:B------:R-:W-:-:S04]  /*7ef0*/  @!P6 IMAD.WIDE.U32 R12, R19, 0x4, R12 ;  /* 0x00000004130ce825 */ /* 0x000fc800078e000c */
[----:B------:R-:W-:Y:S02]  /*7f00*/  VIADD R19, R21, 0xc0 ;  /* 0x000000c015137836 */ /* 0x000fe40000000000 */
[----:B------:R-:W-:Y:S01]  /*7f10*/  IMAD.X R11, RZ, RZ, R3, P5 ;  /* 0x000000ffff0b7224 */ /* 0x000fe200028e0603 */
[----:B0-----:R-:W-:Y:S01]  /*7f20*/  IADD3 R6, P5, PT, R15, R6, RZ ;  /* 0x000000060f067210 */ /* 0x001fe20007fbe0ff */
[C---:B------:R-:W-:Y:S02]  /*7f30*/  VIADD R23, R21.reuse, 0xe0 ;  /* 0x000000e015177836 */ /* 0x040fe40000000000 */
[----:B------:R-:W-:Y:S02]  /*7f40*/  VIADD R21, R21, 0x100 ;  /* 0x0000010015157836 */ /* 0x000fe40000000000 */
[----:B------:R-:W-:Y:S01]  /*7f50*/  IMAD.X R7, RZ, RZ, R7, P5 ;  /* 0x000000ffff077224 */ /* 0x000fe200028e0607 */
[----:B------:R-:W-:Y:S01]  /*7f60*/  ISETP.GE.U32.AND P5, PT, R23, R34, PT ;  /* 0x000000221700720c */ /* 0x000fe20003fa6070 */
[----:B------:R-:W-:-:S02]  /*7f70*/  IMAD.MOV.U32 R32, RZ, RZ, RZ ;  /* 0x000000ffff207224 */ /* 0x000fc400078e00ff */
[----:B--2---:R-:W-:Y:S02]  /*7f80*/  IMAD.MOV.U32 R9, RZ, RZ, R8 ;  /* 0x000000ffff097224 */ /* 0x004fe400078e0008 */
[----:B------:R-:W2:Y:S02]  /*7f90*/  @!P6 LDG.E.CONSTANT R8, desc[UR12][R16.64] ;  /* 0x0000000c1008e981 */ /* 0x000ea4000c1e9900 */
[----:B------:R-:W-:Y:S02]  /*7fa0*/  IMAD.MOV.U32 R4, RZ, RZ, R9 ;  /* 0x000000ffff047224 */ /* 0x000fe400078e0009 */
[----:B---3--:R-:W-:Y:S02]  /*7fb0*/  IMAD.MOV.U32 R15, RZ, RZ, R5 ;  /* 0x000000ffff0f7224 */ /* 0x008fe400078e0005 */
[----:B------:R0:W3:Y:S01]  /*7fc0*/  @!P6 LDG.E.CONSTANT R5, desc[UR12][R12.64] ;  /* 0x0000000c0c05e981 */ /* 0x0000e2000c1e9900 */
[----:B------:R-:W-:Y:S01]  /*7fd0*/  ISETP.GE.U32.AND P6, PT, R19, R34, PT ;  /* 0x000000221300720c */ /* 0x000fe20003fc6070 */
[----:B------:R-:W-:-:S02]  /*7fe0*/  IMAD.MOV.U32 R19, RZ, RZ, R15 ;  /* 0x000000ffff137224 */ /* 0x000fc400078e000f */
[----:B------:R-:W4:Y:S04]  /*7ff0*/  @!P0 LDG.E.CONSTANT R4, desc[UR12][R10.64+0x80] ;  /* 0x0000800c0a048981 */ /* 0x000f28000c1e9900 */
[----:B------:R-:W5:Y:S01]  /*8000*/  @!P0 LDG.E.CONSTANT R19, desc[UR12][R6.64+0x80] ;  /* 0x0000800c06138981 */ /* 0x000f62000c1e9900 */
[----:B------:R-:W-:Y:S01]  /*8010*/  ISETP.GE.U32.AND P0, PT, R21, R34, PT ;  /* 0x000000221500720c */ /* 0x000fe20003f06070 */
[--C-:B------:R-:W-:Y:S02]  /*8020*/  IMAD.MOV.U32 R14, RZ, RZ, R9.reuse ;  /* 0x000000ffff0e7224 */ /* 0x100fe400078e0009 */
[--C-:B0-----:R-:W-:Y:S02]  /*8030*/  IMAD.MOV.U32 R12, RZ, RZ, R9.reuse ;  /* 0x000000ffff0c7224 */ /* 0x101fe400078e0009 */
[----:B------:R-:W-:-:S02]  /*8040*/  IMAD.MOV.U32 R13, RZ, RZ, R9 ;  /* 0x000000ffff0d7224 */ /* 0x000fc400078e0009 */
        /* <DEDUP_REMOVED lines=25> */
[----:B------:R-:W0:Y:S01]  /*81e0*/  S2R R35, SR_LANEID ;  /* 0x0000000000237919 */ /* 0x000e220000000000 */
[----:B------:R-:W1:Y:S01]  /*81f0*/  S2UR UR5, SR_CgaCtaId ;  /* 0x00000000000579c3 */ /* 0x000e620000008800 */
[----:B------:R-:W-:Y:S01]  /*8200*/  SHF.R.U32.HI R0, RZ, 0x5, R42 ;  /* 0x00000005ff007819 */ /* 0x000fe2000001162a */
[----:B------:R-:W-:Y:S02]  /*8210*/  UMOV UR4, 0x400 ;  /* 0x0000040000047882 */ /* 0x000fe40000000000 */
[----:B-1----:R-:W-:Y:S02]  /*8220*/  ULEA UR4, UR5, UR4, 0x18 ;  /* 0x0000000405047291 */ /* 0x002fe4000f8ec0ff */
[----:B0-----:R-:W-:-:S05]  /*8230*/  IMAD R10, R0, 0x120, R35 ;  /* 0x00000120000a7824 */ /* 0x001fca00078e0223 */
[----:B------:R-:W-:-:S05]  /*8240*/  LEA R26, R10, UR4, 0x2 ;  /* 0x000000040a1a7c11 */ /* 0x000fca000f8e10ff */
[----:B------:R-:W-:Y:S01]  /*8250*/  IMAD R27, R35, 0x20, R26 ;  /* 0x00000020231b7824 */ /* 0x000fe200078e021a */
[C---:B------:R-:W-:Y:S01]  /*8260*/  ISETP.NE.AND P0, PT, R42.reuse, RZ, PT ;  /* 0x000000ff2a00720c */ /* 0x040fe20003f05270 */
[----:B------:R-:W-:Y:S01]  /*8270*/  IMAD R3, R42, 0x9, RZ ;  /* 0x000000092a037824 */ /* 0x000fe200078e02ff */
[----:B--2---:R-:W-:Y:S04]  /*8280*/  STS [R26], R8 ;  /* 0x000000081a007388 */ /* 0x004fe80000000800 */
[----:B----4-:R-:W-:Y:S04]  /*8290*/  STS [R26+0x80], R4 ;  /* 0x000080041a007388 */ /* 0x010fe80000000800 */
[----:B---3--:R-:W-:Y:S04]  /*82a0*/  STS [R26+0x100], R14 ;  /* 0x0001000e1a007388 */ /* 0x008fe80000000800 */
[----:B-----5:R-:W-:Y:S04]  /*82b0*/  STS [R26+0x180], R12 ;  /* 0x0001800c1a007388 */ /* 0x020fe80000000800 */
[----:B------:R-:W-:Y:S04]  /*82c0*/  STS [R26+0x200], R13 ;  /* 0x0002000d1a007388 */ /* 0x000fe80000000800 */
[----:B------:R-:W-:Y:S04]  /*82d0*/  STS [R26+0x280], R16 ;  /* 0x000280101a007388 */ /* 0x000fe80000000800 */
[----:B------:R0:W-:Y:S04]  /*82e0*/  STS [R26+0x300], R17 ;  /* 0x000300111a007388 */ /* 0x0001e80000000800 */
        /* <DEDUP_REMOVED lines=15> */
[----:B------:R0:W-:Y:S04]  /*83e0*/  STS [R26+0x80], R19 ;  /* 0x000080131a007388 */ /* 0x0001e80000000800 */
        /* <DEDUP_REMOVED lines=21> */
[----:B0-----:R-:W-:Y:S01]  /*8540*/  VIADD R19, R3, 0x1 ;  /* 0x0000000103137836 */ /* 0x001fe20000000000 */
[----:B--2---:R-:W-:Y:S01]  /*8550*/  ISETP.NE.AND P1, PT, R4, R6, PT ;  /* 0x000000060400720c */ /* 0x004fe20003f25270 */
[----:B---3--:R-:W-:-:S03]  /*8560*/  FADD R2, R5, R7 ;  /* 0x0000000705027221 */ /* 0x008fc60000000000 */
[----:B------:R-:W-:Y:S01]  /*8570*/  ISETP.EQ.OR P1, PT, R19, R34, P1 ;  /* 0x000000221300720c */ /* 0x000fe20000f22670 */
[----:B------:R-:W-:Y:S01]  /*8580*/  VIADD R19, R3, 0x2 ;  /* 0x0000000203137836 */ /* 0x000fe20000000000 */
[----:B------:R-:W-:Y:S02]  /*8590*/  ISETP.NE.AND P2, PT, R6, R8, PT ;  /* 0x000000080600720c */ /* 0x000fe40003f45270 */
[----:B------:R-:W-:-:S05]  /*85a0*/  FSEL R2, R7, R2, P1 ;  /* 0x0000000207027208 */ /* 0x000fca0000800000 */
[----:B----4-:R-:W-:Y:S01]  /*85b0*/  FADD R2, R9, R2 ;  /* 0x0000000209027221 */ /* 0x010fe20000000000 */
[----:B-1----:R-:W-:Y:S02]  /*85c0*/  VIADD R17, R3, 0x3 ;  /* 0x0000000303117836 */ /* 0x002fe40000000000 */
[----:B------:R-:W-:Y:S01]  /*85d0*/  IMAD.MOV.U32 R18, RZ, RZ, 0x2 ;  /* 0x00000002ff127424 */ /* 0x000fe200078e00ff */
[----:B-----5:R-:W-:-:S04]  /*85e0*/  ISETP.NE.AND P0, PT, R32, R4, PT ;  /* 0x000000042000720c */ /* 0x020fc80003f05270 */
[-C--:B------:R-:W-:Y:S02]  /*85f0*/  ISETP.EQ.OR P3, PT, R3, R34.reuse, P0 ;  /* 0x000000220300720c */ /* 0x080fe40000762670 */
[----:B------:R-:W-:Y:S02]  /*8600*/  ISETP.EQ.OR P0, PT, R19, R34, P2 ;  /* 0x000000221300720c */ /* 0x000fe40001702670 */
[----:B------:R-:W-:Y:S02]  /*8610*/  ISETP.NE.AND P2, PT, R8, R10, PT ;  /* 0x0000000a0800720c */ /* 0x000fe40003f45270 */
[----:B------:R-:W-:Y:S02]  /*8620*/  FSEL R2, R9, R2, P0 ;  /* 0x0000000209027208 */ /* 0x000fe40000000000 */
[----:B------:R-:W-:-:S03]  /*8630*/  SEL R16, RZ, 0x1, !P3 ;  /* 0x00000001ff107807 */ /* 0x000fc60005800000 */
[----:B------:R-:W-:Y:S02]  /*8640*/  FADD R2, R11, R2 ;  /* 0x000000020b027221 */ /* 0x000fe40000000000 */
[----:B------:R-:W-:Y:S01]  /*8650*/  @!P3 IMAD.MOV R18, RZ, RZ, 0x1 ;  /* 0x00000001ff12b424 */ /* 0x000fe200078e02ff */
[----:B------:R-:W-:Y:S01]  /*8660*/  ISETP.EQ.OR P3, PT, R17, R34, P2 ;  /* 0x000000221100720c */ /* 0x000fe20001762670 */
[----:B------:R-:W-:Y:S01]  /*8670*/  VIADD R17, R3, 0x4 ;  /* 0x0000000403117836 */ /* 0x000fe20000000000 */
[----:B------:R-:W-:Y:S02]  /*8680*/  ISETP.NE.AND P2, PT, R10, R12, PT ;  /* 0x0000000c0a00720c */ /* 0x000fe40003f45270 */
[----:B------:R-:W-:Y:S01]  /*8690*/  FSEL R2, R11, R2, P3 ;  /* 0x000000020b027208 */ /* 0x000fe20001800000 */
[----:B------:R-:W-:Y:S01]  /*86a0*/  @!P1 IMAD.MOV R18, RZ, RZ, R16 ;  /* 0x000000ffff129224 */ /* 0x000fe200078e0210 */
[----:B------:R-:W-:-:S03]  /*86b0*/  ISETP.EQ.OR P2, PT, R17, R34, P2 ;  /* 0x000000221100720c */ /* 0x000fc60001742670 */
[C---:B------:R-:W-:Y:S01]  /*86c0*/  FADD R2, R13.reuse, R2 ;  /* 0x000000020d027221 */ /* 0x040fe20000000000 */
[----:B------:R-:W-:Y:S02]  /*86d0*/  VIADD R16, R18, 0x1 ;  /* 0x0000000112107836 */ /* 0x000fe40000000000 */
[----:B------:R-:W-:Y:S02]  /*86e0*/  @!P0 IMAD.MOV R16, RZ, RZ, R18 ;  /* 0x000000ffff108224 */ /* 0x000fe400078e0212 */
[----:B------:R-:W-:Y:S01]  /*86f0*/  FSEL R2, R13, R2, P2 ;  /* 0x000000020d027208 */ /* 0x000fe20001000000 */
[----:B------:R-:W-:Y:S01]  /*8700*/  VIADD R17, R3, 0x5 ;  /* 0x0000000503117836 */ /* 0x000fe20000000000 */
[----:B------:R-:W-:Y:S01]  /*8710*/  ISETP.NE.AND P0, PT, R12, R36, PT ;  /* 0x000000240c00720c */ /* 0x000fe20003f05270 */
[----:B------:R-:W-:Y:S02]  /*8720*/  VIADD R18, R16, 0x1 ;  /* 0x0000000110127836 */ /* 0x000fe40000000000 */
[----:B------:R-:W-:Y:S01]  /*8730*/  FADD R2, R37, R2 ;  /* 0x0000000225027221 */ /* 0x000fe20000000000 */
[----:B------:R-:W-:Y:S01]  /*8740*/  @!P3 IMAD.MOV R18, RZ, RZ, R16 ;  /* 0x000000ffff12b224 */ /* 0x000fe200078e0210 */
[----:B------:R-:W-:Y:S01]  /*8750*/  ISETP.EQ.OR P0, PT, R17, R34, P0 ;  /* 0x000000221100720c */ /* 0x000fe20000702670 */
[----:B------:R-:W-:Y:S01]  /*8760*/  VIADD R17, R3, 0x6 ;  /* 0x0000000603117836 */ /* 0x000fe20000000000 */
[----:B------:R-:W-:Y:S01]  /*8770*/  ISETP.NE.AND P3, PT, R36, R38, PT ;  /* 0x000000262400720c */ /* 0x000fe20003f65270 */
[----:B------:R-:W-:Y:S01]  /*8780*/  VIADD R16, R18, 0x1 ;  /* 0x0000000112107836 */ /* 0x000fe20000000000 */
[----:B------:R-:W-:Y:S01]  /*8790*/  FSEL R2, R37, R2, P0 ;  /* 0x0000000225027208 */ /* 0x000fe20000000000 */
[----:B------:R-:W-:Y:S01]  /*87a0*/  @!P2 IMAD.MOV R16, RZ, RZ, R18 ;  /* 0x000000ffff10a224 */ /* 0x000fe200078e0212 */
[----:B------:R-:W-:Y:S01]  /*87b0*/  ISETP.EQ.OR P2, PT, R17, R34, P3 ;  /* 0x000000221100720c */ /* 0x000fe20001f42670 */
[----:B------:R-:W-:Y:S01]  /*87c0*/  VIADD R17, R3, 0x7 ;  /* 0x0000000703117836 */ /* 0x000fe20000000000 */
[----:B------:R-:W-:Y:S01]  /*87d0*/  ISETP.NE.AND P3, PT, R38, R14, PT ;  /* 0x0000000e2600720c */ /* 0x000fe20003f65270 */
[----:B------:R-:W-:Y:S01]  /*87e0*/  FADD R2, R39, R2 ;  /* 0x0000000227027221 */ /* 0x000fe20000000000 */
[----:B------:R-:W-:Y:S01]  /*87f0*/  VIADD R3, R3, 0x8 ;  /* 0x0000000803037836 */ /* 0x000fe20000000000 */
[----:B------:R-:W-:-:S02]  /*8800*/  ISETP.NE.AND P4, PT, R14, R40, PT ;  /* 0x000000280e00720c */ /* 0x000fc40003f85270 */
[----:B------:R-:W-:Y:S01]  /*8810*/  ISETP.EQ.OR P3, PT, R17, R34, P3 ;  /* 0x000000221100720c */ /* 0x000fe20001f62670 */
[----:B------:R-:W-:Y:S01]  /*8820*/  VIADD R18, R16, 0x1 ;  /* 0x0000000110127836 */ /* 0x000fe20000000000 */
[----:B------:R-:W-:Y:S01]  /*8830*/  FSEL R2, R39, R2, P2 ;  /* 0x0000000227027208 */ /* 0x000fe20001000000 */
[----:B------:R-:W-:Y:S01]  /*8840*/  @!P0 IMAD.MOV R18, RZ, RZ, R16 ;  /* 0x000000ffff128224 */ /* 0x000fe200078e0210 */
[----:B------:R-:W-:-:S03]  /*8850*/  ISETP.EQ.OR P4, PT, R3, R34, P4 ;  /* 0x000000220300720c */ /* 0x000fc60002782670 */
[----:B------:R-:W-:Y:S02]  /*8860*/  VIADD R16, R18, 0x1 ;  /* 0x0000000112107836 */ /* 0x000fe40000000000 */
[----:B------:R-:W-:Y:S01]  /*8870*/  FADD R2, R15, R2 ;  /* 0x000000020f027221 */ /* 0x000fe20000000000 */
[----:B------:R-:W-:-:S04]  /*8880*/  @!P2 IMAD.MOV R16, RZ, RZ, R18 ;  /* 0x000000ffff10a224 */ /* 0x000fc800078e0212 */
[----:B------:R-:W-:Y:S01]  /*8890*/  FSEL R3, R15, R2, P3 ;  /* 0x000000020f037208 */ /* 0x000fe20001800000 */
[----:B------:R-:W-:Y:S02]  /*88a0*/  VIADD R18, R16, 0x1 ;  /* 0x0000000110127836 */ /* 0x000fe40000000000 */
[----:B------:R-:W-:Y:S02]  /*88b0*/  @!P3 IMAD.MOV R18, RZ, RZ, R16 ;  /* 0x000000ffff12b224 */ /* 0x000fe400078e0210 */
[----:B------:R-:W-:Y:S02]  /*88c0*/  @!P4 FADD R44, R44, R3 ;  /* 0x000000032c2cc221 */ /* 0x000fe40000000000 */
[----:B------:R-:W-:Y:S02]  /*88d0*/  VIADD R2, R18, 0x1 ;  /* 0x0000000112027836 */ /* 0x000fe40000000000 */
[----:B------:R-:W-:Y:S01]  /*88e0*/  @!P4 IMAD.MOV R2, RZ, RZ, R18 ;  /* 0x000000ffff02c224 */ /* 0x000fe200078e0212 */
[----:B------:R-:W0:Y:S04]  /*88f0*/  SHFL.UP PT, R17, R44, 0x1, RZ ;  /* 0x042000002c117989 */ /* 0x000e2800000e00ff */
[----:B------:R-:W1:Y:S01]  /*8900*/  SHFL.UP PT, R3, R2, 0x1, RZ ;  /* 0x0420000002037989 */ /* 0x000e6200000e00ff */
[----:B------:R-:W-:-:S02]  /*8910*/  ISETP.GE.AND P4, PT, R35, 0x1, PT ;  /* 0x000000012300780c */ /* 0x000fc40003f86270 */
[----:B------:R-:W-:Y:S01]  /*8920*/  ISETP.NE.AND P0, PT, R2, RZ, PT ;  /* 0x000000ff0200720c */ /* 0x000fe20003f05270 */
[----:B0-----:R-:W-:Y:S01]  /*8930*/  FADD R17, R44, R17 ;  /* 0x000000112c117221 */ /* 0x001fe20000000000 */
[----:B-1----:R-:W-:-:S09]  /*8940*/  SEL R3, R3, RZ, P4 ;  /* 0x000000ff03037207 */ /* 0x002fd20002000000 */
[----:B------:R-:W-:Y:S01]  /*8950*/  @P4 FSEL R44, R17, R44, !P0 ;  /* 0x0000002c112c4208 */ /* 0x000fe20004000000 */
[----:B------:R-:W-:-:S04]  /*8960*/  IMAD.IADD R3, R3, 0x1, R2 ;  /* 0x0000000103037824 */ /* 0x000fc800078e0202 */
[----:B------:R-:W0:Y:S04]  /*8970*/  SHFL.UP PT, R17, R44, 0x2, RZ ;  /* 0x044000002c117989 */ /* 0x000e2800000e00ff */
[----:B------:R-:W1:Y:S01]  /*8980*/  SHFL.UP PT, R16, R3, 0x2, RZ ;  /* 0x0440000003107989 */ /* 0x000e6200000e00ff */
[----:B------:R-:W-:Y:S02]  /*8990*/  ISETP.GE.AND P4, PT, R35, 0x2, PT ;  /* 0x000000022300780c */ /* 0x000fe40003f86270 */
        /* <DEDUP_REMOVED lines=23> */
[C---:B------:R-:W-:Y:S02]  /*8b10*/  ISETP.NE.AND P5, PT, R35.reuse, 0x1f, PT ;  /* 0x0000001f2300780c */ /* 0x040fe40003fa5270 */
[----:B------:R-:W-:Y:S02]  /*8b20*/  ISETP.GE.AND P4, PT, R35, 0x10, PT ;  /* 0x000000102300780c */ /* 0x000fe40003f86270 */
[----:B------:R-:W-:-:S09]  /*8b30*/  ISETP.NE.AND P0, PT, R16, RZ, PT ;  /* 0x000000ff1000720c */ /* 0x000fd20003f05270 */
[----:B------:R-:W-:Y:S01]  /*8b40*/  @!P5 LEA R45, R0, UR4, 0x3 ;  /* 0x00000004002ddc11 */ /* 0x000fe2000f8e18ff */
[----:B0-----:R-:W-:Y:S01]  /*8b50*/  FADD R3, R44, R17 ;  /* 0x000000112c037221 */ /* 0x001fe20000000000 */
[----:B-1----:R-:W-:-:S04]  /*8b60*/  SEL R17, R2, RZ, P4 ;  /* 0x000000ff02117207 */ /* 0x002fc80002000000 */
[----:B------:R-:W-:Y:S01]  /*8b70*/  FSEL R3, R3, R44, !P0 ;  /* 0x0000002c03037208 */ /* 0x000fe20004000000 */
[----:B------:R-:W-:-:S05]  /*8b80*/  IMAD.IADD R2, R16, 0x1, R17 ;  /* 0x0000000110027824 */ /* 0x000fca00078e0211 */
[----:B------:R-:W-:Y:S01]  /*8b90*/  @!P5 STS.64 [R45], R2 ;  /* 0x000000022d00d388 */ /* 0x000fe20000000a00 */
[----:B------:R-:W-:Y:S06]  /*8ba0*/  BAR.SYNC.DEFER_BLOCKING 0x0 ;  /* 0x0000000000007b1d */ /* 0x000fec0000010000 */
[----:B------:R-:W0:Y:S04]  /*8bb0*/  LDS.128 R20, [UR4] ;  /* 0x00000004ff147984 */ /* 0x000e280008000c00 */
[----:B------:R-:W1:Y:S04]  /*8bc0*/  LDS.128 R24, [UR4+0x10] ;  /* 0x00001004ff187984 */ /* 0x000e680008000c00 */
[----:B------:R-:W2:Y:S04]  /*8bd0*/  LDS.128 R28, [UR4+0x20] ;  /* 0x00002004ff1c7984 */ /* 0x000ea80008000c00 */
[----:B------:R-:W3:Y:S01]  /*8be0*/  LDS.128 R16, [UR4+0x30] ;  /* 0x00003004ff107984 */ /* 0x000ee20008000c00 */
[----:B------:R-:W-:-:S02]  /*8bf0*/  FSEL R33, R44, R3, !P4 ;  /* 0x000000032c217208 */ /* 0x000fc40006000000 */
[----:B------:R-:W-:Y:S02]  /*8c00*/  ISETP.NE.AND P4, PT, R0, 0x2, PT ;  /* 0x000000020000780c */ /* 0x000fe40003f85270 */
[----:B0-----:R-:W-:Y:S02]  /*8c10*/  ISETP.NE.AND P0, PT, R22, RZ, PT ;  /* 0x000000ff1600720c */ /* 0x001fe40003f05270 */
[----:B-1----:R-:W-:Y:S01]  /*8c20*/  ISETP.NE.AND P5, PT, R24, RZ, PT ;  /* 0x000000ff1800720c */ /* 0x002fe20003fa5270 */
[----:B------:R-:W-:-:S10]  /*8c30*/  IMAD.IADD R41, R20, 0x1, R22 ;  /* 0x0000000114297824 */ /* 0x000fd400078e0216 */
[----:B------:R-:W-:Y:S01]  /*8c40*/  @!P0 FADD R23, R21, R23 ;  /* 0x0000001715178221 */ /* 0x000fe20000000000 */
[----:B------:R-:W-:Y:S02]  /*8c50*/  ISETP.NE.AND P0, PT, R26, RZ, PT ;  /* 0x000000ff1a00720c */ /* 0x000fe40003f05270 */
[----:B------:R-:W-:Y:S01]  /*8c60*/  SEL R20, R41, R20, !P4 ;  /* 0x0000001429147207 */ /* 0x000fe20006000000 */
[----:B------:R-:W-:Y:S01]  /*8c70*/  @!P5 FADD R25, R23, R25 ;  /* 0x000000191719d221 */ /* 0x000fe20000000000 */
[----:B--2---:R-:W-:Y:S01]  /*8c80*/  ISETP.NE.AND P5, PT, R28, RZ, PT ;  /* 0x000000ff1c00720c */ /* 0x004fe20003fa5270 */
[----:B------:R-:W-:Y:S01]  /*8c90*/  IMAD.IADD R41, R41, 0x1, R24 ;  /* 0x0000000129297824 */ /* 0x000fe200078e0218 */
[----:B------:R-:W-:Y:S02]  /*8ca0*/  FSEL R22, R23, R21, !P4 ;  /* 0x0000001517167208 */ /* 0x000fe40006000000 */
[----:B------:R-:W-:Y:S01]  /*8cb0*/  ISETP.NE.AND P4, PT, R0, 0x3, PT ;  /* 0x000000030000780c */ /* 0x000fe20003f85270 */
[----:B------:R-:W0:Y:S03]  /*8cc0*/  SHFL.UP PT, R24, R2, 0x1, RZ ;  /* 0x0420000002187989 */ /* 0x000e2600000e00ff */
[----:B------:R-:W-:Y:S01]  /*8cd0*/  SEL R20, R41, R20, !P4 ;  /* 0x0000001429147207 */ /* 0x000fe20006000000 */
[----:B------:R-:W-:Y:S01]  /*8ce0*/  IMAD.IADD R41, R26, 0x1, R41 ;  /* 0x000000011a297824 */ /* 0x000fe200078e0229 */
[----:B------:R-:W-:Y:S01]  /*8cf0*/  FSEL R22, R25, R22, !P4 ;  /* 0x0000001619167208 */ /* 0x000fe20006000000 */
[----:B------:R-:W-:Y:S01]  /*8d00*/  @!P0 FADD R27, R27, R25 ;  /* 0x000000191b1b8221 */ /* 0x000fe20000000000 */
[----:B------:R-:W-:-:S02]  /*8d10*/  ISETP.NE.AND P4, PT, R0, 0x4, PT ;  /* 0x000000040000780c */ /* 0x000fc40003f85270 */
[----:B------:R-:W-:Y:S01]  /*8d20*/  ISETP.NE.AND P0, PT, R30, RZ, PT ;  /* 0x000000ff1e00720c */ /* 0x000fe20003f05270 */
[----:B------:R-:W-:Y:S01]  /*8d30*/  @!P5 FADD R29, R27, R29 ;  /* 0x0000001d1b1dd221 */ /* 0x000fe20000000000 */
[C---:B------:R-:W-:Y:S01]  /*8d40*/  SEL R20, R41.reuse, R20, !P4 ;  /* 0x0000001429147207 */ /* 0x040fe20006000000 */
[----:B------:R-:W-:Y:S01]  /*8d50*/  IMAD.IADD R41, R41, 0x1, R28 ;  /* 0x0000000129297824 */ /* 0x000fe200078e021c */
[----:B------:R-:W-:Y:S02]  /*8d60*/  FSEL R22, R27, R22, !P4 ;  /* 0x000000161b167208 */ /* 0x000fe40006000000 */
[----:B------:R-:W-:Y:S02]  /*8d70*/  ISETP.NE.AND P4, PT, R0, 0x5, PT ;  /* 0x000000050000780c */ /* 0x000fe40003f85270 */
[----:B---3--:R-:W-:Y:S02]  /*8d80*/  ISETP.NE.AND P5, PT, R16, RZ, PT ;  /* 0x000000ff1000720c */ /* 0x008fe40003fa5270 */
[----:B------:R-:W-:-:S02]  /*8d90*/  SEL R20, R41, R20, !P4 ;  /* 0x0000001429147207 */ /* 0x000fc40006000000 */
[----:B------:R-:W-:Y:S02]  /*8da0*/  FSEL R22, R29, R22, !P4 ;  /* 0x000000161d167208 */ /* 0x000fe40006000000 */
[----:B------:R-:W-:Y:S01]  /*8db0*/  ISETP.GE.U32.AND P4, PT, R42, 0x20, PT ;  /* 0x000000202a00780c */ /* 0x000fe20003f86070 */
[----:B------:R-:W-:Y:S02]  /*8dc0*/  IMAD.IADD R41, R30, 0x1, R41 ;  /* 0x000000011e297824 */ /* 0x000fe400078e0229 */
[----:B------:R-:W-:Y:S01]  /*8dd0*/  @!P0 FADD R31, R31, R29 ;  /* 0x0000001d1f1f8221 */ /* 0x000fe20000000000 */
[C---:B------:R-:W-:Y:S01]  /*8de0*/  ISETP.NE.AND P0, PT, R0.reuse, 0x6, PT ;  /* 0x000000060000780c */ /* 0x040fe20003f05270 */
[----:B------:R-:W1:Y:S03]  /*8df0*/  SHFL.UP PT, R33, R33, 0x1, RZ ;  /* 0x0420000021217989 */ /* 0x000e6600000e00ff */
[C---:B------:R-:W-:Y:S01]  /*8e00*/  SEL R20, R41.reuse, R20, !P0 ;  /* 0x0000001429147207 */ /* 0x040fe20004000000 */
[----:B------:R-:W-:Y:S01]  /*8e10*/  IMAD.IADD R41, R41, 0x1, R16 ;  /* 0x0000000129297824 */ /* 0x000fe200078e0210 */
[C---:B------:R-:W-:Y:S01]  /*8e20*/  FSEL R22, R31.reuse, R22, !P0 ;  /* 0x000000161f167208 */ /* 0x040fe20004000000 */
[----:B------:R-:W-:Y:S01]  /*8e30*/  @!P5 FADD R17, R31, R17 ;  /* 0x000000111f11d221 */ /* 0x000fe20000000000 */
[----:B------:R-:W-:-:S02]  /*8e40*/  ISETP.NE.AND P0, PT, R0, 0x7, PT ;  /* 0x000000070000780c */ /* 0x000fc40003f05270 */
[----:B0-----:R-:W-:Y:S02]  /*8e50*/  @P4 ISETP.NE.AND P5, PT, R24, RZ, PT ;  /* 0x000000ff1800420c */ /* 0x001fe40003fa5270 */
[----:B------:R-:W-:Y:S02]  /*8e60*/  SEL R20, R41, R20, !P0 ;  /* 0x0000001429147207 */ /* 0x000fe40004000000 */
[----:B------:R-:W-:Y:S02]  /*8e70*/  FSEL R22, R17, R22, !P0 ;  /* 0x0000001611167208 */ /* 0x000fe40004000000 */
[----:B------:R-:W-:Y:S02]  /*8e80*/  PLOP3.LUT P0, PT, PT, PT, PT, 0x80, 0x8 ;  /* 0x000000000008781c */ /* 0x000fe40003f0f070 */
[----:B------:R-:W-:Y:S02]  /*8e90*/  @P4 PLOP3.LUT P0, PT, P5, PT, PT, 0x80, 0x8 ;  /* 0x000000000008481c */ /* 0x000fe40002f0f070 */
[C---:B------:R-:W-:Y:S01]  /*8ea0*/  ISETP.NE.AND P5, PT, R18.reuse, RZ, PT ;  /* 0x000000ff1200720c */ /* 0x040fe20003fa5270 */
[----:B------:R-:W-:-:S10]  /*8eb0*/  IMAD.IADD R26, R18, 0x1, R41 ;  /* 0x00000001121a7824 */ /* 0x000fd400078e0229 */
[----:B-1----:R-:W-:Y:S01]  /*8ec0*/  @!P0 FADD R33, R33, R22 ;  /* 0x0000001621218221 */ /* 0x002fe20000000000 */
[----:B------:R-:W-:-:S04]  /*8ed0*/  @P4 ISETP.NE.AND P0, PT, R35, RZ, PT ;  /* 0x000000ff2300420c */ /* 0x000fc80003f05270 */
[----:B------:R-:W-:Y:S01]  /*8ee0*/  @P4 SEL R3, R24, RZ, P0 ;  /* 0x000000ff18034207 */ /* 0x000fe20000000000 */
[----:B------:R-:W-:Y:S01]  /*8ef0*/  @!P5 FADD R19, R19, R17 ;  /* 0x000000111313d221 */ /* 0x000fe20000000000 */
[----:B------:R-:W-:-:S03]  /*8f00*/  @P4 FSEL R33, R22, R33, !P0 ;  /* 0x0000002116214208 */ /* 0x000fc60004000000 */
[----:B------:R-:W-:Y:S01]  /*8f10*/  @P4 IMAD.IADD R24, R20, 0x1, R3 ;  /* 0x0000000114184824 */ /* 0x000fe200078e0203 */
[----:B------:R-:W-:Y:S06]  /*8f20*/  @P4 BRA `(.L_x_1883) ;  /* 0x0000000c00084947 */ /* 0x000fec0003800000 */
[----:B------:R-:W0:Y:S01]  /*8f30*/  LDC.64 R28, c[0x0][0x3a8] ;  /* 0x0000ea00ff1c7b82 */ /* 0x000e220000000a00 */
[----:B------:R-:W1:Y:S01]  /*8f40*/  LDCU UR5, c[0x0][0x370] ;  /* 0x00006e00ff0577ac */ /* 0x000e620008000800 */
        /* <DEDUP_REMOVED lines=12> */
.L_x_1884:
[----:B------:R-:W-:Y:S05]  /*9010*/  NANOSLEEP 0x1c2 ;  /* 0x000001c20000795d */ /* 0x000fea0003800000 */
[----:B------:R-:W-:Y:S01]  /*9020*/  NOP ;  /* 0x0000000000007918 */ /* 0x000fe20000000000 */
.L_x_1885:
[----:B------:R-:W-:-:S03]  /*9030*/  IMAD.WIDE.U32 R2, R42, 0x10, RZ ;  /* 0x000000102a027825 */ /* 0x000fc600078e00ff */
[----:B------:R-:W-:Y:S02]  /*9040*/  LOP3.LUT R17, R2, 0xfffffff0, RZ, 0x3c, !PT ;  /* 0xfffffff002117812 */ /* 0x000fe400078e3cff */
[----:B------:R-:W-:Y:S02]  /*9050*/  LOP3.LUT R3, RZ, R3, RZ, 0x33, !PT ;  /* 0x00000003ff037212 */ /* 0x000fe400078e33ff */
[----:B------:R-:W-:-:S05]  /*9060*/  IADD3 R2, P0, PT, R28, R17, RZ ;  /* 0x000000111c027210 */ /* 0x000fca0007f1e0ff */
[----:B------:R-:W-:-:S08]  /*9070*/  IMAD.X R3, R29, 0x1, R3, P0 ;  /* 0x000000011d037824 */ /* 0x000fd000000e0603 */
.L_x_1887:
[----:B--2---:R-:W2:Y:S01]  /*9080*/  LD.E.128.STRONG.GPU R20, desc[UR12][R2.64+0x200] ;  /* 0x0002000c02147980 */ /* 0x004ea2000c10fd00 */
[----:B------:R-:W-:Y:S05]  /*9090*/  YIELD ;  /* 0x0000000000007946 */ /* 0x000fea0003800000 */
[----:B------:R-:W-:Y:S01]  /*90a0*/  UMOV UR5, 0xffffffff ;  /* 0xffffffff00057882 */ /* 0x000fe20000000000 */
[----:B--2---:R-:W-:-:S04]  /*90b0*/  ISETP.NE.U32.AND P0, PT, R22, 0x63, PT ;  /* 0x000000631600780c */ /* 0x004fc80003f05070 */
[----:B------:R-:W-:Y:S01]  /*90c0*/  ISETP.NE.AND.EX P0, PT, R23, RZ, PT, P0 ;  /* 0x000000ff1700720c */ /* 0x000fe20003f05300 */
[----:B------:R-:W-:-:S12]  /*90d0*/  BRA.DIV UR5, `(.L_x_1886) ;  /* 0x0000003205707947 */ /* 0x000fd8000b800000 */
[----:B------:R-:W-:-:S13]  /*90e0*/  VOTE.ANY P0, !P0 ;  /* 0x0000000000ff7806 */ /* 0x000fda0004000100 */
.L_x_1944:
        /* <DEDUP_REMOVED lines=17> */
[----:B------:R-:W-:-:S04]  /*9200*/  FSEL R17, R17, R21, !P4 ;  /* 0x0000001511117208 */ /* 0x000fc80006000000 */
[----:B------:R-:W-:Y:S02]  /*9210*/  FSEL R21, R17, R21, !P0 ;  /* 0x0000001511157208 */ /* 0x000fe40004000000 */
[----:B-1----:R-:W-:Y:S02]  /*9220*/  SEL R17, R16, RZ, !P0 ;  /* 0x000000ff10117207 */ /* 0x002fe40004000000 */
[----:B------:R-:W-:Y:S01]  /*9230*/  ISETP.GT.AND P0, PT, R0, R25, PT ;  /* 0x000000190000720c */ /* 0x000fe20003f04270 */
[----:B------:R-:W0:Y:S01]  /*9240*/  SHFL.DOWN PT, R30, R21, 0x2, R25 ;  /* 0x08400000151e7989 */ /* 0x000e2200000e0019 */
[----:B------:R-:W-:Y:S02]  /*9250*/  VIADD R0, R35, 0x4 ;  /* 0x0000000423007836 */ /* 0x000fe40000000000 */
[----:B------:R-:W-:-:S05]  /*9260*/  IMAD.IADD R16, R20, 0x1, R17 ;  /* 0x0000000114107824 */ /* 0x000fca00078e0211 */
[----:B------:R-:W1:Y:S01]  /*9270*/  SHFL.DOWN PT, R18, R16, 0x2, R25 ;  /* 0x0840000010127989 */ /* 0x000e6200000e0019 */
[----:B------:R-:W-:Y:S01]  /*9280*/  ISETP.NE.AND P4, PT, R16, RZ, PT ;  /* 0x000000ff1000720c */ /* 0x000fe20003f85270 */
[----:B0-----:R-:W-:-:S05]  /*9290*/  FADD R30, R21, R30 ;  /* 0x0000001e151e7221 */ /* 0x001fca0000000000 */
[----:B------:R-:W-:Y:S02]  /*92a0*/  @!P0 FSEL R21, R30, R21, !P4 ;  /* 0x000000151e158208 */ /* 0x000fe40006000000 */
[----:B-1----:R-:W-:-:S03]  /*92b0*/  SEL R3, R18, RZ, !P0 ;  /* 0x000000ff12037207 */ /* 0x002fc60004000000 */
[----:B------:R-:W0:Y:S01]  /*92c0*/  SHFL.DOWN PT, R44, R21, 0x4, R25 ;  /* 0x08800000152c7989 */ /* 0x000e2200000e0019 */
[----:B------:R-:W-:Y:S01]  /*92d0*/  ISETP.GT.AND P0, PT, R0, R25, PT ;  /* 0x000000190000720c */ /* 0x000fe20003f04270 */
        /* <DEDUP_REMOVED lines=15> */
[----:B------:R-:W-:Y:S02]  /*93d0*/  ISETP.NE.U32.AND P4, PT, R22, 0x65, PT ;  /* 0x000000651600780c */ /* 0x000fe40003f85070 */
[----:B-1----:R-:W-:Y:S02]  /*93e0*/  SEL R3, R18, RZ, !P0 ;  /* 0x000000ff12037207 */ /* 0x002fe40004000000 */
[----:B------:R-:W0:Y:S01]  /*93f0*/  SHFL.DOWN PT, R18, R21, 0x10, R25 ;  /* 0x0a00000015127989 */ /* 0x000e2200000e0019 */
[----:B------:R-:W-:Y:S02]  /*9400*/  ISETP.GT.AND P0, PT, R0, R25, PT ;  /* 0x000000190000720c */ /* 0x000fe40003f04270 */
[----:B------:R-:W-:Y:S01]  /*9410*/  IMAD.IADD R16, R30, 0x1, R3 ;  /* 0x000000011e107824 */ /* 0x000fe200078e0203 */
[----:B------:R-:W-:Y:S01]  /*9420*/  ISETP.NE.AND.EX P4, PT, R23, RZ, PT, P4 ;  /* 0x000000ff1700720c */ /* 0x000fe20003f85340 */
[----:B------:R-:W1:Y:S01]  /*9430*/  LDC.64 R2, c[0x0][0x3a8] ;  /* 0x0000ea00ff027b82 */ /* 0x000e620000000a00 */
[----:B------:R-:W-:-:S02]  /*9440*/  LOP3.LUT R30, RZ, R42, RZ, 0x33, !PT ;  /* 0x0000002aff1e7212 */ /* 0x000fc400078e33ff */
[----:B------:R-:W2:Y:S01]  /*9450*/  SHFL.DOWN PT, R20, R16, 0x10, R25 ;  /* 0x0a00000010147989 */ /* 0x000ea200000e0019 */
[----:B------:R-:W-:Y:S02]  /*9460*/  ISETP.NE.AND P5, PT, R16, RZ, PT ;  /* 0x000000ff1000720c */ /* 0x000fe40003fa5270 */
[----:B------:R-:W-:-:S06]  /*9470*/  IMAD.IADD R30, R30, 0x1, R43 ;  /* 0x000000011e1e7824 */ /* 0x000fcc00078e022b */
[----:B------:R-:W-:Y:S01]  /*9480*/  VOTE.ALL P4, P4 ;  /* 0x0000000000ff7806 */ /* 0x000fe20002080000 */
[----:B0-----:R-:W-:-:S05]  /*9490*/  FADD R18, R21, R18 ;  /* 0x0000001215127221 */ /* 0x001fca0000000000 */
[----:B------:R-:W-:Y:S02]  /*94a0*/  @!P0 FSEL R21, R18, R21, !P5 ;  /* 0x0000001512158208 */ /* 0x000fe40006800000 */
[----:B-1----:R-:W-:Y:S02]  /*94b0*/  IADD3 R17, P5, PT, R2, 0x200, RZ ;  /* 0x0000020002117810 */ /* 0x002fe40007fbe0ff */
[----:B--2---:R-:W-:Y:S01]  /*94c0*/  SEL R23, R20, RZ, !P0 ;  /* 0x000000ff14177207 */ /* 0x004fe20004000000 */
[----:B------:R-:W-:Y:S02]  /*94d0*/  IMAD.MOV.U32 R2, RZ, RZ, R21 ;  /* 0x000000ffff027224 */ /* 0x000fe400078e0015 */
[----:B------:R-:W-:Y:S02]  /*94e0*/  IMAD.X R27, RZ, RZ, R3, P5 ;  /* 0x000000ffff1b7224 */ /* 0x000fe400028e0603 */
[----:B------:R-:W-:-:S07]  /*94f0*/  IMAD.IADD R16, R16, 0x1, R23 ;  /* 0x0000000110107824 */ /* 0x000fce00078e0217 */
.L_x_1958:
[----:B------:R-:W-:Y:S05]  /*9500*/  @!P4 BRA `(.L_x_1889) ;  /* 0x000000040028c947 */ /* 0x000fea0003800000 */
.L_x_1893:
[----:B------:R-:W-:Y:S02]  /*9510*/  IMAD.MOV.U32 R31, RZ, RZ, R2 ;  /* 0x000000ffff1f7224 */ /* 0x000fe400078e0002 */
[----:B------:R-:W-:Y:S02]  /*9520*/  IMAD.MOV.U32 R2, RZ, RZ, R17 ;  /* 0x000000ffff027224 */ /* 0x000fe400078e0011 */
[----:B------:R-:W-:Y:S02]  /*9530*/  IMAD.MOV.U32 R3, RZ, RZ, R27 ;  /* 0x000000ffff037224 */ /* 0x000fe400078e001b */
[----:B------:R-:W-:-:S07]  /*9540*/  IMAD.WIDE R2, R30, 0x10, R2 ;  /* 0x000000101e027825 */ /* 0x000fce00078e0202 */
.L_x_1891:
[----:B------:R-:W2:Y:S01]  /*9550*/  LD.E.128.STRONG.GPU R20, desc[UR12][R2.64+-0x200] ;  /* 0xfffe000c02147980 */ /* 0x000ea2000c10fd00 */
[----:B------:R-:W-:Y:S05]  /*9560*/  YIELD ;  /* 0x0000000000007946 */ /* 0x000fea0003800000 */
[----:B------:R-:W-:Y:S01]  /*9570*/  UMOV UR5, 0xffffffff ;  /* 0xffffffff00057882 */ /* 0x000fe20000000000 */
[----:B--2---:R-:W-:-:S04]  /*9580*/  ISETP.NE.U32.AND P0, PT, R22, 0x63, PT ;  /* 0x000000631600780c */ /* 0x004fc80003f05070 */
[----:B------:R-:W-:Y:S01]  /*9590*/  ISETP.NE.AND.EX P0, PT, R23, RZ, PT, P0 ;  /* 0x000000ff1700720c */ /* 0x000fe20003f05300 */
[----:B------:R-:W-:-:S12]  /*95a0*/  BRA.DIV UR5, `(.L_x_1890) ;  /* 0x0000003605147947 */ /* 0x000fd8000b800000 */
[----:B------:R-:W-:-:S13]  /*95b0*/  VOTE.ANY P0, !P0 ;  /* 0x0000000000ff7806 */ /* 0x000fda0004000100 */
.L_x_1961:
        /* <DEDUP_REMOVED lines=8> */
[----:B------:R-:W-:-:S05]  /*9640*/  LOP3.LUT R0, R0, 0x80000000, R41, 0xec, !PT ;  /* 0x8000000000007812 */ /* 0x000fca00078eec29 */
[----:B------:R-:W-:-:S05]  /*9650*/  VIADD R3, R0, 0xffffffff ;  /* 0xffffffff00037836 */ /* 0x000fca0000000000 */
[----:B------:R-:W-:Y:S01]  /*9660*/  LOP3.LUT R3, R0, R3, RZ, 0xc, !PT ;  /* 0x0000000300037212 */ /* 0x000fe200078e0cff */
[----:B------:R-:W-:-:S03]  /*9670*/  VIADD R0, R35, 0x2 ;  /* 0x0000000223007836 */ /* 0x000fc60000000000 */
[----:B------:R-:W0:Y:S02]  /*9680*/  POPC R25, R3 ;  /* 0x0000000300197309 */ /* 0x000e240000000000 */
[----:B0-----:R-:W0:Y:S01]  /*9690*/  SHFL.DOWN PT, R18, R21, 0x1, R25 ;  /* 0x0820000015127989 */ /* 0x001e2200000e0019 */
[----:B------:R-:W-:-:S03]  /*96a0*/  ISETP.GE.AND P0, PT, R35, R25, PT ;  /* 0x000000192300720c */ /* 0x000fc60003f06270 */
[----:B------:R-:W1:Y:S01]  /*96b0*/  SHFL.DOWN PT, R43, R20, 0x1, R25 ;  /* 0x08200000142b7989 */ /* 0x000e6200000e0019 */
[----:B0-----:R-:W-:Y:S01]  /*96c0*/  FADD R45, R21, R18 ;  /* 0x00000012152d7221 */ /* 0x001fe20000000000 */
[----:B-1----:R-:W-:-:S04]  /*96d0*/  SEL R43, R43, RZ, !P0 ;  /* 0x000000ff2b2b7207 */ /* 0x002fc80004000000 */
[----:B------:R-:W-:Y:S01]  /*96e0*/  FSEL R45, R45, R21, !P4 ;  /* 0x000000152d2d7208 */ /* 0x000fe20006000000 */
[----:B------:R-:W-:-:S03]  /*96f0*/  IMAD.IADD R43, R20, 0x1, R43 ;  /* 0x00000001142b7824 */ /* 0x000fc600078e022b */
[----:B------:R-:W-:Y:S02]  /*9700*/  FSEL R44, R45, R21, !P0 ;  /* 0x000000152d2c7208 */ /* 0x000fe40004000000 */
[----:B------:R-:W-:Y:S01]  /*9710*/  ISETP.GT.AND P0, PT, R0, R25, PT ;  /* 0x000000190000720c */ /* 0x000fe20003f04270 */
[----:B------:R-:W-:Y:S01]  /*9720*/  VIADD R0, R35, 0x4 ;  /* 0x0000000423007836 */ /* 0x000fe20000000000 */
[----:B------:R-:W0:Y:S01]  /*9730*/  SHFL.DOWN PT, R20, R43, 0x2, R25 ;  /* 0x084000002b147989 */ /* 0x000e2200000e0019 */
[----:B------:R-:W-:-:S03]  /*9740*/  ISETP.NE.AND P4, PT, R43, RZ, PT ;  /* 0x000000ff2b00720c */ /* 0x000fc60003f85270 */
[----:B------:R-:W1:Y:S01]  /*9750*/  SHFL.DOWN PT, R18, R44, 0x2, R25 ;  /* 0x084000002c127989 */ /* 0x000e6200000e0019 */
[----:B0-----:R-:W-:Y:S01]  /*9760*/  SEL R20, R20, RZ, !P0 ;  /* 0x000000ff14147207 */ /* 0x001fe20004000000 */
[----:B-1----:R-:W-:-:S04]  /*9770*/  FADD R3, R44, R18 ;  /* 0x000000122c037221 */ /* 0x002fc80000000000 */
[----:B------:R-:W-:Y:S01]  /*9780*/  IMAD.IADD R20, R43, 0x1, R20 ;  /* 0x000000012b147824 */ /* 0x000fe200078e0214 */
[----:B------:R-:W-:-:S04]  /*9790*/  @!P0 FSEL R44, R3, R44, !P4 ;  /* 0x0000002c032c8208 */ /* 0x000fc80006000000 */
[----:B------:R-:W0:Y:S01]  /*97a0*/  SHFL.DOWN PT, R18, R20, 0x4, R25 ;  /* 0x0880000014127989 */ /* 0x000e2200000e0019 */
[----:B------:R-:W-:Y:S01]  /*97b0*/  ISETP.GT.AND P0, PT, R0, R25, PT ;  /* 0x000000190000720c */ /* 0x000fe20003f04270 */
[----:B------:R-:W-:Y:S01]  /*97c0*/  VIADD R0, R35, 0x8 ;  /* 0x0000000823007836 */ /* 0x000fe20000000000 */
[----:B------:R-:W-:Y:S01]  /*97d0*/  ISETP.NE.AND P4, PT, R20, RZ, PT ;  /* 0x000000ff1400720c */ /* 0x000fe20003f85270 */
[----:B------:R-:W1:Y:S01]  /*97e0*/  SHFL.DOWN PT, R45, R44, 0x4, R25 ;  /* 0x088000002c2d7989 */ /* 0x000e6200000e0019 */
[----:B0-----:R-:W-:Y:S01]  /*97f0*/  SEL R21, R18, RZ, !P0 ;  /* 0x000000ff12157207 */ /* 0x001fe20004000000 */
[----:B-1----:R-:W-:-:S04]  /*9800*/  FADD R45, R44, R45 ;  /* 0x0000002d2c2d7221 */ /* 0x002fc80000000000 */
[----:B------:R-:W-:-:S04]  /*9810*/  IMAD.IADD R21, R20, 0x1, R21 ;  /* 0x0000000114157824 */ /* 0x000fc800078e0215 */
[----:B------:R-:W-:Y:S01]  /*9820*/  @!P0 FSEL R44, R45, R44, !P4 ;  /* 0x0000002c2d2c8208 */ /* 0x000fe20006000000 */
[----:B------:R-:W0:Y:S01]  /*9830*/  SHFL.DOWN PT, R18, R21, 0x8, R25 ;  /* 0x0900000015127989 */ /* 0x000e2200000e0019 */
[-C--:B------:R-:W-:Y:S01]  /*9840*/  ISETP.GT.AND P0, PT, R0, R25.reuse, PT ;  /* 0x000000190000720c */ /* 0x080fe20003f04270 */
[----:B------:R-:W-:Y:S01]  /*9850*/  VIADD R0, R35, 0x10 ;  /* 0x0000001023007836 */ /* 0x000fe20000000000 */
[----:B------:R-:W-:Y:S01]  /*9860*/  ISETP.NE.AND P4, PT, R21, RZ, PT ;  /* 0x000000ff1500720c */ /* 0x000fe20003f85270 */
[----:B------:R-:W1:Y:S03]  /*9870*/  SHFL.DOWN PT, R45, R44, 0x8, R25 ;  /* 0x090000002c2d7989 */ /* 0x000e6600000e0019 */
[----:B------:R-:W-:Y:S02]  /*9880*/  ISETP.GT.AND P5, PT, R0, R25, PT ;  /* 0x000000190000720c */ /* 0x000fe40003fa4270 */
[----:B0-----:R-:W-:Y:S01]  /*9890*/  SEL R18, R18, RZ, !P0 ;  /* 0x000000ff12127207 */ /* 0x001fe20004000000 */
[----:B-1----:R-:W-:-:S04]  /*98a0*/  FADD R45, R44, R45 ;  /* 0x0000002d2c2d7221 */ /* 0x002fc80000000000 */
[----:B------:R-:W-:Y:S01]  /*98b0*/  IMAD.IADD R43, R21, 0x1, R18 ;  /* 0x00000001152b7824 */ /* 0x000fe200078e0212 */
[----:B------:R-:W-:-:S04]  /*98c0*/  @!P0 FSEL R44, R45, R44, !P4 ;  /* 0x0000002c2d2c8208 */ /* 0x000fc80006000000 */
[----:B------:R-:W0:Y:S01]  /*98d0*/  SHFL.DOWN PT, R20, R43, 0x10, R25 ;  /* 0x0a0000002b147989 */ /* 0x000e2200000e0019 */
[----:B------:R-:W-:Y:S02]  /*98e0*/  ISETP.NE.AND P0, PT, R43, RZ, PT ;  /* 0x000000ff2b00720c */ /* 0x000fe40003f05270 */
[----:B------:R-:W-:Y:S01]  /*98f0*/  ISETP.NE.U32.AND P4, PT, R22, 0x65, PT ;  /* 0x000000651600780c */ /* 0x000fe20003f85070 */
[----:B------:R-:W1:Y:S03]  /*9900*/  SHFL.DOWN PT, R45, R44, 0x10, R25 ;  /* 0x0a0000002c2d7989 */ /* 0x000e6600000e0019 */
[----:B------:R-:W-:-:S13]  /*9910*/  ISETP.NE.AND.EX P4, PT, R23, RZ, PT, P4 ;  /* 0x000000ff1700720c */ /* 0x000fda0003f85340 */
[----:B------:R-:W-:Y:S02]  /*9920*/  VOTE.ALL P4, P4 ;  /* 0x0000000000ff7806 */ /* 0x000fe40002080000 */
[----:B0-----:R-:W-:Y:S01]  /*9930*/  SEL R20, R20, RZ, !P5 ;  /* 0x000000ff14147207 */ /* 0x001fe20006800000 */
[----:B-1----:R-:W-:-:S05]  /*9940*/  FADD R45, R44, R45 ;  /* 0x0000002d2c2d7221 */ /* 0x002fca0000000000 */
[----:B------:R-:W-:Y:S02]  /*9950*/  @!P5 FSEL R44, R45, R44, !P0 ;  /* 0x0000002c2d2cd208 */ /* 0x000fe40004000000 */
[----:B------:R-:W-:Y:S02]  /*9960*/  ISETP.NE.AND P0, PT, R16, RZ, PT ;  /* 0x000000ff1000720c */ /* 0x000fe40003f05270 */
[----:B------:R-:W-:-:S11]  /*9970*/  IADD3 R16, PT, PT, R43, R20, R16 ;  /* 0x000000142b107210 */ /* 0x000fd60007ffe010 */
[----:B------:R-:W-:-:S04]  /*9980*/  @!P0 FADD R31, R44, R31 ;  /* 0x0000001f2c1f8221 */ /* 0x000fc80000000000 */
[----:B------:R-:W-:-:S07]  /*9990*/  IMAD.MOV.U32 R2, RZ, RZ, R31 ;  /* 0x000000ffff027224 */ /* 0x000fce00078e001f */
.L_x_1975:
[----:B------:R-:W-:Y:S05]  /*99a0*/  @P4 BRA `(.L_x_1893) ;  /* 0xfffffff800d84947 */ /* 0x000fea000383ffff */
.L_x_1889:
[----:B------:R-:W-:Y:S01]  /*99b0*/  ISETP.NE.AND P4, PT, R35, RZ, PT ;  /* 0x000000ff2300720c */ /* 0x000fe20003f85270 */
[----:B------:R-:W-:Y:S01]  /*99c0*/  BSSY.RECONVERGENT B0, `(.L_x_1894) ;  /* 0x0000015000007945 */ /* 0x000fe20003800200 */
[----:B------:R-:W-:Y:S01]  /*99d0*/  ISETP.NE.AND P0, PT, R42, RZ, PT ;  /* 0x000000ff2a00720c */ /* 0x000fe20003f05270 */
[----:B------:R-:W-:-:S10]  /*99e0*/  IMAD.MOV.U32 R17, RZ, RZ, R2 ;  /* 0x000000ffff117224 */ /* 0x000fd400078e0002 */
        /* <DEDUP_REMOVED lines=18> */
.L_x_1895:
[----:B------:R-:W-:Y:S05]  /*9b10*/  BSYNC.RECONVERGENT B0 ;  /* 0x0000000000007941 */ /* 0x000fea0003800200 */
.L_x_1894:
[----:B------:R0:W-:Y:S01]  /*9b20*/  @!P4 STS.64 [R18+0x48], R16 ;  /* 0x000048101200c388 */ /* 0x0001e20000000a00 */
[----:B------:R-:W-:Y:S02]  /*9b30*/  @!P4 IMAD.MOV.U32 R24, RZ, RZ, R16 ;  /* 0x000000ffff18c224 */ /* 0x000fe400078e0010 */
[----:B------:R-:W-:-:S07]  /*9b40*/  @!P4 IMAD.MOV.U32 R33, RZ, RZ, R2 ;  /* 0x000000ffff21c224 */ /* 0x000fce00078e0002 */
.L_x_1883:
[----:B------:R-:W-:Y:S05]  /*9b50*/  WARPSYNC.ALL ;  /* 0x0000000000007948 */ /* 0x000fea0003800000 */
[----:B------:R-:W-:Y:S01]  /*9b60*/  ISETP.NE.AND P4, PT, R42, RZ, PT ;  /* 0x000000ff2a00720c */ /* 0x000fe20003f85270 */
[----:B------:R-:W2:Y:S08]  /*9b70*/  S2UR UR5, SR_CgaCtaId ;  /* 0x00000000000579c3 */ /* 0x000eb00000008800 */
[----:B------:R-:W-:Y:S01]  /*9b80*/  BAR.SYNC.DEFER_BLOCKING 0x0 ;  /* 0x0000000000007b1d */ /* 0x000fe20000010000 */
[----:B------:R-:W-:Y:S01]  /*9b90*/  ISETP.NE.OR P5, PT, R24, RZ, !P4 ;  /* 0x000000ff1800720c */ /* 0x000fe200067a5670 */
[----:B------:R-:W-:Y:S01]  /*9ba0*/  IMAD R25, R42, 0x9, RZ ;  /* 0x000000092a197824 */ /* 0x000fe200078e02ff */
[----:B------:R-:W-:-:S02]  /*9bb0*/  ISETP.NE.AND P0, PT, R32, R4, PT ;  /* 0x000000042000720c */ /* 0x000fc40003f05270 */
[----:B------:R-:W-:Y:S01]  /*9bc0*/  ISETP.NE.AND P6, PT, R6, R8, PT ;  /* 0x000000080600720c */ /* 0x000fe20003fc5270 */
[----:B------:R-:W-:Y:S01]  /*9bd0*/  UMOV UR4, 0x400 ;  /* 0x0000040000047882 */ /* 0x000fe20000000000 */
[CC--:B------:R-:W-:Y:S01]  /*9be0*/  ISETP.EQ.OR P0, PT, R25.reuse, R34.reuse, P0 ;  /* 0x000000221900720c */ /* 0x0c0fe20000702670 */
[C---:B0-----:R-:W-:Y:S01]  /*9bf0*/  VIADD R17, R25.reuse, 0x2 ;  /* 0x0000000219117836 */ /* 0x041fe20000000000 */
[----:B------:R-:W-:Y:S01]  /*9c00*/  BSSY.RECONVERGENT B0, `(.L_x_1896) ;  /* 0x0000165000007945 */ /* 0x000fe20003800200 */
[----:B------:R-:W-:Y:S01]  /*9c10*/  VIADD R19, R25, 0x5 ;  /* 0x0000000519137836 */ /* 0x000fe20000000000 */
[----:B-1----:R-:W-:Y:S02]  /*9c20*/  SEL R29, RZ, 0x1, !P0 ;  /* 0x00000001ff1d7807 */ /* 0x002fe40004000000 */
[----:B------:R-:W-:-:S03]  /*9c30*/  ISETP.EQ.OR P6, PT, R17, R34, P6 ;  /* 0x000000221100720c */ /* 0x000fc600037c2670 */
[----:B------:R-:W-:Y:S02]  /*9c40*/  VIADD R17, R29, 0x1 ;  /* 0x000000011d117836 */ /* 0x000fe40000000000 */
[----:B------:R-:W-:Y:S01]  /*9c50*/  @!P1 IMAD.MOV R17, RZ, RZ, R29 ;  /* 0x000000ffff119224 */ /* 0x000fe200078e021d */
[----:B--2---:R-:W-:-:S09]  /*9c60*/  ULEA UR4, UR5, UR4, 0x18 ;  /* 0x0000000405047291 */ /* 0x004fd2000f8ec0ff */
[----:B------:R-:W0:Y:S04]  /*9c70*/  @P4 LDS.64 R2, [UR4+0x48] ;  /* 0x00004804ff024984 */ /* 0x000e280008000a00 */
[----:B------:R-:W-:Y:S01]  /*9c80*/  LDS R0, [UR4+0x6c] ;  /* 0x00006c04ff007984 */ /* 0x000fe20008000800 */
[----:B0-----:R-:W-:Y:S01]  /*9c90*/  @!P5 FADD R33, R33, R3 ;  /* 0x000000032121d221 */ /* 0x001fe20000000000 */
[----:B------:R-:W-:Y:S01]  /*9ca0*/  @P4 IMAD.IADD R2, R24, 0x1, R2 ;  /* 0x0000000118024824 */ /* 0x000fe200078e0202 */
[----:B------:R-:W-:Y:S01]  /*9cb0*/  ISETP.NE.AND P5, PT, R8, R10, PT ;  /* 0x0000000a0800720c */ /* 0x000fe20003fa5270 */
[----:B------:R-:W-:Y:S02]  /*9cc0*/  VIADD R3, R25, 0x3 ;  /* 0x0000000319037836 */ /* 0x000fe40000000000 */
[----:B------:R-:W-:Y:S01]  /*9cd0*/  @!P0 FADD R5, R5, R33 ;  /* 0x0000002105058221 */ /* 0x000fe20000000000 */
[----:B------:R-:W-:Y:S01]  /*9ce0*/  @P4 IMAD.MOV.U32 R24, RZ, RZ, R2 ;  /* 0x000000ffff184224 */ /* 0x000fe200078e0002 */
[----:B------:R-:W-:-:S02]  /*9cf0*/  ISETP.NE.AND P4, PT, R10, R12, PT ;  /* 0x0000000c0a00720c */ /* 0x000fc40003f85270 */
[----:B------:R-:W-:Y:S01]  /*9d00*/  ISETP.EQ.OR P5, PT, R3, R34, P5 ;  /* 0x000000220300720c */ /* 0x000fe20002fa2670 */
[----:B------:R-:W-:Y:S01]  /*9d10*/  IMAD.IADD R28, R24, 0x1, R17 ;  /* 0x00000001181c7824 */ /* 0x000fe200078e0211 */
[----:B------:R-:W0:Y:S01]  /*9d20*/  LDS.64 R2, [UR4+0x70] ;  /* 0x00007004ff027984 */ /* 0x000e220008000a00 */
[----:B------:R-:W-:Y:S01]  /*9d30*/  VIADD R17, R25, 0x4 ;  /* 0x0000000419117836 */ /* 0x000fe20000000000 */
[----:B------:R-:W-:Y:S01]  /*9d40*/  ISETP.NE.AND P0, PT, R12, R36, PT ;  /* 0x000000240c00720c */ /* 0x000fe20003f05270 */
[----:B------:R-:W-:Y:S02]  /*9d50*/  VIADD R21, R28, 0x1 ;  /* 0x000000011c157836 */ /* 0x000fe40000000000 */
[----:B------:R-:W-:Y:S01]  /*9d60*/  @!P1 FADD R7, R7, R5 ;  /* 0x0000000507079221 */ /* 0x000fe20000000000 */
[----:B------:R-:W-:Y:S01]  /*9d70*/  @!P6 IMAD.MOV R21, RZ, RZ, R28 ;  /* 0x000000ffff15e224 */ /* 0x000fe200078e021c */
[-C--:B------:R-:W-:Y:S01]  /*9d80*/  ISETP.EQ.OR P4, PT, R17, R34.reuse, P4 ;  /* 0x000000221100720c */ /* 0x080fe20002782670 */
[----:B------:R-:W-:Y:S01]  /*9d90*/  IMAD.IADD R29, R29, 0x1, R24 ;  /* 0x000000011d1d7824 */ /* 0x000fe200078e0218 */
[----:B------:R-:W-:Y:S01]  /*9da0*/  ISETP.EQ.OR P0, PT, R19, R34, P0 ;  /* 0x000000221300720c */ /* 0x000fe20000702670 */
[----:B------:R-:W-:-:S02]  /*9db0*/  VIADD R17, R21, 0x1 ;  /* 0x0000000115117836 */ /* 0x000fc40000000000 */
[----:B------:R-:W-:Y:S01]  /*9dc0*/  @!P6 FADD R9, R9, R7 ;  /* 0x000000070909e221 */ /* 0x000fe20000000000 */
[----:B------:R-:W-:-:S03]  /*9dd0*/  @!P5 IMAD.MOV R17, RZ, RZ, R21 ;  /* 0x000000ffff11d224 */ /* 0x000fc600078e0215 */
[----:B------:R-:W-:Y:S01]  /*9de0*/  @!P5 FADD R11, R11, R9 ;  /* 0x000000090b0bd221 */ /* 0x000fe20000000000 */
[----:B------:R-:W-:-:S03]  /*9df0*/  VIADD R16, R17, 0x1 ;  /* 0x0000000111107836 */ /* 0x000fc60000000000 */
        /* <DEDUP_REMOVED lines=10> */
[----:B------:R-:W-:Y:S01]  /*9ea0*/  @!P3 IMAD.MOV R18, RZ, RZ, R19 ;  /* 0x000000ffff12b224 */ /* 0x000fe200078e0213 */
[----:B0-----:R-:W-:-:S13]  /*9eb0*/  ISETP.GE.AND P6, PT, R3, 0x101, PT ;  /* 0x000001010300780c */ /* 0x001fda0003fc6270 */
[----:B------:R-:W-:Y:S05]  /*9ec0*/  @!P6 BRA `(.L_x_1897) ;  /* 0x0000000c00c0e947 */ /* 0x000fea0003800000 */
[----:B------:R-:W0:Y:S01]  /*9ed0*/  LDS R23, [UR4+0x64] ;  /* 0x00006404ff177984 */ /* 0x000e220008000800 */
[----:B------:R-:W-:Y:S01]  /*9ee0*/  BAR.SYNC.DEFER_BLOCKING 0x0 ;  /* 0x0000000000007b1d */ /* 0x000fe20000010000 */
[----:B------:R-:W-:-:S04]  /*9ef0*/  ISETP.NE.AND P6, PT, R32, R4, PT ;  /* 0x000000042000720c */ /* 0x000fc80003fc5270 */
[----:B------:R-:W-:Y:S01]  /*9f00*/  ISETP.NE.AND P6, PT, R25, R34, !P6 ;  /* 0x000000221900720c */ /* 0x000fe200077c5270 */
[----:B------:R-:W-:-:S04]  /*9f10*/  IMAD.MOV.U32 R25, RZ, RZ, 0x2 ;  /* 0x00000002ff197424 */ /* 0x000fc800078e00ff */
[----:B------:R-:W-:-:S08]  /*9f20*/  IMAD R25, R42, 0x9, R25 ;  /* 0x000000092a197824 */ /* 0x000fd000078e0219 */
        /* <DEDUP_REMOVED lines=9> */
[----:B------:R-:W-:Y:S01]  /*9fc0*/  ISETP.NE.AND P6, PT, R6, R8, PT ;  /* 0x000000080600720c */ /* 0x000fe20003fc5270 */
[--C-:B------:R-:W-:Y:S01]  /*9fd0*/  @P2 IMAD.IADD R20, R20, 0x1, -R23.reuse ;  /* 0x0000000114142824 */ /* 0x100fe200078e0a17 */
[----:B------:R-:W-:Y:S01]  /*9fe0*/  @P4 LEA R17, R17, UR4, 0x3 ;  /* 0x0000000411114c11 */ /* 0x000fe2000f8e18ff */
[----:B------:R0:W-:Y:S01]  /*9ff0*/  @P1 STS.64 [R29], R4 ;  /* 0x000000041d001388 */ /* 0x0001e20000000a00 */
[----:B------:R-:W-:Y:S01]  /*a000*/  ISETP.NE.AND P6, PT, R25, R34, !P6 ;  /* 0x000000221900720c */ /* 0x000fe200077c5270 */
[----:B------:R-:W-:Y:S01]  /*a010*/  IMAD.MOV.U32 R25, RZ, RZ, 0x9 ;  /* 0x00000009ff197424 */ /* 0x000fe200078e00ff */
[----:B------:R-:W-:Y:S01]  /*a020*/  ISETP.NE.AND P1, PT, R14, R40, PT ;  /* 0x000000280e00720c */ /* 0x000fe20003f25270 */
[----:B------:R-:W-:Y:S01]  /*a030*/  @P3 IMAD.IADD R19, R19, 0x1, -R23 ;  /* 0x0000000113133824 */ /* 0x000fe200078e0a17 */
[----:B------:R-:W-:Y:S01]  /*a040*/  @P0 LEA R16, R16, UR4, 0x3 ;  /* 0x0000000410100c11 */ /* 0x000fe2000f8e18ff */
[----:B------:R-:W-:Y:S01]  /*a050*/  IMAD R25, R42, R25, 0x8 ;  /* 0x000000082a197424 */ /* 0x000fe200078e0219 */
[----:B------:R-:W-:-:S02]  /*a060*/  @P2 LEA R20, R20, UR4, 0x3 ;  /* 0x0000000414142c11 */ /* 0x000fc4000f8e18ff */
[----:B------:R-:W-:Y:S02]  /*a070*/  @P3 LEA R19, R19, UR4, 0x3 ;  /* 0x0000000413133c11 */ /* 0x000fe4000f8e18ff */
[----:B------:R-:W-:-:S03]  /*a080*/  ISETP.NE.AND P1, PT, R25, R34, !P1 ;  /* 0x000000221900720c */ /* 0x000fc60004f25270 */
[----:B------:R-:W-:-:S05]  /*a090*/  @!P6 IMAD.IADD R28, R28, 0x1, -R23 ;  /* 0x000000011c1ce824 */ /* 0x000fca00078e0a17 */
[----:B------:R-:W-:-:S05]  /*a0a0*/  @!P6 LEA R28, R28, UR4, 0x3 ;  /* 0x000000041c1cec11 */ /* 0x000fca000f8e18ff */
[----:B------:R0:W-:Y:S01]  /*a0b0*/  @!P6 STS.64 [R28], R6 ;  /* 0x000000061c00e388 */ /* 0x0001e20000000a00 */
[----:B------:R-:W-:-:S03]  /*a0c0*/  @!P1 IMAD.IADD R18, R18, 0x1, -R23 ;  /* 0x0000000112129824 */ /* 0x000fc600078e0a17 */
[----:B------:R0:W-:Y:S02]  /*a0d0*/  @P5 STS.64 [R21], R8 ;  /* 0x0000000815005388 */ /* 0x0001e40000000a00 */
[----:B------:R-:W-:Y:S02]  /*a0e0*/  @!P1 LEA R18, R18, UR4, 0x3 ;  /* 0x0000000412129c11 */ /* 0x000fe4000f8e18ff */
[----:B------:R0:W-:Y:S04]  /*a0f0*/  @P4 STS.64 [R17], R10 ;  /* 0x0000000a11004388 */ /* 0x0001e80000000a00 */
[----:B------:R0:W-:Y:S01]  /*a100*/  @P0 STS.64 [R16], R12 ;  /* 0x0000000c10000388 */ /* 0x0001e20000000a00 */
[----:B------:R-:W-:-:S03]  /*a110*/  ISETP.GE.AND P0, PT, R42, R3, PT ;  /* 0x000000032a00720c */ /* 0x000fc60003f06270 */
[----:B------:R0:W-:Y:S04]  /*a120*/  @P2 STS.64 [R20], R36 ;  /* 0x0000002414002388 */ /* 0x0001e80000000a00 */
[----:B------:R0:W-:Y:S04]  /*a130*/  @P3 STS.64 [R19], R38 ;  /* 0x0000002613003388 */ /* 0x0001e80000000a00 */
[----:B------:R0:W-:Y:S01]  /*a140*/  @!P1 STS.64 [R18], R14 ;  /* 0x0000000e12009388 */ /* 0x0001e20000000a00 */
[----:B------:R-:W-:Y:S06]  /*a150*/  BAR.SYNC.DEFER_BLOCKING 0x0 ;  /* 0x0000000000007b1d */ /* 0x000fec0000010000 */
[----:B------:R-:W-:Y:S05]  /*a160*/  @P0 BRA `(.L_x_1898) ;  /* 0x0000001000380947 */ /* 0x000fea0003800000 */
[----:B0-----:R-:W-:Y:S01]  /*a170*/  LOP3.LUT R4, RZ, R42, RZ, 0x33, !PT ;  /* 0x0000002aff047212 */ /* 0x001fe200078e33ff */
[----:B------:R-:W-:Y:S01]  /*a180*/  BSSY.RECONVERGENT B1, `(.L_x_1899) ;  /* 0x000001c000017945 */ /* 0x000fe20003800200 */
[----:B------:R-:W-:-:S03]  /*a190*/  IMAD.MOV.U32 R41, RZ, RZ, R42 ;  /* 0x000000ffff297224 */ /* 0x000fc600078e002a */
        /* <DEDUP_REMOVED lines=15> */
.L_x_1901:
        /* <DEDUP_REMOVED lines=11> */
.L_x_1900:
[----:B------:R-:W-:Y:S05]  /*a340*/  BSYNC.RECONVERGENT B1 ;  /* 0x0000000000017941 */ /* 0x000fea0003800200 */
.L_x_1899:
[----:B------:R-:W-:Y:S05]  /*a350*/  @!P1 BRA `(.L_x_1898) ;  /* 0x0000000c00bc9947 */ /* 0x000fea0003800000 */
[----:B------:R-:W0:Y:S01]  /*a360*/  LDCU.128 UR8, c[0x0][0x390] ;  /* 0x00007200ff0877ac */ /* 0x000e220008000c00 */
[----:B--2---:R-:W-:Y:S01]  /*a370*/  IMAD.IADD R4, R3, 0x1, -R41 ;  /* 0x0000000103047824 */ /* 0x004fe200078e0a29 */
[C---:B------:R-:W-:Y:S01]  /*a380*/  LEA R5, R41.reuse, UR4, 0x3 ;  /* 0x0000000429057c11 */ /* 0x040fe2000f8e18ff */
[----:B------:R-:W-:Y:S01]  /*a390*/  BSSY.RECONVERGENT B1, `(.L_x_1902) ;  /* 0x0000060000017945 */ /* 0x000fe20003800200 */
[----:B------:R-:W-:Y:S02]  /*a3a0*/  PLOP3.LUT P0, PT, PT, PT, PT, 0x80, 0x8 ;  /* 0x000000000008781c */ /* 0x000fe40003f0f070 */
[----:B------:R-:W-:Y:S01]  /*a3b0*/  ISETP.GT.AND P1, PT, R4, 0xc00, PT ;  /* 0x00000c000400780c */ /* 0x000fe20003f24270 */
[----:B------:R-:W-:Y:S02]  /*a3c0*/  IMAD.IADD R4, R41, 0x1, R23 ;  /* 0x0000000129047824 */ /* 0x000fe400078e0217 */
[----:B------:R-:W-:Y:S01]  /*a3d0*/  VIADD R5, R5, 0x1000 ;  /* 0x0000100005057836 */ /* 0x000fe20000000000 */
[----:B0-----:R-:W-:-:S02]  /*a3e0*/  UIADD3 UR8, UP0, UPT, UR8, 0x800, URZ ;  /* 0x0000080008087890 */ /* 0x001fc4000ff1e0ff */
[----:B------:R-:W-:Y:S02]  /*a3f0*/  UIADD3 UR10, UP1, UPT, UR10, 0x800, URZ ;  /* 0x000008000a0a7890 */ /* 0x000fe4000ff3e0ff */
[----:B------:R-:W-:Y:S02]  /*a400*/  UIADD3.X UR9, UPT, UPT, URZ, UR9, URZ, UP0, !UPT ;  /* 0x00000009ff097290 */ /* 0x000fe400087fe4ff */
[----:B------:R-:W-:Y:S01]  /*a410*/  UIADD3.X UR11, UPT, UPT, URZ, UR11, URZ, UP1, !UPT ;  /* 0x0000000bff0b7290 */ /* 0x000fe20008ffe4ff */
[----:B------:R-:W-:Y:S02]  /*a420*/  IMAD.U32 R8, RZ, RZ, UR8 ;  /* 0x00000008ff087e24 */ /* 0x000fe4000f8e00ff */
[----:B------:R-:W-:Y:S02]  /*a430*/  IMAD.U32 R6, RZ, RZ, UR10 ;  /* 0x0000000aff067e24 */ /* 0x000fe4000f8e00ff */
[----:B------:R-:W-:Y:S02]  /*a440*/  IMAD.U32 R9, RZ, RZ, UR9 ;  /* 0x00000009ff097e24 */ /* 0x000fe4000f8e00ff */
[----:B------:R-:W-:Y:S01]  /*a450*/  IMAD.U32 R7, RZ, RZ, UR11 ;  /* 0x0000000bff077e24 */ /* 0x000fe2000f8e00ff */
[----:B------:R-:W-:Y:S06]  /*a460*/  @!P1 BRA `(.L_x_1903) ;  /* 0x0000000400489947 */ /* 0x000fec0003800000 */
[----:B------:R-:W-:Y:S01]  /*a470*/  PLOP3.LUT P0, PT, PT, PT, PT, 0x8, 0x80 ;  /* 0x000000000080781c */ /* 0x000fe20003f0e170 */
[----:B------:R-:W-:-:S12]  /*a480*/  VIADD R35, R3, 0xfffff400 ;  /* 0xfffff40003237836 */ /* 0x000fd80000000000 */
.L_x_1904:
[----:B-1----:R-:W0:Y:S01]  /*a490*/  LDS.64 R22, [R5+-0x1000] ;  /* 0xfff0000005167984 */ /* 0x002e220000000a00 */
[----:B------:R-:W-:-:S03]  /*a4a0*/  IMAD.WIDE R32, R4, 0x4, R8 ;  /* 0x0000000404207825 */ /* 0x000fc600078e0208 */
[----:B------:R-:W1:Y:S01]  /*a4b0*/  LDS.64 R24, [R5+-0x800] ;  /* 0xfff8000005187984 */ /* 0x000e620000000a00 */
[----:B------:R-:W-:-:S03]  /*a4c0*/  IMAD.WIDE R30, R4, 0x4, R6 ;  /* 0x00000004041e7825 */ /* 0x000fc600078e0206 */
[----:B------:R-:W2:Y:S01]  /*a4d0*/  LDS.64 R26, [R5] ;  /* 0x00000000051a7984 */ /* 0x000ea20000000a00 */
[----:B------:R-:W-:-:S03]  /*a4e0*/  VIADD R41, R41, 0x1000 ;  /* 0x0000100029297836 */ /* 0x000fc60000000000 */
[----:B------:R-:W3:Y:S02]  /*a4f0*/  LDS.64 R28, [R5+0x800] ;  /* 0x00080000051c7984 */ /* 0x000ee40000000a00 */
[----:B------:R-:W-:Y:S02]  /*a500*/  ISETP.GE.AND P1, PT, R41, R35, PT ;  /* 0x000000232900720c */ /* 0x000fe40003f26270 */
[----:B------:R-:W4:Y:S04]  /*a510*/  LDS.64 R10, [R5+0x1000] ;  /* 0x00100000050a7984 */ /* 0x000f280000000a00 */
[----:B------:R-:W-:Y:S04]  /*a520*/  LDS.64 R12, [R5+0x1800] ;  /* 0x00180000050c7984 */ /* 0x000fe80000000a00 */
[----:B------:R-:W-:Y:S04]  /*a530*/  LDS.64 R14, [R5+0x2000] ;  /* 0x00200000050e7984 */ /* 0x000fe80000000a00 */
[----:B------:R-:W5:Y:S04]  /*a540*/  LDS.64 R16, [R5+0x2800] ;  /* 0x0028000005107984 */ /* 0x000f680000000a00 */
[----:B------:R-:W5:Y:S04]  /*a550*/  LDS.64 R18, [R5+0x3000] ;  /* 0x0030000005127984 */ /* 0x000f680000000a00 */
[----:B------:R-:W-:Y:S01]  /*a560*/  LDS.64 R20, [R5+0x3800] ;  /* 0x0038000005147984 */ /* 0x000fe20000000a00 */
[----:B0-----:R-:W-:-:S02]  /*a570*/  I2FP.F32.S32 R37, R22 ;  /* 0x0000001600257245 */ /* 0x001fc40000201400 */
[----:B-1----:R-:W-:-:S03]  /*a580*/  I2FP.F32.S32 R39, R24 ;  /* 0x0000001800277245 */ /* 0x002fc60000201400 */
[----:B------:R0:W-:Y:S01]  /*a590*/  STG.E desc[UR12][R32.64+-0x800], R37 ;  /* 0xfff8002520007986 */ /* 0x0001e2000c10190c */
[----:B--2---:R-:W-:-:S03]  /*a5a0*/  I2FP.F32.S32 R43, R26 ;  /* 0x0000001a002b7245 */ /* 0x004fc60000201400 */
[----:B------:R-:W-:Y:S01]  /*a5b0*/  STG.E desc[UR12][R30.64+-0x800], R23 ;  /* 0xfff800171e007986 */ /* 0x000fe2000c10190c */
[----:B---3--:R-:W-:-:S03]  /*a5c0*/  I2FP.F32.S32 R45, R28 ;  /* 0x0000001c002d7245 */ /* 0x008fc60000201400 */
[----:B------:R-:W-:Y:S01]  /*a5d0*/  STG.E desc[UR12][R32.64+-0x400], R39 ;  /* 0xfffc002720007986 */ /* 0x000fe2000c10190c */
[----:B----4-:R-:W-:-:S03]  /*a5e0*/  I2FP.F32.S32 R44, R10 ;  /* 0x0000000a002c7245 */ /* 0x010fc60000201400 */
[----:B------:R-:W1:Y:S01]  /*a5f0*/  LDS.64 R22, [R5+0x4000] ;  /* 0x0040000005167984 */ /* 0x000e620000000a00 */
[----:B0-----:R-:W-:-:S03]  /*a600*/  VIADD R37, R4, 0x400 ;  /* 0x0000040004257836 */ /* 0x001fc60000000000 */
[----:B------:R-:W-:Y:S04]  /*a610*/  STG.E desc[UR12][R30.64+-0x400], R25 ;  /* 0xfffc00191e007986 */ /* 0x000fe8000c10190c */
[----:B------:R0:W-:Y:S01]  /*a620*/  STG.E desc[UR12][R32.64], R43 ;  /* 0x0000002b20007986 */ /* 0x0001e2000c10190c */
[----:B-----5:R-:W-:-:S03]  /*a630*/  I2FP.F32.S32 R16, R16 ;  /* 0x0000001000107245 */ /* 0x020fc60000201400 */
[----:B------:R-:W2:Y:S01]  /*a640*/  LDS.64 R24, [R5+0x4800] ;  /* 0x0048000005187984 */ /* 0x000ea20000000a00 */
[----:B------:R-:W-:-:S03]  /*a650*/  I2FP.F32.S32 R18, R18 ;  /* 0x0000001200127245 */ /* 0x000fc60000201400 */
[----:B------:R-:W-:Y:S04]  /*a660*/  STG.E desc[UR12][R30.64], R27 ;  /* 0x0000001b1e007986 */ /* 0x000fe8000c10190c */
[----:B------:R3:W-:Y:S01]  /*a670*/  STG.E desc[UR12][R32.64+0x400], R45 ;  /* 0x0004002d20007986 */ /* 0x0007e2000c10190c */
[----:B0-----:R-:W-:Y:S01]  /*a680*/  I2FP.F32.S32 R43, R12 ;  /* 0x0000000c002b7245 */ /* 0x001fe20000201400 */
[----:B------:R-:W-:Y:S02]  /*a690*/  VIADD R12, R4, 0x800 ;  /* 0x00000800040c7836 */ /* 0x000fe40000000000 */
[----:B------:R-:W0:Y:S04]  /*a6a0*/  LDS.64 R26, [R5+0x5000] ;  /* 0x00500000051a7984 */ /* 0x000e280000000a00 */
[----:B------:R-:W-:Y:S04]  /*a6b0*/  STG.E desc[UR12][R30.64+0x400], R29 ;  /* 0x0004001d1e007986 */ /* 0x000fe8000c10190c */
[----:B------:R-:W4:Y:S01]  /*a6c0*/  LDS.64 R28, [R5+0x5800] ;  /* 0x00580000051c7984 */ /* 0x000f220000000a00 */
[----:B---3--:R-:W-:Y:S01]  /*a6d0*/  IMAD.WIDE R32, R37, 0x4, R8 ;  /* 0x0000000425207825 */ /* 0x008fe200078e0208 */
[----:B------:R-:W-:-:S02]  /*a6e0*/  I2FP.F32.S32 R45, R14 ;  /* 0x0000000e002d7245 */ /* 0x000fc40000201400 */
[----:B------:R-:W-:Y:S01]  /*a6f0*/  LDS.64 R30, [R5+0x6000] ;  /* 0x00600000051e7984 */ /* 0x000fe20000000a00 */
[----:B------:R-:W-:-:S03]  /*a700*/  IMAD.WIDE R36, R37, 0x4, R6 ;  /* 0x0000000425247825 */ /* 0x000fc600078e0206 */
[----:B------:R3:W5:Y:S01]  /*a710*/  LDS.64 R38, [R5+0x6800] ;  /* 0x0068000005267984 */ /* 0x0007620000000a00 */
[----:B-1----:R-:W-:-:S03]  /*a720*/  I2FP.F32.S32 R22, R22 ;  /* 0x0000001600167245 */ /* 0x002fc60000201400 */
[----:B------:R-:W-:Y:S04]  /*a730*/  STG.E desc[UR12][R32.64+-0x800], R44 ;  /* 0xfff8002c20007986 */ /* 0x000fe8000c10190c */
[----:B------:R1:W-:Y:S01]  /*a740*/  STG.E desc[UR12][R36.64+-0x800], R11 ;  /* 0xfff8000b24007986 */ /* 0x0003e2000c10190c */
[----:B---3--:R-:W-:-:S03]  /*a750*/  VIADD R5, R5, 0x8000 ;  /* 0x0000800005057836 */ /* 0x008fc60000000000 */
[----:B------:R3:W-:Y:S04]  /*a760*/  STG.E desc[UR12][R32.64+-0x400], R43 ;  /* 0xfffc002b20007986 */ /* 0x0007e8000c10190c */
[----:B------:R2:W-:Y:S01]  /*a770*/  STG.E desc[UR12][R36.64+-0x400], R13 ;  /* 0xfffc000d24007986 */ /* 0x0005e2000c10190c */
[----:B-1----:R-:W-:-:S03]  /*a780*/  IMAD.WIDE R10, R12, 0x4, R8 ;  /* 0x000000040c0a7825 */ /* 0x002fc600078e0208 */
[----:B------:R1:W-:Y:S01]  /*a790*/  STG.E desc[UR12][R32.64], R45 ;  /* 0x0000002d20007986 */ /* 0x0003e2000c10190c */
[----:B---3--:R-:W-:-:S03]  /*a7a0*/  I2FP.F32.S32 R43, R20 ;  /* 0x00000014002b7245 */ /* 0x008fc60000201400 */
[----:B------:R3:W-:Y:S01]  /*a7b0*/  STG.E desc[UR12][R36.64], R15 ;  /* 0x0000000f24007986 */ /* 0x0007e2000c10190c */
[----:B--2---:R-:W-:-:S03]  /*a7c0*/  IMAD.WIDE R12, R12, 0x4, R6 ;  /* 0x000000040c0c7825 */ /* 0x004fc600078e0206 */
[----:B------:R2:W-:Y:S04]  /*a7d0*/  STG.E desc[UR12][R32.64+0x400], R16 ;  /* 0x0004001020007986 */ /* 0x0005e8000c10190c */
[----:B------:R0:W-:Y:S01]  /*a7e0*/  STG.E desc[UR12][R36.64+0x400], R17 ;  /* 0x0004001124007986 */ /* 0x0001e2000c10190c */
[C---:B-1----:R-:W-:Y:S02]  /*a7f0*/  VIADD R45, R4.reuse, 0xc00 ;  /* 0x00000c00042d7836 */ /* 0x042fe40000000000 */
[----:B------:R-:W-:Y:S01]  /*a800*/  VIADD R4, R4, 0x1000 ;  /* 0x0000100004047836 */ /* 0x000fe20000000000 */
[----:B------:R-:W-:Y:S01]  /*a810*/  STG.E desc[UR12][R10.64+-0x800], R18 ;  /* 0xfff800120a007986 */ /* 0x000fe2000c10190c */
[----:B---3--:R-:W-:-:S03]  /*a820*/  IMAD.WIDE R14, R45, 0x4, R8 ;  /* 0x000000042d0e7825 */ /* 0x008fc600078e0208 */
[----:B------:R4:W-:Y:S01]  /*a830*/  STG.E desc[UR12][R12.64+-0x800], R19 ;  /* 0xfff800130c007986 */ /* 0x0009e2000c10190c */
[----:B--2---:R-:W-:-:S03]  /*a840*/  I2FP.F32.S32 R33, R24 ;  /* 0x0000001800217245 */ /* 0x004fc60000201400 */
[----:B------:R5:W-:Y:S01]  /*a850*/  STG.E desc[UR12][R10.64+-0x400], R43 ;  /* 0xfffc002b0a007986 */ /* 0x000be2000c10190c */
[----:B0-----:R-:W-:Y:S01]  /*a860*/  I2FP.F32.S32 R37, R26 ;  /* 0x0000001a00257245 */ /* 0x001fe20000201400 */
[----:B------:R-:W-:Y:S02]  /*a870*/  IMAD.WIDE R16, R45, 0x4, R6 ;  /* 0x000000042d107825 */ /* 0x000fe400078e0206 */
[----:B------:R0:W-:Y:S04]  /*a880*/  STG.E desc[UR12][R12.64+-0x400], R21 ;  /* 0xfffc00150c007986 */ /* 0x0001e8000c10190c */
[----:B------:R1:W-:Y:S01]  /*a890*/  STG.E desc[UR12][R10.64], R22 ;  /* 0x000000160a007986 */ /* 0x0003e2000c10190c */
[----:B----4-:R-:W-:-:S03]  /*a8a0*/  I2FP.F32.S32 R19, R28 ;  /* 0x0000001c00137245 */ /* 0x010fc60000201400 */
[----:B------:R1:W-:Y:S01]  /*a8b0*/  STG.E desc[UR12][R12.64], R23 ;  /* 0x000000170c007986 */ /* 0x0003e2000c10190c */
[----:B-----5:R-:W-:-:S03]  /*a8c0*/  I2FP.F32.S32 R43, R38 ;  /* 0x00000026002b7245 */ /* 0x020fc60000201400 */
        /* <DEDUP_REMOVED lines=12> */
.L_x_1903:
[----:B------:R-:W-:Y:S05]  /*a990*/  BSYNC.RECONVERGENT B1 ;  /* 0x0000000000017941 */ /* 0x000fea0003800200 */
.L_x_1902:
        /* <DEDUP_REMOVED lines=45> */
.L_x_1906:
[----:B------:R-:W-:Y:S05]  /*ac70*/  BSYNC.RECONVERGENT B1 ;  /* 0x0000000000017941 */ /* 0x000fea0003800200 */
.L_x_1905:
[----:B------:R-:W-:-:S13]  /*ac80*/  ISETP.LT.OR P0, PT, R41, R3, P0 ;  /* 0x000000032900720c */ /* 0x000fda0000701670 */
[----:B------:R-:W-:Y:S05]  /*ac90*/  @!P0 BRA `(.L_x_1898) ;  /* 0x00000004006c8947 */ /* 0x000fea0003800000 */
        /* <DEDUP_REMOVED lines=19> */
.L_x_1897:
[----:B------:R-:W0:Y:S01]  /*add0*/  LDC.64 R22, c[0x0][0x390] ;  /* 0x0000e400ff167b82 */ /* 0x000e220000000a00 */
[----:B------:R-:W-:Y:S01]  /*ade0*/  ISETP.NE.AND P6, PT, R32, R4, PT ;  /* 0x000000042000720c */ /* 0x000fe20003fc5270 */
[----:B------:R-:W-:-:S03]  /*adf0*/  IMAD.MOV.U32 R3, RZ, RZ, 0x9 ;  /* 0x00000009ff037424 */ /* 0x000fc600078e00ff */
[----:B------:R-:W-:Y:S01]  /*ae00*/  ISETP.NE.AND P6, PT, R25, R34, !P6 ;  /* 0x000000221900720c */ /* 0x000fe200077c5270 */
[CC--:B------:R-:W-:Y:S02]  /*ae10*/  IMAD R41, R42.reuse, R3.reuse, 0x2 ;  /* 0x000000022a297424 */ /* 0x0c0fe400078e0203 */
[----:B------:R-:W1:Y:S01]  /*ae20*/  LDC.64 R26, c[0x0][0x398] ;  /* 0x0000e600ff1a7b82 */ /* 0x000e620000000a00 */
[----:B------:R-:W-:-:S07]  /*ae30*/  IMAD R3, R42, R3, 0x8 ;  /* 0x000000082a037424 */ /* 0x000fce00078e0203 */
[----:B------:R-:W2:Y:S02]  /*ae40*/  LDC.64 R44, c[0x0][0x390] ;  /* 0x0000e400ff2c7b82 */ /* 0x000ea40000000a00 */
[----:B------:R-:W-:Y:S01]  /*ae50*/  @!P6 I2FP.F32.S32 R35, R32 ;  /* 0x000000200023e245 */ /* 0x000fe20000201400 */
[----:B0-----:R-:W-:-:S05]  /*ae60*/  @!P6 IMAD.WIDE R22, R24, 0x4, R22 ;  /* 0x000000041816e825 */ /* 0x001fca00078e0216 */
[----:B------:R-:W0:Y:S01]  /*ae70*/  LDC.64 R30, c[0x0][0x390] ;  /* 0x0000e400ff1e7b82 */ /* 0x000e220000000a00 */
[----:B------:R3:W-:Y:S01]  /*ae80*/  @!P6 STG.E desc[UR12][R22.64], R35 ;  /* 0x000000231600e986 */ /* 0x0007e2000c10190c */
[----:B-1----:R-:W-:-:S06]  /*ae90*/  @!P6 IMAD.WIDE R24, R24, 0x4, R26 ;  /* 0x000000041818e825 */ /* 0x002fcc00078e021a */
[----:B------:R-:W1:Y:S01]  /*aea0*/  LDC.64 R26, c[0x0][0x398] ;  /* 0x0000e600ff1a7b82 */ /* 0x000e620000000a00 */
[----:B------:R2:W-:Y:S01]  /*aeb0*/  @!P6 STG.E desc[UR12][R24.64], R33 ;  /* 0x000000211800e986 */ /* 0x0005e2000c10190c */
[----:B------:R-:W-:-:S04]  /*aec0*/  ISETP.NE.AND P6, PT, R6, R8, PT ;  /* 0x000000080600720c */ /* 0x000fc80003fc5270 */
[----:B------:R-:W-:Y:S02]  /*aed0*/  ISETP.NE.AND P6, PT, R41, R34, !P6 ;  /* 0x000000222900720c */ /* 0x000fe400077c5270 */
[----:B---3--:R-:W3:Y:S01]  /*aee0*/  LDC.64 R22, c[0x0][0x398] ;  /* 0x0000e600ff167b82 */ /* 0x008ee20000000a00 */
[----:B------:R-:W-:Y:S01]  /*aef0*/  @P1 I2FP.F32.S32 R41, R4 ;  /* 0x0000000400291245 */ /* 0x000fe20000201400 */
[----:B--2---:R-:W-:-:S06]  /*af00*/  @P1 IMAD.WIDE R24, R29, 0x4, R44 ;  /* 0x000000041d181825 */ /* 0x004fcc00078e022c */
[----:B------:R-:W2:Y:S01]  /*af10*/  LDC.64 R32, c[0x0][0x390] ;  /* 0x0000e400ff207b82 */ /* 0x000ea20000000a00 */
[----:B------:R1:W-:Y:S02]  /*af20*/  @P1 STG.E desc[UR12][R24.64], R41 ;  /* 0x0000002918001986 */ /* 0x0003e4000c10190c */
[----:B------:R-:W-:-:S05]  /*af30*/  @!P6 I2FP.F32.S32 R35, R6 ;  /* 0x000000060023e245 */ /* 0x000fca0000201400 */
[----:B------:R-:W4:Y:S01]  /*af40*/  LDC.64 R44, c[0x0][0x398] ;  /* 0x0000e600ff2c7b82 */ /* 0x000f220000000a00 */
[----:B-1----:R-:W-:-:S04]  /*af50*/  @P1 IMAD.WIDE R24, R29, 0x4, R26 ;  /* 0x000000041d181825 */ /* 0x002fc800078e021a */
[----:B0-----:R-:W-:Y:S01]  /*af60*/  @!P6 IMAD.WIDE R26, R28, 0x4, R30 ;  /* 0x000000041c1ae825 */ /* 0x001fe200078e021e */
[----:B------:R2:W-:Y:S02]  /*af70*/  @P1 STG.E desc[UR12][R24.64], R5 ;  /* 0x0000000518001986 */ /* 0x0005e4000c10190c */
[----:B------:R-:W0:Y:S01]  /*af80*/  LDC.64 R30, c[0x0][0x390] ;  /* 0x0000e400ff1e7b82 */ /* 0x000e220000000a00 */
[----:B------:R-:W-:Y:S01]  /*af90*/  ISETP.NE.AND P1, PT, R14, R40, PT ;  /* 0x000000280e00720c */ /* 0x000fe20003f25270 */
[----:B---3--:R-:W-:Y:S01]  /*afa0*/  @!P6 IMAD.WIDE R22, R28, 0x4, R22 ;  /* 0x000000041c16e825 */ /* 0x008fe200078e0216 */
[----:B------:R4:W-:Y:S02]  /*afb0*/  @!P6 STG.E desc[UR12][R26.64], R35 ;  /* 0x000000231a00e986 */ /* 0x0009e4000c10190c */
[----:B------:R-:W-:Y:S02]  /*afc0*/  ISETP.NE.AND P1, PT, R3, R34, !P1 ;  /* 0x000000220300720c */ /* 0x000fe40004f25270 */
[----:B------:R-:W-:Y:S01]  /*afd0*/  @!P6 STG.E desc[UR12][R22.64], R7 ;  /* 0x000000071600e986 */ /* 0x000fe2000c10190c */
[----:B------:R-:W1:Y:S01]  /*afe0*/  LDC.64 R28, c[0x0][0x398] ;  /* 0x0000e600ff1c7b82 */ /* 0x000e620000000a00 */
[----:B------:R-:W-:Y:S01]  /*aff0*/  @P4 I2FP.F32.S32 R3, R10 ;  /* 0x0000000a00034245 */ /* 0x000fe20000201400 */
[----:B--2---:R-:W-:-:S04]  /*b000*/  @P5 IMAD.WIDE R24, R21, 0x4, R32 ;  /* 0x0000000415185825 */ /* 0x004fc800078e0220 */
[----:B----4-:R-:W-:Y:S01]  /*b010*/  @P5 IMAD.WIDE R26, R21, 0x4, R44 ;  /* 0x00000004151a5825 */ /* 0x010fe200078e022c */
[----:B------:R-:W-:Y:S01]  /*b020*/  @P5 I2FP.F32.S32 R21, R8 ;  /* 0x0000000800155245 */ /* 0x000fe20000201400 */
[----:B------:R-:W2:Y:S01]  /*b030*/  LDC.64 R4, c[0x0][0x390] ;  /* 0x0000e400ff047b82 */ /* 0x000ea20000000a00 */
[----:B------:R-:W-:Y:S02]  /*b040*/  @P2 I2FP.F32.S32 R35, R36 ;  /* 0x0000002400232245 */ /* 0x000fe40000201400 */
[----:B------:R-:W-:Y:S01]  /*b050*/  @!P1 I2FP.F32.S32 R41, R14 ;  /* 0x0000000e00299245 */ /* 0x000fe20000201400 */
[----:B------:R3:W-:Y:S04]  /*b060*/  @P5 STG.E desc[UR12][R24.64], R21 ;  /* 0x0000001518005986 */ /* 0x0007e8000c10190c */
[----:B------:R0:W-:Y:S01]  /*b070*/  @P5 STG.E desc[UR12][R26.64], R9 ;  /* 0x000000091a005986 */ /* 0x0001e2000c10190c */
[----:B------:R-:W4:Y:S01]  /*b080*/  LDC.64 R44, c[0x0][0x390] ;  /* 0x0000e400ff2c7b82 */ /* 0x000f220000000a00 */
[----:B-1----:R-:W-:Y:S01]  /*b090*/  @P4 IMAD.WIDE R28, R17, 0x4, R28 ;  /* 0x00000004111c4825 */ /* 0x002fe200078e021c */
[----:B---3--:R-:W-:-:S06]  /*b0a0*/  @P0 I2FP.F32.S32 R21, R12 ;  /* 0x0000000c00150245 */ /* 0x008fcc0000201400 */
[----:B------:R-:W1:Y:S01]  /*b0b0*/  LDC.64 R32, c[0x0][0x398] ;  /* 0x0000e600ff207b82 */ /* 0x000e620000000a00 */
[----:B0-----:R-:W-:-:S04]  /*b0c0*/  @P0 IMAD.WIDE R26, R16, 0x4, R30 ;  /* 0x00000004101a0825 */ /* 0x001fc800078e021e */
[----:B--2---:R-:W-:-:S03]  /*b0d0*/  @P4 IMAD.WIDE R4, R17, 0x4, R4 ;  /* 0x0000000411044825 */ /* 0x004fc600078e0204 */
[----:B------:R-:W0:Y:S02]  /*b0e0*/  LDC.64 R30, c[0x0][0x398] ;  /* 0x0000e600ff1e7b82 */ /* 0x000e240000000a00 */
[----:B------:R2:W-:Y:S06]  /*b0f0*/  @P4 STG.E desc[UR12][R4.64], R3 ;  /* 0x0000000304004986 */ /* 0x0005ec000c10190c */
[----:B------:R-:W3:Y:S01]  /*b100*/  LDC.64 R6, c[0x0][0x390] ;  /* 0x0000e400ff067b82 */ /* 0x000ee20000000a00 */
[----:B------:R2:W-:Y:S04]  /*b110*/  @P4 STG.E desc[UR12][R28.64], R11 ;  /* 0x0000000b1c004986 */ /* 0x0005e8000c10190c */
[----:B------:R2:W-:Y:S03]  /*b120*/  @P0 STG.E desc[UR12][R26.64], R21 ;  /* 0x000000151a000986 */ /* 0x0005e6000c10190c */
[----:B------:R-:W5:Y:S01]  /*b130*/  LDC.64 R22, c[0x0][0x398] ;  /* 0x0000e600ff167b82 */ /* 0x000f620000000a00 */
[----:B-1----:R-:W-:-:S07]  /*b140*/  @P2 IMAD.WIDE R32, R20, 0x4, R32 ;  /* 0x0000000414202825 */ /* 0x002fce00078e0220 */
[----:B------:R-:W1:Y:S01]  /*b150*/  LDC.64 R8, c[0x0][0x390] ;  /* 0x0000e400ff087b82 */ /* 0x000e620000000a00 */
[----:B0-----:R-:W-:-:S04]  /*b160*/  @P0 IMAD.WIDE R16, R16, 0x4, R30 ;  /* 0x0000000410100825 */ /* 0x001fc800078e021e */
[----:B----4-:R-:W-:Y:S01]  /*b170*/  @P2 IMAD.WIDE R30, R20, 0x4, R44 ;  /* 0x00000004141e2825 */ /* 0x010fe200078e022c */
[----:B------:R2:W-:Y:S02]  /*b180*/  @P0 STG.E desc[UR12][R16.64], R13 ;  /* 0x0000000d10000986 */ /* 0x0005e4000c10190c */
[----:B------:R-:W0:Y:S01]  /*b190*/  LDC.64 R24, c[0x0][0x398] ;  /* 0x0000e600ff187b82 */ /* 0x000e220000000a00 */
[C---:B---3--:R-:W-:Y:S01]  /*b1a0*/  @P3 IMAD.WIDE R6, R19.reuse, 0x4, R6 ;  /* 0x0000000413063825 */ /* 0x048fe200078e0206 */
[----:B------:R2:W-:Y:S04]  /*b1b0*/  @P2 STG.E desc[UR12][R30.64], R35 ;  /* 0x000000231e002986 */ /* 0x0005e8000c10190c */
[----:B------:R2:W-:Y:S01]  /*b1c0*/  @P2 STG.E desc[UR12][R32.64], R37 ;  /* 0x0000002520002986 */ /* 0x0005e2000c10190c */
[----:B-----5:R-:W-:Y:S01]  /*b1d0*/  @P3 IMAD.WIDE R22, R19, 0x4, R22 ;  /* 0x0000000413163825 */ /* 0x020fe200078e0216 */
[----:B------:R-:W-:-:S05]  /*b1e0*/  @P3 I2FP.F32.S32 R19, R38 ;  /* 0x0000002600133245 */ /* 0x000fca0000201400 */
[----:B------:R2:W-:Y:S01]  /*b1f0*/  @P3 STG.E desc[UR12][R6.64], R19 ;  /* 0x0000001306003986 */ /* 0x0005e2000c10190c */
[----:B-1----:R-:W-:-:S03]  /*b200*/  @!P1 IMAD.WIDE R8, R18, 0x4, R8 ;  /* 0x0000000412089825 */ /* 0x002fc600078e0208 */
[----:B------:R2:W-:Y:S04]  /*b210*/  @P3 STG.E desc[UR12][R22.64], R39 ;  /* 0x0000002716003986 */ /* 0x0005e8000c10190c */
[----:B------:R2:W-:Y:S01]  /*b220*/  @!P1 STG.E desc[UR12][R8.64], R41 ;  /* 0x0000002908009986 */ /* 0x0005e2000c10190c */
[----:B0-----:R-:W-:-:S05]  /*b230*/  @!P1 IMAD.WIDE R24, R18, 0x4, R24 ;  /* 0x0000000412189825 */ /* 0x001fca00078e0218 */
[----:B------:R2:W-:Y:S02]  /*b240*/  @!P1 STG.E desc[UR12][R24.64], R15 ;  /* 0x0000000f18009986 */ /* 0x0005e4000c10190c */
.L_x_1898:
[----:B------:R-:W-:Y:S05]  /*b250*/  BSYNC.RECONVERGENT B0 ;  /* 0x0000000000007941 */ /* 0x000fea0003800200 */
.L_x_1896:
[----:B------:R-:W-:-:S13]  /*b260*/  ISETP.NE.AND P0, PT, R42, 0xff, PT ;  /* 0x000000ff2a00780c */ /* 0x000fda0003f05270 */
[----:B------:R-:W-:Y:S05]  /*b270*/  @P0 EXIT ;  /* 0x000000000000094d */ /* 0x000fea0003800000 */
[----:B012---:R-:W0:Y:S01]  /*b280*/  LDC.64 R8, c[0x0][0x3a0] ;  /* 0x0000e800ff087b82 */ /* 0x007e220000000a00 */
        /* <DEDUP_REMOVED lines=10> */
.L_x_1907:
[----:B0-----:R-:W-:Y:S01]  /*b330*/  STG.E desc[UR12][R8.64], R0 ;  /* 0x0000000008007986 */ /* 0x001fe2000c10190c */
[----:B------:R-:W-:Y:S05]  /*b340*/  EXIT ;  /* 0x000000000000794d */ /* 0x000fea0003800000 */
.L_x_1851:
[----:B------:R-:W-:Y:S01]  /*b350*/  BSSY B0, `(.L_x_1908) ;  /* 0x0000006000007945 */ /* 0x000fe20003800000 */
[----:B------:R-:W-:Y:S01]  /*b360*/  PLOP3.LUT P0, PT, P0, PT, PT, 0x8, 0x80 ;  /* 0x000000000080781c */ /* 0x000fe2000070e170 */
[----:B------:R-:W-:-:S12]  /*b370*/  IMAD.MOV.U32 R0, RZ, RZ, -0x1 ;  /* 0xffffffffff007424 */ /* 0x000fd800078e00ff */
[----:B------:R-:W-:Y:S05]  /*b380*/  WARPSYNC.COLLECTIVE R0, `(.L_x_1909) ;  /* 0x0000000000087348 */ /* 0x000fea0003c00000 */
[----:B------:R-:W-:Y:S01]  /*b390*/  VOTE.ANY P0, P0 ;  /* 0x0000000000ff7806 */ /* 0x000fe20000000100 */
[----:B------:R-:W-:-:S12]  /*b3a0*/  ENDCOLLECTIVE ;  /* 0x000000000000791b */ /* 0x000fd80003800000 */
.L_x_1909:
[----:B------:R-:W-:Y:S05]  /*b3b0*/  BSYNC B0 ;  /* 0x0000000000007941 */ /* 0x000fea0003800000 */
.L_x_1908:
[----:B------:R-:W-:Y:S05]  /*b3c0*/  BRA `(.L_x_1910) ;  /* 0xffffff80000c7947 */ /* 0x000fea000383ffff */
.L_x_1853:
        /* <DEDUP_REMOVED lines=9> */
.L_x_1912:
[----:B------:R-:W-:Y:S05]  /*b460*/  BSYNC B0 ;  /* 0x0000000000007941 */ /* 0x000fea0003800000 */
.L_x_1911:
[----:B------:R-:W-:Y:S01]  /*b470*/  LOP3.LUT R0, R0, 0x80000000, R37, 0xec, !PT ;  /* 0x8000000000007812 */ /* 0x000fe200078eec25 */
[----:B------:R-:W-:Y:S01]  /*b480*/  IMAD.MOV.U32 R2, RZ, RZ, R16 ;  /* 0x000000ffff027224 */ /* 0x000fe200078e0010 */
[----:B------:R-:W-:Y:S02]  /*b490*/  ISETP.NE.AND P3, PT, R16, RZ, PT ;  /* 0x000000ff1000720c */ /* 0x000fe40003f65270 */
[----:B------:R-:W-:Y:S01]  /*b4a0*/  PLOP3.LUT P4, PT, P1, PT, PT, 0x80, 0x8 ;  /* 0x000000000008781c */ /* 0x000fe20000f8f070 */
        /* <DEDUP_REMOVED lines=8> */
.L_x_1913:
[----:B------:R-:W-:Y:S02]  /*b530*/  IMAD.MOV.U32 R2, RZ, RZ, R17 ;  /* 0x000000ffff027224 */ /* 0x000fe400078e0011 */
[----:B------:R-:W-:-:S07]  /*b540*/  IMAD.MOV.U32 R26, RZ, RZ, R18 ;  /* 0x000000ffff1a7224 */ /* 0x000fce00078e0012 */
[----:B------:R-:W-:Y:S05]  /*b550*/  WARPSYNC.COLLECTIVE R0, `(.L_x_1914) ;  /* 0x0000000000087348 */ /* 0x000fea0003c00000 */
[----:B------:R0:W1:Y:S02]  /*b560*/  SHFL.DOWN P0, R18, R2, R3, R25 ;  /* 0x0800000302127389 */ /* 0x0000640000000019 */
[----:B01----:R-:W-:Y:S05]  /*b570*/  ENDCOLLECTIVE ;  /* 0x000000000000791b */ /* 0x003fea0003800000 */
.L_x_1914:
[----:B------:R-:W-:Y:S01]  /*b580*/  IMAD.MOV.U32 R3, RZ, RZ, 0x2 ;  /* 0x00000002ff037424 */ /* 0x000fe200078e00ff */
[----:B------:R-:W-:Y:S01]  /*b590*/  ISETP.GE.AND P0, PT, R35, R25, PT ;  /* 0x000000192300720c */ /* 0x000fe20003f06270 */
[----:B------:R-:W-:-:S03]  /*b5a0*/  IMAD.MOV.U32 R27, RZ, RZ, R18 ;  /* 0x000000ffff1b7224 */ /* 0x000fc600078e0012 */
[----:B------:R-:W-:Y:S01]  /*b5b0*/  SEL R19, R26, RZ, !P0 ;  /* 0x000000ff1a137207 */ /* 0x000fe20004000000 */
[----:B------:R-:W-:-:S04]  /*b5c0*/  FADD R27, R17, R27 ;  /* 0x0000001b111b7221 */ /* 0x000fc80000000000 */
[----:B------:R-:W-:Y:S01]  /*b5d0*/  IMAD.IADD R26, R16, 0x1, R19 ;  /* 0x00000001101a7824 */ /* 0x000fe200078e0213 */
[-C--:B------:R-:W-:Y:S01]  /*b5e0*/  FSEL R27, R27, R17.reuse, !P3 ;  /* 0x000000111b1b7208 */ /* 0x080fe20005800000 */
[----:B------:R-:W-:Y:S02]  /*b5f0*/  VIADD R16, R35, 0x2 ;  /* 0x0000000223107836 */ /* 0x000fe40000000000 */
[----:B------:R-:W-:Y:S01]  /*b600*/  IMAD.MOV.U32 R2, RZ, RZ, R26 ;  /* 0x000000ffff027224 */ /* 0x000fe200078e001a */
[----:B------:R-:W-:Y:S02]  /*b610*/  FSEL R31, R27, R17, !P0 ;  /* 0x000000111b1f7208 */ /* 0x000fe40004000000 */
[----:B------:R-:W-:-:S13]  /*b620*/  ISETP.GT.AND P3, PT, R16, R25, PT ;  /* 0x000000191000720c */ /* 0x000fda0003f64270 */
[----:B------:R-:W-:Y:S05]  /*b630*/  WARPSYNC.COLLECTIVE R0, `(.L_x_1915) ;  /* 0x0000000000087348 */ /* 0x000fea0003c00000 */
[----:B------:R0:W1:Y:S02]  /*b640*/  SHFL.DOWN P0, R18, R2, R3, R25 ;  /* 0x0800000302127389 */ /* 0x0000640000000019 */
[----:B01----:R-:W-:Y:S05]  /*b650*/  ENDCOLLECTIVE ;  /* 0x000000000000791b */ /* 0x003fea0003800000 */
.L_x_1915:
[----:B------:R-:W-:Y:S02]  /*b660*/  IMAD.MOV.U32 R2, RZ, RZ, R31 ;  /* 0x000000ffff027224 */ /* 0x000fe400078e001f */
[----:B------:R-:W-:-:S07]  /*b670*/  IMAD.MOV.U32 R27, RZ, RZ, R18 ;  /* 0x000000ffff1b7224 */ /* 0x000fce00078e0012 */
[----:B------:R-:W-:Y:S05]  /*b680*/  WARPSYNC.COLLECTIVE R0, `(.L_x_1916) ;  /* 0x0000000000087348 */ /* 0x000fea0003c00000 */
[----:B------:R0:W1:Y:S02]  /*b690*/  SHFL.DOWN P0, R18, R2, R3, R25 ;  /* 0x0800000302127389 */ /* 0x0000640000000019 */
[----:B01----:R-:W-:Y:S05]  /*b6a0*/  ENDCOLLECTIVE ;  /* 0x000000000000791b */ /* 0x003fea0003800000 */
.L_x_1916:
[----:B------:R-:W-:-:S05]  /*b6b0*/  SEL R27, R27, RZ, !P3 ;  /* 0x000000ff1b1b7207 */ /* 0x000fca0005800000 */
[----:B------:R-:W-:-:S04]  /*b6c0*/  IMAD.IADD R16, R26, 0x1, R27 ;  /* 0x000000011a107824 */ /* 0x000fc800078e021b */
[----:B------:R-:W-:Y:S02]  /*b6d0*/  IMAD.MOV.U32 R2, RZ, RZ, R16 ;  /* 0x000000ffff027224 */ /* 0x000fe400078e0010 */
[----:B------:R-:W-:Y:S01]  /*b6e0*/  IMAD.MOV.U32 R3, RZ, RZ, 0x4 ;  /* 0x00000004ff037424 */ /* 0x000fe200078e00ff */
[----:B------:R-:W-:Y:S01]  /*b6f0*/  ISETP.NE.AND P0, PT, R26, RZ, PT ;  /* 0x000000ff1a00720c */ /* 0x000fe20003f05270 */
[----:B------:R-:W-:Y:S02]  /*b700*/  IMAD.MOV.U32 R30, RZ, RZ, R18 ;  /* 0x000000ffff1e7224 */ /* 0x000fe400078e0012 */
[----:B------:R-:W-:Y:S02]  /*b710*/  VIADD R18, R35, 0x4 ;  /* 0x0000000423127836 */ /* 0x000fe40000000000 */
[----:B------:R-:W-:-:S05]  /*b720*/  FADD R30, R31, R30 ;  /* 0x0000001e1f1e7221 */ /* 0x000fca0000000000 */
[----:B------:R-:W-:Y:S02]  /*b730*/  @!P3 FSEL R31, R30, R31, !P0 ;  /* 0x0000001f1e1fb208 */ /* 0x000fe40004000000 */
[----:B------:R-:W-:-:S13]  /*b740*/  ISETP.GT.AND P3, PT, R18, R25, PT ;  /* 0x000000191200720c */ /* 0x000fda0003f64270 */
[----:B------:R-:W-:Y:S05]  /*b750*/  WARPSYNC.COLLECTIVE R0, `(.L_x_1917) ;  /* 0x0000000000087348 */ /* 0x000fea0003c00000 */
[----:B------:R0:W1:Y:S02]  /*b760*/  SHFL.DOWN P0, R18, R2, R3, R25 ;  /* 0x0800000302127389 */ /* 0x0000640000000019 */
[----:B01----:R-:W-:Y:S05]  /*b770*/  ENDCOLLECTIVE ;  /* 0x000000000000791b */ /* 0x003fea0003800000 */
.L_x_1917:
[----:B------:R-:W-:Y:S02]  /*b780*/  IMAD.MOV.U32 R2, RZ, RZ, R31 ;  /* 0x000000ffff027224 */ /* 0x000fe400078e001f */
[----:B------:R-:W-:-:S07]  /*b790*/  IMAD.MOV.U32 R17, RZ, RZ, R18 ;  /* 0x000000ffff117224 */ /* 0x000fce00078e0012 */
[----:B------:R-:W-:Y:S05]  /*b7a0*/  WARPSYNC.COLLECTIVE R0, `(.L_x_1918) ;  /* 0x0000000000087348 */ /* 0x000fea0003c00000 */
[----:B------:R0:W1:Y:S02]  /*b7b0*/  SHFL.DOWN P0, R18, R2, R3, R25 ;  /* 0x0800000302127389 */ /* 0x0000640000000019 */
[----:B01----:R-:W-:Y:S05]  /*b7c0*/  ENDCOLLECTIVE ;  /* 0x000000000000791b */ /* 0x003fea0003800000 */
.L_x_1918:
        /* <DEDUP_REMOVED lines=8> */
[----:B------:R-:W-:-:S07]  /*b850*/  @!P3 FSEL R31, R30, R31, !P0 ;  /* 0x0000001f1e1fb208 */ /* 0x000fce0004000000 */
[----:B------:R-:W-:Y:S05]  /*b860*/  WARPSYNC.COLLECTIVE R0, `(.L_x_1919) ;  /* 0x0000000000087348 */ /* 0x000fea0003c00000 */
[----:B------:R0:W1:Y:S02]  /*b870*/  SHFL.DOWN P0, R18, R2, R3, R25 ;  /* 0x0800000302127389 */ /* 0x0000640000000019 */
[----:B01----:R-:W-:Y:S05]  /*b880*/  ENDCOLLECTIVE ;  /* 0x000000000000791b */ /* 0x003fea0003800000 */
.L_x_1919:
[----:B------:R-:W-:Y:S01]  /*b890*/  ISETP.GT.AND P3, PT, R16, R25, PT ;  /* 0x000000191000720c */ /* 0x000fe20003f64270 */
[----:B------:R-:W-:Y:S02]  /*b8a0*/  IMAD.MOV.U32 R2, RZ, RZ, R31 ;  /* 0x000000ffff027224 */ /* 0x000fe400078e001f */
[----:B------:R-:W-:-:S10]  /*b8b0*/  IMAD.MOV.U32 R17, RZ, RZ, R18 ;  /* 0x000000ffff117224 */ /* 0x000fd400078e0012 */
[----:B------:R-:W-:Y:S05]  /*b8c0*/  WARPSYNC.COLLECTIVE R0, `(.L_x_1920) ;  /* 0x0000000000087348 */ /* 0x000fea0003c00000 */
[----:B------:R0:W1:Y:S02]  /*b8d0*/  SHFL.DOWN P0, R18, R2, R3, R25 ;  /* 0x0800000302127389 */ /* 0x0000640000000019 */
[----:B01----:R-:W-:Y:S05]  /*b8e0*/  ENDCOLLECTIVE ;  /* 0x000000000000791b */ /* 0x003fea0003800000 */
.L_x_1920:
[----:B------:R-:W-:Y:S01]  /*b8f0*/  SEL R17, R17, RZ, !P3 ;  /* 0x000000ff11117207 */ /* 0x000fe20005800000 */
[----:B------:R-:W-:Y:S02]  /*b900*/  IMAD.MOV.U32 R3, RZ, RZ, 0x10 ;  /* 0x00000010ff037424 */ /* 0x000fe400078e00ff */
[----:B------:R-:W-:Y:S01]  /*b910*/  IMAD.MOV.U32 R26, RZ, RZ, R18 ;  /* 0x000000ffff1a7224 */ /* 0x000fe200078e0012 */
[----:B------:R-:W-:-:S03]  /*b920*/  ISETP.NE.AND P0, PT, R36, RZ, PT ;  /* 0x000000ff2400720c */ /* 0x000fc60003f05270 */
[----:B------:R-:W-:Y:S01]  /*b930*/  FADD R16, R31, R26 ;  /* 0x0000001a1f107221 */ /* 0x000fe20000000000 */
[----:B------:R-:W-:-:S04]  /*b940*/  IMAD.IADD R26, R36, 0x1, R17 ;  /* 0x00000001241a7824 */ /* 0x000fc800078e0211 */
[----:B------:R-:W-:Y:S01]  /*b950*/  IMAD.MOV.U32 R2, RZ, RZ, R26 ;  /* 0x000000ffff027224 */ /* 0x000fe200078e001a */
[----:B------:R-:W-:Y:S02]  /*b960*/  @!P3 FSEL R31, R16, R31, !P0 ;  /* 0x0000001f101fb208 */ /* 0x000fe40004000000 */
[----:B------:R-:W-:-:S13]  /*b970*/  ISETP.NE.AND P3, PT, R26, RZ, PT ;  /* 0x000000ff1a00720c */ /* 0x000fda0003f65270 */
[----:B------:R-:W-:Y:S05]  /*b980*/  WARPSYNC.COLLECTIVE R0, `(.L_x_1921) ;  /* 0x0000000000087348 */ /* 0x000fea0003c00000 */
[----:B------:R0:W1:Y:S02]  /*b990*/  SHFL.DOWN P0, R18, R2, R3, R25 ;  /* 0x0800000302127389 */ /* 0x0000640000000019 */
[----:B01----:R-:W-:Y:S05]  /*b9a0*/  ENDCOLLECTIVE ;  /* 0x000000000000791b */ /* 0x003fea0003800000 */
.L_x_1921:
[----:B------:R-:W-:Y:S02]  /*b9b0*/  IMAD.MOV.U32 R2, RZ, RZ, R31 ;  /* 0x000000ffff027224 */ /* 0x000fe400078e001f */
[----:B------:R-:W-:-:S07]  /*b9c0*/  IMAD.MOV.U32 R30, RZ, RZ, R18 ;  /* 0x000000ffff1e7224 */ /* 0x000fce00078e0012 */
[----:B------:R-:W-:Y:S05]  /*b9d0*/  WARPSYNC.COLLECTIVE R0, `(.L_x_1922) ;  /* 0x0000000000087348 */ /* 0x000fea0003c00000 */
[----:B------:R0:W1:Y:S02]  /*b9e0*/  SHFL.DOWN P0, R18, R2, R3, R25 ;  /* 0x0800000302127389 */ /* 0x0000640000000019 */
[----:B01----:R-:W-:Y:S05]  /*b9f0*/  ENDCOLLECTIVE ;  /* 0x000000000000791b */ /* 0x003fea0003800000 */
.L_x_1922:
[----:B------:R-:W-:Y:S05]  /*ba00*/  WARPSYNC.COLLECTIVE R0, `(.L_x_1923) ;  /* 0x0000000000087348 */ /* 0x000fea0003c00000 */
[----:B------:R-:W-:Y:S01]  /*ba10*/  VOTE.ALL P4, P4 ;  /* 0x0000000000ff7806 */ /* 0x000fe20002080000 */
[----:B------:R-:W-:-:S12]  /*ba20*/  ENDCOLLECTIVE ;  /* 0x000000000000791b */ /* 0x000fd80003800000 */
.L_x_1923:
[----:B------:R-:W-:-:S05]  /*ba30*/  LOP3.LUT R0, RZ, R34, RZ, 0x33, !PT ;  /* 0x00000022ff007212 */ /* 0x000fca00078e33ff */
[----:B------:R-:W-:Y:S02]  /*ba40*/  IMAD.IADD R43, R0, 0x1, R43 ;  /* 0x00000001002b7824 */ /* 0x000fe400078e022b */
[----:B------:R-:W-:Y:S02]  /*ba50*/  IMAD.MOV.U32 R16, RZ, RZ, R18 ;  /* 0x000000ffff107224 */ /* 0x000fe400078e0012 */
[----:B------:R-:W-:Y:S02]  /*ba60*/  VIADD R18, R35, 0x10 ;  /* 0x0000001023127836 */ /* 0x000fe40000000000 */
[----:B------:R-:W-:-:S03]  /*ba70*/  FADD R16, R31, R16 ;  /* 0x000000101f107221 */ /* 0x000fc60000000000 */
[----:B------:R-:W-:-:S04]  /*ba80*/  ISETP.GT.AND P0, PT, R18, R25, PT ;  /* 0x000000191200720c */ /* 0x000fc80003f04270 */
[----:B------:R-:W-:-:S05]  /*ba90*/  SEL R19, R30, RZ, !P0 ;  /* 0x000000ff1e137207 */ /* 0x000fca0004000000 */
[----:B------:R-:W-:-:S04]  /*baa0*/  IMAD.IADD R26, R26, 0x1, R19 ;  /* 0x000000011a1a7824 */ /* 0x000fc800078e0213 */
[----:B------:R-:W-:Y:S02]  /*bab0*/  @!P0 FSEL R31, R16, R31, !P3 ;  /* 0x0000001f101f8208 */ /* 0x000fe40005800000 */
[----:B------:R-:W0:Y:S03]  /*bac0*/  LDC.64 R16, c[0x0][0x3a8] ;  /* 0x0000ea00ff107b82 */ /* 0x000e260000000a00 */
[----:B------:R-:W-:Y:S01]  /*bad0*/  IMAD.MOV.U32 R2, RZ, RZ, R31 ;  /* 0x000000ffff027224 */ /* 0x000fe200078e001f */
[----:B0-----:R-:W-:-:S05]  /*bae0*/  IADD3 R27, P0, PT, R16, 0x200, RZ ;  /* 0x00000200101b7810 */ /* 0x001fca0007f1e0ff */
[----:B------:R-:W-:Y:S01]  /*baf0*/  IMAD.X R30, RZ, RZ, R17, P0 ;  /* 0x000000ffff1e7224 */ /* 0x000fe200000e0611 */
[----:B------:R-:W-:Y:S07]  /*bb00*/  BRA `(.L_x_1924) ;  /* 0xffffff7c00407947 */ /* 0x000fee000383ffff */
.L_x_1855:
[----:B------:R-:W-:Y:S01]  /*bb10*/  BSSY B0, `(.L_x_1925) ;  /* 0x0000006000007945 */ /* 0x000fe20003800000 */
[----:B------:R-:W-:Y:S01]  /*bb20*/  PLOP3.LUT P0, PT, P0, PT, PT, 0x8, 0x80 ;  /* 0x000000000080781c */ /* 0x000fe2000070e170 */
[----:B------:R-:W-:-:S12]  /*bb30*/  IMAD.MOV.U32 R0, RZ, RZ, -0x1 ;  /* 0xffffffffff007424 */ /* 0x000fd800078e00ff */
[----:B------:R-:W-:Y:S05]  /*bb40*/  WARPSYNC.COLLECTIVE R0, `(.L_x_1926) ;  /* 0x0000000000087348 */ /* 0x000fea0003c00000 */
[----:B------:R-:W-:Y:S01]  /*bb50*/  VOTE.ANY P0, P0 ;  /* 0x0000000000ff7806 */ /* 0x000fe20000000100 */
[----:B------:R-:W-:-:S12]  /*bb60*/  ENDCOLLECTIVE ;  /* 0x000000000000791b */ /* 0x000fd80003800000 */
.L_x_1926:
[----:B------:R-:W-:Y:S05]  /*bb70*/  BSYNC B0 ;  /* 0x0000000000007941 */ /* 0x000fea0003800000 */
.L_x_1925:
[----:B------:R-:W-:Y:S05]  /*bb80*/  BRA `(.L_x_1927) ;  /* 0xffffff7c00547947 */ /* 0x000fea000383ffff */
.L_x_1857:
[----:B------:R-:W-:Y:S01]  /*bb90*/  ISETP.NE.U32.AND P1, PT, R18, 0x65, PT ;  /* 0x000000651200780c */ /* 0x000fe20003f25070 */
[----:B------:R-:W-:Y:S01]  /*bba0*/  BSSY B0, `(.L_x_1928) ;  /* 0x0000007000007945 */ /* 0x000fe20003800000 */
[----:B------:R-:W-:Y:S01]  /*bbb0*/  PLOP3.LUT P0, PT, P0, PT, PT, 0x8, 0x80 ;  /* 0x000000000080781c */ /* 0x000fe2000070e170 */
[----:B------:R-:W-:Y:S01]  /*bbc0*/  IMAD.MOV.U32 R0, RZ, RZ, -0x1 ;  /* 0xffffffffff007424 */ /* 0x000fe200078e00ff */
[----:B------:R-:W-:-:S13]  /*bbd0*/  ISETP.NE.AND.EX P1, PT, R19, RZ, PT, P1 ;  /* 0x000000ff1300720c */ /* 0x000fda0003f25310 */
[----:B------:R-:W-:Y:S05]  /*bbe0*/  WARPSYNC.COLLECTIVE R0, `(.L_x_1929) ;  /* 0x0000000000087348 */ /* 0x000fea0003c00000 */
[----:B------:R-:W-:Y:S01]  /*bbf0*/  VOTE.ANY R0, PT, P0 ;  /* 0x0000000000007806 */ /* 0x000fe200000e0100 */
[----:B------:R-:W-:Y:S06]  /*bc00*/  ENDCOLLECTIVE ;  /* 0x000000000000791b */ /* 0x000fec0003800000 */
.L_x_1929:
[----:B------:R-:W-:Y:S05]  /*bc10*/  BSYNC B0 ;  /* 0x0000000000007941 */ /* 0x000fea0003800000 */
.L_x_1928:
[----:B------:R-:W-:Y:S01]  /*bc20*/  LOP3.LUT R0, R0, 0x80000000, R37, 0xec, !PT ;  /* 0x8000000000007812 */ /* 0x000fe200078eec25 */
[----:B------:R-:W-:Y:S01]  /*bc30*/  IMAD.MOV.U32 R2, RZ, RZ, R16 ;  /* 0x000000ffff027224 */ /* 0x000fe200078e0010 */
[----:B------:R-:W-:Y:S01]  /*bc40*/  ISETP.NE.AND P3, PT, R16, RZ, PT ;  /* 0x000000ff1000720c */ /* 0x000fe20003f65270 */
        /* <DEDUP_REMOVED lines=9> */
.L_x_1930:
[----:B------:R-:W-:Y:S02]  /*bce0*/  IMAD.MOV.U32 R2, RZ, RZ, R17 ;  /* 0x000000ffff027224 */ /* 0x000fe400078e0011 */
[----:B------:R-:W-:-:S07]  /*bcf0*/  IMAD.MOV.U32 R41, RZ, RZ, R18 ;  /* 0x000000ffff297224 */ /* 0x000fce00078e0012 */
[----:B------:R-:W-:Y:S05]  /*bd00*/  WARPSYNC.COLLECTIVE R0, `(.L_x_1931) ;  /* 0x0000000000087348 */ /* 0x000fea0003c00000 */
[----:B------:R0:W1:Y:S02]  /*bd10*/  SHFL.DOWN P0, R18, R2, R3, R25 ;  /* 0x0800000302127389 */ /* 0x0000640000000019 */
[----:B01----:R-:W-:Y:S05]  /*bd20*/  ENDCOLLECTIVE ;  /* 0x000000000000791b */ /* 0x003fea0003800000 */
.L_x_1931:
        /* <DEDUP_REMOVED lines=14> */
.L_x_1932:
[----:B------:R-:W-:Y:S01]  /*be10*/  ISETP.NE.AND P4, PT, R42, RZ, PT ;  /* 0x000000ff2a00720c */ /* 0x000fe20003f85270 */
[----:B------:R-:W-:Y:S02]  /*be20*/  IMAD.MOV.U32 R2, RZ, RZ, R41 ;  /* 0x000000ffff027224 */ /* 0x000fe400078e0029 */
[----:B------:R-:W-:-:S10]  /*be30*/  IMAD.MOV.U32 R43, RZ, RZ, R18 ;  /* 0x000000ffff2b7224 */ /* 0x000fd400078e0012 */
[----:B------:R-:W-:Y:S05]  /*be40*/  WARPSYNC.COLLECTIVE R0, `(.L_x_1933) ;  /* 0x0000000000087348 */ /* 0x000fea0003c00000 */
[----:B------:R0:W1:Y:S02]  /*be50*/  SHFL.DOWN P0, R18, R2, R3, R25 ;  /* 0x0800000302127389 */ /* 0x0000640000000019 */
[----:B01----:R-:W-:Y:S05]  /*be60*/  ENDCOLLECTIVE ;  /* 0x000000000000791b */ /* 0x003fea0003800000 */
.L_x_1933:
[----:B------:R-:W-:-:S05]  /*be70*/  SEL R43, R43, RZ, !P3 ;  /* 0x000000ff2b2b7207 */ /* 0x000fca0005800000 */
[----:B------:R-:W-:-:S04]  /*be80*/  IMAD.IADD R16, R42, 0x1, R43 ;  /* 0x000000012a107824 */ /* 0x000fc800078e022b */
[----:B------:R-:W-:Y:S02]  /*be90*/  IMAD.MOV.U32 R2, RZ, RZ, R16 ;  /* 0x000000ffff027224 */ /* 0x000fe400078e0010 */
[----:B------:R-:W-:Y:S02]  /*bea0*/  IMAD.MOV.U32 R3, RZ, RZ, 0x4 ;  /* 0x00000004ff037424 */ /* 0x000fe400078e00ff */
        /* <DEDUP_REMOVED lines=8> */
.L_x_1934:
[----:B------:R-:W-:Y:S01]  /*bf30*/  ISETP.NE.AND P4, PT, R16, RZ, PT ;  /* 0x000000ff1000720c */ /* 0x000fe20003f85270 */
[----:B------:R-:W-:Y:S02]  /*bf40*/  IMAD.MOV.U32 R2, RZ, RZ, R41 ;  /* 0x000000ffff027224 */ /* 0x000fe400078e0029 */
[----:B------:R-:W-:-:S10]  /*bf50*/  IMAD.MOV.U32 R17, RZ, RZ, R18 ;  /* 0x000000ffff117224 */ /* 0x000fd400078e0012 */
[----:B------:R-:W-:Y:S05]  /*bf60*/  WARPSYNC.COLLECTIVE R0, `(.L_x_1935) ;  /* 0x0000000000087348 */ /* 0x000fea0003c00000 */
[----:B------:R0:W1:Y:S02]  /*bf70*/  SHFL.DOWN P0, R18, R2, R3, R25 ;  /* 0x0800000302127389 */ /* 0x0000640000000019 */
[----:B01----:R-:W-:Y:S05]  /*bf80*/  ENDCOLLECTIVE ;  /* 0x000000000000791b */ /* 0x003fea0003800000 */
.L_x_1935:
[----:B------:R-:W-:-:S05]  /*bf90*/  SEL R17, R17, RZ, !P3 ;  /* 0x000000ff11117207 */ /* 0x000fca0005800000 */
[----:B------:R-:W-:Y:S02]  /*bfa0*/  IMAD.IADD R42, R16, 0x1, R17 ;  /* 0x00000001102a7824 */ /* 0x000fe400078e0211 */
[----:B------:R-:W-:Y:S02]  /*bfb0*/  VIADD R16, R35, 0x8 ;  /* 0x0000000823107836 */ /* 0x000fe40000000000 */
[----:B------:R-:W-:Y:S02]  /*bfc0*/  IMAD.MOV.U32 R2, RZ, RZ, R42 ;  /* 0x000000ffff027224 */ /* 0x000fe400078e002a */
[----:B------:R-:W-:Y:S02]  /*bfd0*/  IMAD.MOV.U32 R3, RZ, RZ, 0x8 ;  /* 0x00000008ff037424 */ /* 0x000fe400078e00ff */
[----:B------:R-:W-:-:S07]  /*bfe0*/  IMAD.MOV.U32 R44, RZ, RZ, R18 ;  /* 0x000000ffff2c7224 */ /* 0x000fce00078e0012 */
[----:B------:R-:W-:Y:S05]  /*bff0*/  WARPSYNC.COLLECTIVE R0, `(.L_x_1936) ;  /* 0x0000000000087348 */ /* 0x000fea0003c00000 */
[----:B------:R0:W1:Y:S02]  /*c000*/  SHFL.DOWN P0, R18, R2, R3, R25 ;  /* 0x0800000302127389 */ /* 0x0000640000000019 */
[----:B01----:R-:W-:Y:S05]  /*c010*/  ENDCOLLECTIVE ;  /* 0x000000000000791b */ /* 0x003fea0003800000 */
.L_x_1936:
[----:B------:R-:W-:-:S05]  /*c020*/  FADD R44, R41, R44 ;  /* 0x0000002c292c7221 */ /* 0x000fca0000000000 */
[----:B------:R-:W-:Y:S02]  /*c030*/  @!P3 FSEL R41, R44, R41, !P4 ;  /* 0x000000292c29b208 */ /* 0x000fe40006000000 */
[----:B------:R-:W-:Y:S02]  /*c040*/  ISETP.GT.AND P3, PT, R16, R25, PT ;  /* 0x000000191000720c */ /* 0x000fe40003f64270 */
[----:B------:R-:W-:Y:S01]  /*c050*/  ISETP.NE.AND P4, PT, R42, RZ, PT ;  /* 0x000000ff2a00720c */ /* 0x000fe20003f85270 */
[----:B------:R-:W-:Y:S02]  /*c060*/  IMAD.MOV.U32 R2, RZ, RZ, R41 ;  /* 0x000000ffff027224 */ /* 0x000fe400078e0029 */
[----:B------:R-:W-:-:S10]  /*c070*/  IMAD.MOV.U32 R17, RZ, RZ, R18 ;  /* 0x000000ffff117224 */ /* 0x000fd400078e0012 */
[----:B------:R-:W-:Y:S05]  /*c080*/  WARPSYNC.COLLECTIVE R0, `(.L_x_1937) ;  /* 0x0000000000087348 */ /* 0x000fea0003c00000 */
[----:B------:R0:W1:Y:S02]  /*c090*/  SHFL.DOWN P0, R18, R2, R3, R25 ;  /* 0x0800000302127389 */ /* 0x0000640000000019 */
[----:B01----:R-:W-:Y:S05]  /*c0a0*/  ENDCOLLECTIVE ;  /* 0x000000000000791b */ /* 0x003fea0003800000 */
.L_x_1937:
[----:B------:R-:W-:-:S05]  /*c0b0*/  SEL R17, R17, RZ, !P3 ;  /* 0x000000ff11117207 */ /* 0x000fca0005800000 */
[----:B------:R-:W-:-:S04]  /*c0c0*/  IMAD.IADD R17, R42, 0x1, R17 ;  /* 0x000000012a117824 */ /* 0x000fc800078e0211 */
[----:B------:R-:W-:Y:S02]  /*c0d0*/  IMAD.MOV.U32 R2, RZ, RZ, R17 ;  /* 0x000000ffff027224 */ /* 0x000fe400078e0011 */
[----:B------:R-:W-:Y:S02]  /*c0e0*/  IMAD.MOV.U32 R3, RZ, RZ, 0x10 ;  /* 0x00000010ff037424 */ /* 0x000fe400078e00ff */
[----:B------:R-:W-:-:S07]  /*c0f0*/  IMAD.MOV.U32 R44, RZ, RZ, R18 ;  /* 0x000000ffff2c7224 */ /* 0x000fce00078e0012 */
[----:B------:R-:W-:Y:S05]  /*c100*/  WARPSYNC.COLLECTIVE R0, `(.L_x_1938) ;  /* 0x0000000000087348 */ /* 0x000fea0003c00000 */
[----:B------:R0:W1:Y:S02]  /*c110*/  SHFL.DOWN P0, R18, R2, R3, R25 ;  /* 0x0800000302127389 */ /* 0x0000640000000019 */
[----:B01----:R-:W-:Y:S05]  /*c120*/  ENDCOLLECTIVE ;  /* 0x000000000000791b */ /* 0x003fea0003800000 */
.L_x_1938:
[----:B------:R-:W-:-:S05]  /*c130*/  FADD R44, R41, R44 ;  /* 0x0000002c292c7221 */ /* 0x000fca0000000000 */
[----:B------:R-:W-:Y:S02]  /*c140*/  @!P3 FSEL R41, R44, R41, !P4 ;  /* 0x000000292c29b208 */ /* 0x000fe40006000000 */
[----:B------:R-:W-:Y:S02]  /*c150*/  ISETP.NE.AND P3, PT, R17, RZ, PT ;  /* 0x000000ff1100720c */ /* 0x000fe40003f65270 */
[----:B------:R-:W-:Y:S01]  /*c160*/  PLOP3.LUT P4, PT, P1, PT, PT, 0x80, 0x8 ;  /* 0x000000000008781c */ /* 0x000fe20000f8f070 */
[----:B------:R-:W-:Y:S02]  /*c170*/  IMAD.MOV.U32 R2, RZ, RZ, R41 ;  /* 0x000000ffff027224 */ /* 0x000fe400078e0029 */
[----:B------:R-:W-:-:S10]  /*c180*/  IMAD.MOV.U32 R16, RZ, RZ, R18 ;  /* 0x000000ffff107224 */ /* 0x000fd400078e0012 */
[----:B------:R-:W-:Y:S05]  /*c190*/  WARPSYNC.COLLECTIVE R0, `(.L_x_1939) ;  /* 0x0000000000087348 */ /* 0x000fea0003c00000 */
[----:B------:R0:W1:Y:S02]  /*c1a0*/  SHFL.DOWN P0, R18, R2, R3, R25 ;  /* 0x0800000302127389 */ /* 0x0000640000000019 */
[----:B01----:R-:W-:Y:S05]  /*c1b0*/  ENDCOLLECTIVE ;  /* 0x000000000000791b */ /* 0x003fea0003800000 */
.L_x_1939:
[----:B------:R-:W-:Y:S05]  /*c1c0*/  WARPSYNC.COLLECTIVE R0, `(.L_x_1940) ;  /* 0x0000000000087348 */ /* 0x000fea0003c00000 */
[----:B------:R-:W-:Y:S01]  /*c1d0*/  VOTE.ALL P4, P4 ;  /* 0x0000000000ff7806 */ /* 0x000fe20002080000 */
[----:B------:R-:W-:-:S12]  /*c1e0*/  ENDCOLLECTIVE ;  /* 0x000000000000791b */ /* 0x000fd80003800000 */
.L_x_1940:
[----:B------:R-:W-:Y:S02]  /*c1f0*/  IMAD.MOV.U32 R44, RZ, RZ, R18 ;  /* 0x000000ffff2c7224 */ /* 0x000fe400078e0012 */
[----:B------:R-:W-:Y:S02]  /*c200*/  VIADD R18, R35, 0x10 ;  /* 0x0000001023127836 */ /* 0x000fe40000000000 */
[----:B------:R-:W-:-:S03]  /*c210*/  FADD R44, R41, R44 ;  /* 0x0000002c292c7221 */ /* 0x000fc60000000000 */
[----:B------:R-:W-:-:S04]  /*c220*/  ISETP.GT.AND P0, PT, R18, R25, PT ;  /* 0x000000191200720c */ /* 0x000fc80003f04270 */
[----:B------:R-:W-:-:S09]  /*c230*/  SEL R16, R16, RZ, !P0 ;  /* 0x000000ff10107207 */ /* 0x000fd20004000000 */
[----:B------:R-:W-:Y:S02]  /*c240*/  @!P0 FSEL R41, R44, R41, !P3 ;  /* 0x000000292c298208 */ /* 0x000fe40005800000 */
[----:B------:R-:W-:Y:S02]  /*c250*/  ISETP.NE.AND P3, PT, R26, RZ, PT ;  /* 0x000000ff1a00720c */ /* 0x000fe40003f65270 */
[----:B------:R-:W-:-:S11]  /*c260*/  IADD3 R26, PT, PT, R17, R16, R26 ;  /* 0x00000010111a7210 */ /* 0x000fd60007ffe01a */
[----:B------:R-:W-:-:S04]  /*c270*/  @!P3 FADD R36, R41, R36 ;  /* 0x000000242924b221 */ /* 0x000fc80000000000 */
[----:B------:R-:W-:Y:S01]  /*c280*/  IMAD.MOV.U32 R2, RZ, RZ, R36 ;  /* 0x000000ffff027224 */ /* 0x000fe200078e0024 */
[----:B------:R-:W-:Y:S06]  /*c290*/  BRA `(.L_x_1941) ;  /* 0xffffff7800887947 */ /* 0x000fec000383ffff */
.L_x_1886:
[----:B------:R-:W-:Y:S01]  /*c2a0*/  BSSY B0, `(.L_x_1942) ;  /* 0x0000006000007945 */ /* 0x000fe20003800000 */
[----:B------:R-:W-:Y:S01]  /*c2b0*/  PLOP3.LUT P0, PT, P0, PT, PT, 0x8, 0x80 ;  /* 0x000000000080781c */ /* 0x000fe2000070e170 */
[----:B------:R-:W-:-:S12]  /*c2c0*/  IMAD.MOV.U32 R0, RZ, RZ, -0x1 ;  /* 0xffffffffff007424 */ /* 0x000fd800078e00ff */
[----:B------:R-:W-:Y:S05]  /*c2d0*/  WARPSYNC.COLLECTIVE R0, `(.L_x_1943) ;  /* 0x0000000000087348 */ /* 0x000fea0003c00000 */
[----:B------:R-:W-:Y:S01]  /*c2e0*/  VOTE.ANY P0, P0 ;  /* 0x0000000000ff7806 */ /* 0x000fe20000000100 */
[----:B------:R-:W-:-:S12]  /*c2f0*/  ENDCOLLECTIVE ;  /* 0x000000000000791b */ /* 0x000fd80003800000 */
.L_x_1943:
[----:B------:R-:W-:Y:S05]  /*c300*/  BSYNC B0 ;  /* 0x0000000000007941 */ /* 0x000fea0003800000 */
.L_x_1942:
[----:B------:R-:W-:Y:S05]  /*c310*/  BRA `(.L_x_1944) ;  /* 0xffffffcc00747947 */ /* 0x000fea000383ffff */
.L_x_1888:
        /* <DEDUP_REMOVED lines=9> */
.L_x_1946:
[----:B------:R-:W-:Y:S05]  /*c3b0*/  BSYNC B0 ;  /* 0x0000000000007941 */ /* 0x000fea0003800000 */
.L_x_1945:
        /* <DEDUP_REMOVED lines=12> */
.L_x_1947:
[----:B------:R-:W-:Y:S02]  /*c480*/  IMAD.MOV.U32 R2, RZ, RZ, R21 ;  /* 0x000000ffff027224 */ /* 0x000fe400078e0015 */
[----:B------:R-:W-:-:S07]  /*c490*/  IMAD.MOV.U32 R16, RZ, RZ, R18 ;  /* 0x000000ffff107224 */ /* 0x000fce00078e0012 */
[----:B------:R-:W-:Y:S05]  /*c4a0*/  WARPSYNC.COLLECTIVE R0, `(.L_x_1948) ;  /* 0x0000000000087348 */ /* 0x000fea0003c00000 */
[----:B------:R0:W1:Y:S02]  /*c4b0*/  SHFL.DOWN P0, R18, R2, R3, R25 ;  /* 0x0800000302127389 */ /* 0x0000640000000019 */
[----:B01----:R-:W-:Y:S05]  /*c4c0*/  ENDCOLLECTIVE ;  /* 0x000000000000791b */ /* 0x003fea0003800000 */
.L_x_1948:
[----:B------:R-:W-:Y:S01]  /*c4d0*/  IMAD.MOV.U32 R3, RZ, RZ, 0x2 ;  /* 0x00000002ff037424 */ /* 0x000fe200078e00ff */
[----:B------:R-:W-:Y:S01]  /*c4e0*/  ISETP.GE.AND P0, PT, R35, R25, PT ;  /* 0x000000192300720c */ /* 0x000fe20003f06270 */
[----:B------:R-:W-:Y:S01]  /*c4f0*/  FADD R17, R21, R18 ;  /* 0x0000001215117221 */ /* 0x000fe20000000000 */
[----:B------:R-:W-:Y:S02]  /*c500*/  VIADD R18, R35, 0x2 ;  /* 0x0000000223127836 */ /* 0x000fe40000000000 */
[----:B------:R-:W-:Y:S02]  /*c510*/  SEL R23, R16, RZ, !P0 ;  /* 0x000000ff10177207 */ /* 0x000fe40004000000 */
[----:B------:R-:W-:Y:S02]  /*c520*/  FSEL R17, R17, R21, !P5 ;  /* 0x0000001511117208 */ /* 0x000fe40006800000 */
[----:B------:R-:W-:Y:S01]  /*c530*/  ISETP.GT.AND P5, PT, R18, R25, PT ;  /* 0x000000191200720c */ /* 0x000fe20003fa4270 */
[----:B------:R-:W-:Y:S01]  /*c540*/  IMAD.IADD R16, R20, 0x1, R23 ;  /* 0x0000000114107824 */ /* 0x000fe200078e0217 */
[----:B------:R-:W-:-:S03]  /*c550*/  FSEL R21, R17, R21, !P0 ;  /* 0x0000001511157208 */ /* 0x000fc60004000000 */
[----:B------:R-:W-:Y:S01]  /*c560*/  IMAD.MOV.U32 R2, RZ, RZ, R16 ;  /* 0x000000ffff027224 */ /* 0x000fe200078e0010 */
[----:B------:R-:W-:-:S13]  /*c570*/  ISETP.NE.AND P6, PT, R16, RZ, PT ;  /* 0x000000ff1000720c */ /* 0x000fda0003fc5270 */
[----:B------:R-:W-:Y:S05]  /*c580*/  WARPSYNC.COLLECTIVE R0, `(.L_x_1949) ;  /* 0x0000000000087348 */ /* 0x000fea0003c00000 */
[----:B------:R0:W1:Y:S02]  /*c590*/  SHFL.DOWN P0, R18, R2, R3, R25 ;  /* 0x0800000302127389 */ /* 0x0000640000000019 */
[----:B01----:R-:W-:Y:S05]  /*c5a0*/  ENDCOLLECTIVE ;  /* 0x000000000000791b */ /* 0x003fea0003800000 */
.L_x_1949:
[----:B------:R-:W-:Y:S01]  /*c5b0*/  IMAD.MOV.U32 R2, RZ, RZ, R21 ;  /* 0x000000ffff027224 */ /* 0x000fe200078e0015 */
[----:B------:R-:W-:-:S07]  /*c5c0*/  SEL R17, R18, RZ, !P5 ;  /* 0x000000ff12117207 */ /* 0x000fce0006800000 */
[----:B------:R-:W-:Y:S05]  /*c5d0*/  WARPSYNC.COLLECTIVE R0, `(.L_x_1950) ;  /* 0x0000000000087348 */ /* 0x000fea0003c00000 */
[----:B------:R0:W1:Y:S02]  /*c5e0*/  SHFL.DOWN P0, R18, R2, R3, R25 ;  /* 0x0800000302127389 */ /* 0x0000640000000019 */
[----:B01----:R-:W-:Y:S05]  /*c5f0*/  ENDCOLLECTIVE ;  /* 0x000000000000791b */ /* 0x003fea0003800000 */
.L_x_1950:
        /* <DEDUP_REMOVED lines=8> */
.L_x_1951:
[----:B------:R-:W-:-:S05]  /*c680*/  FADD R30, R21, R30 ;  /* 0x0000001e151e7221 */ /* 0x000fca0000000000 */
[----:B------:R-:W-:Y:S02]  /*c690*/  @!P5 FSEL R21, R30, R21, !P6 ;  /* 0x000000151e15d208 */ /* 0x000fe40007000000 */
[----:B------:R-:W-:Y:S01]  /*c6a0*/  ISETP.GT.AND P5, PT, R16, R25, PT ;  /* 0x000000191000720c */ /* 0x000fe20003fa4270 */
[----:B------:R-:W-:Y:S01]  /*c6b0*/  VIADD R16, R35, 0x8 ;  /* 0x0000000823107836 */ /* 0x000fe20000000000 */
[----:B------:R-:W-:Y:S01]  /*c6c0*/  ISETP.NE.AND P6, PT, R20, RZ, PT ;  /* 0x000000ff1400720c */ /* 0x000fe20003fc5270 */
[----:B------:R-:W-:Y:S01]  /*c6d0*/  IMAD.MOV.U32 R2, RZ, RZ, R21 ;  /* 0x000000ffff027224 */ /* 0x000fe200078e0015 */
[----:B------:R-:W-:-:S11]  /*c6e0*/  SEL R17, R18, RZ, !P5 ;  /* 0x000000ff12117207 */ /* 0x000fd60006800000 */
[----:B------:R-:W-:Y:S05]  /*c6f0*/  WARPSYNC.COLLECTIVE R0, `(.L_x_1952) ;  /* 0x0000000000087348 */ /* 0x000fea0003c00000 */
[----:B------:R0:W1:Y:S02]  /*c700*/  SHFL.DOWN P0, R18, R2, R3, R25 ;  /* 0x0800000302127389 */ /* 0x0000640000000019 */
[----:B01----:R-:W-:Y:S05]  /*c710*/  ENDCOLLECTIVE ;  /* 0x000000000000791b */ /* 0x003fea0003800000 */
.L_x_1952:
[----:B------:R-:W-:-:S04]  /*c720*/  IMAD.IADD R30, R20, 0x1, R17 ;  /* 0x00000001141e7824 */ /* 0x000fc800078e0211 */
[----:B------:R-:W-:Y:S02]  /*c730*/  IMAD.MOV.U32 R2, RZ, RZ, R30 ;  /* 0x000000ffff027224 */ /* 0x000fe400078e001e */
[----:B------:R-:W-:Y:S02]  /*c740*/  IMAD.MOV.U32 R3, RZ, RZ, 0x8 ;  /* 0x00000008ff037424 */ /* 0x000fe400078e00ff */
[----:B------:R-:W-:-:S07]  /*c750*/  IMAD.MOV.U32 R44, RZ, RZ, R18 ;  /* 0x000000ffff2c7224 */ /* 0x000fce00078e0012 */
[----:B------:R-:W-:Y:S05]  /*c760*/  WARPSYNC.COLLECTIVE R0, `(.L_x_1953) ;  /* 0x0000000000087348 */ /* 0x000fea0003c00000 */
[----:B------:R0:W1:Y:S02]  /*c770*/  SHFL.DOWN P0, R18, R2, R3, R25 ;  /* 0x0800000302127389 */ /* 0x0000640000000019 */
[----:B01----:R-:W-:Y:S05]  /*c780*/  ENDCOLLECTIVE ;  /* 0x000000000000791b */ /* 0x003fea0003800000 */
.L_x_1953:
[----:B------:R-:W-:-:S05]  /*c790*/  FADD R44, R21, R44 ;  /* 0x0000002c152c7221 */ /* 0x000fca0000000000 */
[----:B------:R-:W-:Y:S02]  /*c7a0*/  @!P5 FSEL R21, R44, R21, !P6 ;  /* 0x000000152c15d208 */ /* 0x000fe40007000000 */
[----:B------:R-:W-:Y:S02]  /*c7b0*/  ISETP.GT.AND P5, PT, R16, R25, PT ;  /* 0x000000191000720c */ /* 0x000fe40003fa4270 */
[----:B------:R-:W-:Y:S01]  /*c7c0*/  ISETP.NE.AND P6, PT, R30, RZ, PT ;  /* 0x000000ff1e00720c */ /* 0x000fe20003fc5270 */
[----:B------:R-:W-:Y:S01]  /*c7d0*/  IMAD.MOV.U32 R2, RZ, RZ, R21 ;  /* 0x000000ffff027224 */ /* 0x000fe200078e0015 */
[----:B------:R-:W-:-:S11]  /*c7e0*/  SEL R17, R18, RZ, !P5 ;  /* 0x000000ff12117207 */ /* 0x000fd60006800000 */
[----:B------:R-:W-:Y:S05]  /*c7f0*/  WARPSYNC.COLLECTIVE R0, `(.L_x_1954) ;  /* 0x0000000000087348 */ /* 0x000fea0003c00000 */
[----:B------:R0:W1:Y:S02]  /*c800*/  SHFL.DOWN P0, R18, R2, R3, R25 ;  /* 0x0800000302127389 */ /* 0x0000640000000019 */
[----:B01----:R-:W-:Y:S05]  /*c810*/  ENDCOLLECTIVE ;  /* 0x000000000000791b */ /* 0x003fea0003800000 */
.L_x_1954:
[----:B------:R-:W-:Y:S01]  /*c820*/  IMAD.IADD R16, R30, 0x1, R17 ;  /* 0x000000011e107824 */ /* 0x000fe200078e0211 */
[----:B------:R-:W-:-:S05]  /*c830*/  LOP3.LUT R30, RZ, R42, RZ, 0x33, !PT ;  /* 0x0000002aff1e7212 */ /* 0x000fca00078e33ff */
[----:B------:R-:W-:Y:S02]  /*c840*/  IMAD.IADD R30, R30, 0x1, R43 ;  /* 0x000000011e1e7824 */ /* 0x000fe400078e022b */
[----:B------:R-:W-:Y:S02]  /*c850*/  IMAD.MOV.U32 R2, RZ, RZ, R16 ;  /* 0x000000ffff027224 */ /* 0x000fe400078e0010 */
[----:B------:R-:W-:Y:S02]  /*c860*/  IMAD.MOV.U32 R3, RZ, RZ, 0x10 ;  /* 0x00000010ff037424 */ /* 0x000fe400078e00ff */
[----:B------:R-:W-:-:S07]  /*c870*/  IMAD.MOV.U32 R44, RZ, RZ, R18 ;  /* 0x000000ffff2c7224 */ /* 0x000fce00078e0012 */
[----:B------:R-:W-:Y:S05]  /*c880*/  WARPSYNC.COLLECTIVE R0, `(.L_x_1955) ;  /* 0x0000000000087348 */ /* 0x000fea0003c00000 */
[----:B------:R0:W1:Y:S02]  /*c890*/  SHFL.DOWN P0, R18, R2, R3, R25 ;  /* 0x0800000302127389 */ /* 0x0000640000000019 */
[----:B01----:R-:W-:Y:S05]  /*c8a0*/  ENDCOLLECTIVE ;  /* 0x000000000000791b */ /* 0x003fea0003800000 */
.L_x_1955:
[----:B------:R-:W-:-:S05]  /*c8b0*/  FADD R44, R21, R44 ;  /* 0x0000002c152c7221 */ /* 0x000fca0000000000 */
[----:B------:R-:W-:Y:S02]  /*c8c0*/  @!P5 FSEL R21, R44, R21, !P6 ;  /* 0x000000152c15d208 */ /* 0x000fe40007000000 */
[----:B------:R-:W-:-:S03]  /*c8d0*/  ISETP.NE.AND P5, PT, R16, RZ, PT ;  /* 0x000000ff1000720c */ /* 0x000fc60003fa5270 */
[----:B------:R-:W-:Y:S02]  /*c8e0*/  IMAD.MOV.U32 R2, RZ, RZ, R21 ;  /* 0x000000ffff027224 */ /* 0x000fe400078e0015 */
[----:B------:R-:W-:-:S08]  /*c8f0*/  IMAD.MOV.U32 R20, RZ, RZ, R18 ;  /* 0x000000ffff147224 */ /* 0x000fd000078e0012 */
[----:B------:R-:W-:Y:S05]  /*c900*/  WARPSYNC.COLLECTIVE R0, `(.L_x_1956) ;  /* 0x0000000000087348 */ /* 0x000fea0003c00000 */
[----:B------:R0:W1:Y:S02]  /*c910*/  SHFL.DOWN P0, R18, R2, R3, R25 ;  /* 0x0800000302127389 */ /* 0x0000640000000019 */
[----:B01----:R-:W-:Y:S05]  /*c920*/  ENDCOLLECTIVE ;  /* 0x000000000000791b */ /* 0x003fea0003800000 */
.L_x_1956:
[----:B------:R-:W-:Y:S05]  /*c930*/  WARPSYNC.COLLECTIVE R0, `(.L_x_1957) ;  /* 0x0000000000087348 */ /* 0x000fea0003c00000 */
[----:B------:R-:W-:Y:S01]  /*c940*/  VOTE.ALL P4, P4 ;  /* 0x0000000000ff7806 */ /* 0x000fe20002080000 */
[----:B------:R-:W-:-:S12]  /*c950*/  ENDCOLLECTIVE ;  /* 0x000000000000791b */ /* 0x000fd80003800000 */
.L_x_1957:
[----:B------:R-:W0:Y:S01]  /*c960*/  LDC.64 R2, c[0x0][0x3a8] ;  /* 0x0000ea00ff027b82 */ /* 0x000e220000000a00 */
[----:B------:R-:W-:Y:S01]  /*c970*/  ISETP.GT.AND P0, PT, R22, R25, PT ;  /* 0x000000191600720c */ /* 0x000fe20003f04270 */
[----:B------:R-:W-:-:S03]  /*c980*/  FADD R18, R21, R18 ;  /* 0x0000001215127221 */ /* 0x000fc60000000000 */
[----:B------:R-:W-:-:S05]  /*c990*/  SEL R17, R20, RZ, !P0 ;  /* 0x000000ff14117207 */ /* 0x000fca0004000000 */
[----:B------:R-:W-:-:S04]  /*c9a0*/  IMAD.IADD R16, R16, 0x1, R17 ;  /* 0x0000000110107824 */ /* 0x000fc800078e0211 */
[----:B------:R-:W-:Y:S02]  /*c9b0*/  @!P0 FSEL R21, R18, R21, !P5 ;  /* 0x0000001512158208 */ /* 0x000fe40006800000 */
[----:B0-----:R-:W-:-:S03]  /*c9c0*/  IADD3 R17, P0, PT, R2, 0x200, RZ ;  /* 0x0000020002117810 */ /* 0x001fc60007f1e0ff */
[----:B------:R-:W-:Y:S02]  /*c9d0*/  IMAD.MOV.U32 R2, RZ, RZ, R21 ;  /* 0x000000ffff027224 */ /* 0x000fe400078e0015 */
[----:B------:R-:W-:Y:S01]  /*c9e0*/  IMAD.X R27, RZ, RZ, R3, P0 ;  /* 0x000000ffff1b7224 */ /* 0x000fe200000e0603 */
[----:B------:R-:W-:Y:S07]  /*c9f0*/  BRA `(.L_x_1958) ;  /* 0xffffffc800c07947 */ /* 0x000fee000383ffff */
.L_x_1890:
[----:B------:R-:W-:Y:S01]  /*ca00*/  BSSY B0, `(.L_x_1959) ;  /* 0x0000006000007945 */ /* 0x000fe20003800000 */
[----:B------:R-:W-:Y:S01]  /*ca10*/  PLOP3.LUT P0, PT, P0, PT, PT, 0x8, 0x80 ;  /* 0x000000000080781c */ /* 0x000fe2000070e170 */
[----:B------:R-:W-:-:S12]  /*ca20*/  IMAD.MOV.U32 R0, RZ, RZ, -0x1 ;  /* 0xffffffffff007424 */ /* 0x000fd800078e00ff */
[----:B------:R-:W-:Y:S05]  /*ca30*/  WARPSYNC.COLLECTIVE R0, `(.L_x_1960) ;  /* 0x0000000000087348 */ /* 0x000fea0003c00000 */
[----:B------:R-:W-:Y:S01]  /*ca40*/  VOTE.ANY P0, P0 ;  /* 0x0000000000ff7806 */ /* 0x000fe20000000100 */
[----:B------:R-:W-:-:S12]  /*ca50*/  ENDCOLLECTIVE ;  /* 0x000000000000791b */ /* 0x000fd80003800000 */
.L_x_1960:
[----:B------:R-:W-:Y:S05]  /*ca60*/  BSYNC B0 ;  /* 0x0000000000007941 */ /* 0x000fea0003800000 */
.L_x_1959:
[----:B------:R-:W-:Y:S05]  /*ca70*/  BRA `(.L_x_1961) ;  /* 0xffffffc800d07947 */ /* 0x000fea000383ffff */
.L_x_1892:
        /* <DEDUP_REMOVED lines=8> */
.L_x_1963:
[----:B------:R-:W-:Y:S05]  /*cb00*/  BSYNC B0 ;  /* 0x0000000000007941 */ /* 0x000fea0003800000 */
.L_x_1962:
        /* <DEDUP_REMOVED lines=12> */
.L_x_1964:
[----:B------:R-:W-:Y:S02]  /*cbd0*/  IMAD.MOV.U32 R2, RZ, RZ, R21 ;  /* 0x000000ffff027224 */ /* 0x000fe400078e0015 */
[----:B------:R-:W-:-:S07]  /*cbe0*/  IMAD.MOV.U32 R43, RZ, RZ, R18 ;  /* 0x000000ffff2b7224 */ /* 0x000fce00078e0012 */
[----:B------:R-:W-:Y:S05]  /*cbf0*/  WARPSYNC.COLLECTIVE R0, `(.L_x_1965) ;  /* 0x0000000000087348 */ /* 0x000fea0003c00000 */
[----:B------:R0:W1:Y:S02]  /*cc00*/  SHFL.DOWN P0, R18, R2, R3, R25 ;  /* 0x0800000302127389 */ /* 0x0000640000000019 */
[----:B01----:R-:W-:Y:S05]  /*cc10*/  ENDCOLLECTIVE ;  /* 0x000000000000791b */ /* 0x003fea0003800000 */
.L_x_1965:
        /* <DEDUP_REMOVED lines=14> */
.L_x_1966:
[----:B------:R-:W-:Y:S02]  /*cd00*/  IMAD.MOV.U32 R2, RZ, RZ, R44 ;  /* 0x000000ffff027224 */ /* 0x000fe400078e002c */
[----:B------:R-:W-:-:S07]  /*cd10*/  IMAD.MOV.U32 R20, RZ, RZ, R18 ;  /* 0x000000ffff147224 */ /* 0x000fce00078e0012 */
[----:B------:R-:W-:Y:S05]  /*cd20*/  WARPSYNC.COLLECTIVE R0, `(.L_x_1967) ;  /* 0x0000000000087348 */ /* 0x000fea0003c00000 */
[----:B------:R0:W1:Y:S02]  /*cd30*/  SHFL.DOWN P0, R18, R2, R3, R25 ;  /* 0x0800000302127389 */ /* 0x0000640000000019 */
[----:B01----:R-:W-:Y:S05]  /*cd40*/  ENDCOLLECTIVE ;  /* 0x000000000000791b */ /* 0x003fea0003800000 */
.L_x_1967:
[----:B------:R-:W-:-:S05]  /*cd50*/  SEL R20, R20, RZ, !P5 ;  /* 0x000000ff14147207 */ /* 0x000fca0006800000 */
[----:B------:R-:W-:-:S04]  /*cd60*/  IMAD.IADD R20, R43, 0x1, R20 ;  /* 0x000000012b147824 */ /* 0x000fc800078e0214 */
[----:B------:R-:W-:Y:S02]  /*cd70*/  IMAD.MOV.U32 R2, RZ, RZ, R20 ;  /* 0x000000ffff027224 */ /* 0x000fe400078e0014 */
[----:B------:R-:W-:Y:S02]  /*cd80*/  IMAD.MOV.U32 R3, RZ, RZ, 0x4 ;  /* 0x00000004ff037424 */ /* 0x000fe400078e00ff */
[----:B------:R-:W-:Y:S01]  /*cd90*/  FADD R21, R44, R18 ;  /* 0x000000122c157221 */ /* 0x000fe20000000000 */
[----:B------:R-:W-:-:S04]  /*cda0*/  VIADD R18, R35, 0x4 ;  /* 0x0000000423127836 */ /* 0x000fc80000000000 */
[----:B------:R-:W-:Y:S02]  /*cdb0*/  @!P5 FSEL R44, R21, R44, !P6 ;  /* 0x0000002c152cd208 */ /* 0x000fe40007000000 */
[----:B------:R-:W-:-:S13]  /*cdc0*/  ISETP.GT.AND P5, PT, R18, R25, PT ;  /* 0x000000191200720c */ /* 0x000fda0003fa4270 */
[----:B------:R-:W-:Y:S05]  /*cdd0*/  WARPSYNC.COLLECTIVE R0, `(.L_x_1968) ;  /* 0x0000000000087348 */ /* 0x000fea0003c00000 */
[----:B------:R0:W1:Y:S02]  /*cde0*/  SHFL.DOWN P0, R18, R2, R3, R25 ;  /* 0x0800000302127389 */ /* 0x0000640000000019 */
[----:B01----:R-:W-:Y:S05]  /*cdf0*/  ENDCOLLECTIVE ;  /* 0x000000000000791b */ /* 0x003fea0003800000 */
.L_x_1968:
[----:B------:R-:W-:Y:S01]  /*ce00*/  ISETP.NE.AND P6, PT, R20, RZ, PT ;  /* 0x000000ff1400720c */ /* 0x000fe20003fc5270 */
[----:B------:R-:W-:Y:S01]  /*ce10*/  IMAD.MOV.U32 R2, RZ, RZ, R44 ;  /* 0x000000ffff027224 */ /* 0x000fe200078e002c */
[----:B------:R-:W-:-:S11]  /*ce20*/  SEL R21, R18, RZ, !P5 ;  /* 0x000000ff12157207 */ /* 0x000fd60006800000 */
[----:B------:R-:W-:Y:S05]  /*ce30*/  WARPSYNC.COLLECTIVE R0, `(.L_x_1969) ;  /* 0x0000000000087348 */ /* 0x000fea0003c00000 */
[----:B------:R0:W1:Y:S02]  /*ce40*/  SHFL.DOWN P0, R18, R2, R3, R25 ;  /* 0x0800000302127389 */ /* 0x0000640000000019 */
[----:B01----:R-:W-:Y:S05]  /*ce50*/  ENDCOLLECTIVE ;  /* 0x000000000000791b */ /* 0x003fea0003800000 */
.L_x_1969:
        /* <DEDUP_REMOVED lines=11> */
.L_x_1970:
[----:B------:R-:W-:Y:S01]  /*cf10*/  ISETP.NE.AND P6, PT, R21, RZ, PT ;  /* 0x000000ff1500720c */ /* 0x000fe20003fc5270 */
[----:B------:R-:W-:Y:S01]  /*cf20*/  IMAD.MOV.U32 R2, RZ, RZ, R44 ;  /* 0x000000ffff027224 */ /* 0x000fe200078e002c */
[----:B------:R-:W-:-:S05]  /*cf30*/  SEL R18, R18, RZ, !P5 ;  /* 0x000000ff12127207 */ /* 0x000fca0006800000 */
[----:B------:R-:W-:-:S07]  /*cf40*/  IMAD.IADD R43, R21, 0x1, R18 ;  /* 0x00000001152b7824 */ /* 0x000fce00078e0212 */
[----:B------:R-:W-:Y:S05]  /*cf50*/  WARPSYNC.COLLECTIVE R0, `(.L_x_1971) ;  /* 0x0000000000087348 */ /* 0x000fea0003c00000 */
[----:B------:R0:W1:Y:S02]  /*cf60*/  SHFL.DOWN P0, R18, R2, R3, R25 ;  /* 0x0800000302127389 */ /* 0x0000640000000019 */
[----:B01----:R-:W-:Y:S05]  /*cf70*/  ENDCOLLECTIVE ;  /* 0x000000000000791b */ /* 0x003fea0003800000 */
.L_x_1971:
[----:B------:R-:W-:Y:S02]  /*cf80*/  IMAD.MOV.U32 R2, RZ, RZ, R43 ;  /* 0x000000ffff027224 */ /* 0x000fe400078e002b */
[----:B------:R-:W-:Y:S02]  /*cf90*/  IMAD.MOV.U32 R3, RZ, RZ, 0x10 ;  /* 0x00000010ff037424 */ /* 0x000fe400078e00ff */
[----:B------:R-:W-:-:S07]  /*cfa0*/  IMAD.MOV.U32 R45, RZ, RZ, R18 ;  /* 0x000000ffff2d7224 */ /* 0x000fce00078e0012 */
[----:B------:R-:W-:Y:S05]  /*cfb0*/  WARPSYNC.COLLECTIVE R0, `(.L_x_1972) ;  /* 0x0000000000087348 */ /* 0x000fea0003c00000 */
[----:B------:R0:W1:Y:S02]  /*cfc0*/  SHFL.DOWN P0, R18, R2, R3, R25 ;  /* 0x0800000302127389 */ /* 0x0000640000000019 */
[----:B01----:R-:W-:Y:S05]  /*cfd0*/  ENDCOLLECTIVE ;  /* 0x000000000000791b */ /* 0x003fea0003800000 */
.L_x_1972:
        /* <DEDUP_REMOVED lines=8> */
.L_x_1973:
[----:B------:R-:W-:Y:S05]  /*d060*/  WARPSYNC.COLLECTIVE R0, `(.L_x_1974) ;  /* 0x0000000000087348 */ /* 0x000fea0003c00000 */
[----:B------:R-:W-:Y:S01]  /*d070*/  VOTE.ALL P4, P4 ;  /* 0x0000000000ff7806 */ /* 0x000fe20002080000 */
[----:B------:R-:W-:-:S12]  /*d080*/  ENDCOLLECTIVE ;  /* 0x000000000000791b */ /* 0x000fd80003800000 */
.L_x_1974:
        /* <DEDUP_REMOVED lines=11> */
.L_x_1976:
        /* <DEDUP_REMOVED lines=12> */
.L_x_2020:


//--------------------- .text._ZN6thrust24THRUST_300001_SM_1000_NS8cuda_cub4core6detail13_kernel_agentINS1_15__reduce_by_key9InitAgentIN3cub18CUB_300001_SM_100024ReduceByKeyScanTileStateIfiLb1EEEiPiEEJSA_iSB_EEEvDpT0_ --------------------------
	.section	.text._ZN6thrust24THRUST_300001_SM_1000_NS8cuda_cub4core6detail13_kernel_agentINS1_15__reduce_by_key9InitAgentIN3cub18CUB_300001_SM_100024ReduceByKeyScanTileStateIfiLb1EEEiPiEEJSA_iSB_EEEvDpT0_,"ax",@progbits
	.align	128
        .global         _ZN6thrust24THRUST_300001_SM_1000_NS8cuda_cub4core6detail13_kernel_agentINS1_15__reduce_by_key9InitAgentIN3cub18CUB_300001_SM_100024ReduceByKeyScanTileStateIfiLb1EEEiPiEEJSA_iSB_EEEvDpT0_
        .type           _ZN6thrust24THRUST_300001_SM_1000_NS8cuda_cub4core6detail13_kernel_agentINS1_15__reduce_by_key9InitAgentIN3cub18CUB_300001_SM_100024ReduceByKeyScanTileStateIfiLb1EEEiPiEEJSA_iSB_EEEvDpT0_,@function
        .size           _ZN6thrust24THRUST_300001_SM_1000_NS8cuda_cub4core6detail13_kernel_agentINS1_15__reduce_by_key9InitAgentIN3cub18CUB_300001_SM_100024ReduceByKeyScanTileStateIfiLb1EEEiPiEEJSA_iSB_EEEvDpT0_,(.L_x_2021 - _ZN6thrust24THRUST_300001_SM_1000_NS8cuda_cub4core6detail13_kernel_agentINS1_15__reduce_by_key9InitAgentIN3cub18CUB_300001_SM_100024ReduceByKeyScanTileStateIfiLb1EEEiPiEEJSA_iSB_EEEvDpT0_)
        .other          _ZN6thrust24THRUST_300001_SM_1000_NS8cuda_cub4core6detail13_kernel_agentINS1_15__reduce_by_key9InitAgentIN3cub18CUB_300001_SM_100024ReduceByKeyScanTileStateIfiLb1EEEiPiEEJSA_iSB_EEEvDpT0_,@"STO_CUDA_ENTRY STV_DEFAULT"
_ZN6thrust24THRUST_300001_SM_1000_NS8cuda_cub4core6detail13_kernel_agentINS1_15__reduce_by_key9InitAgentIN3cub18CUB_300001_SM_100024ReduceByKeyScanTileStateIfiLb1EEEiPiEEJSA_iSB_EEEvDpT0_:
.text._ZN6thrust24THRUST_300001_SM_1000_NS8cuda_cub4core6detail13_kernel_agentINS1_15__reduce_by_key9InitAgentIN3cub18CUB_300001_SM_100024ReduceByKeyScanTileStateIfiLb1EEEiPiEEJSA_iSB_EEEvDpT0_:
        /* <DEDUP_REMOVED lines=22> */
[----:B0-----:R-:W-:Y:S01]  /*0160*/  STG.E desc[UR4][R2.64], RZ ;  /* 0x000000ff02007986 */ /* 0x001fe2000c101904 */
[----:B------:R-:W-:Y:S05]  /*0170*/  EXIT ;  /* 0x000000000000794d */ /* 0x000fea0003800000 */
.L_x_1977:
        /* <DEDUP_REMOVED lines=16> */
.L_x_2021:


//--------------------- .nv.shared._ZN3cub18CUB_300001_SM_10006detail10radix_sort29DeviceRadixSortOnesweepKernelINS1_5radix10policy_hubIiiyE10Policy1000ELNS0_9SortOrderE0EiiyiiNS1_21identity_decomposer_tEEEvPT5_SB_PT3_PKSC_PT1_PKSG_PT2_PKSK_T4_iiT6_ --------------------------
	.section	.nv.shared._ZN3cub18CUB_300001_SM_10006detail10radix_sort29DeviceRadixSortOnesweepKernelINS1_5radix10policy_hubIiiyE10Policy1000ELNS0_9SortOrderE0EiiyiiNS1_21identity_decomposer_tEEEvPT5_SB_PT3_PKSC_PT1_PKSG_PT2_PKSK_T4_iiT6_,"aw",@nobits
	.sectionflags	@""
	.align	128
.nv.shared._ZN3cub18CUB_300001_SM_10006detail10radix_sort29DeviceRadixSortOnesweepKernelINS1_5radix10policy_hubIiiyE10Policy1000ELNS0_9SortOrderE0EiiyiiNS1_21identity_decomposer_tEEEvPT5_SB_PT3_PKSC_PT1_PKSG_PT2_PKSK_T4_iiT6_:
	.zero		29184


//--------------------- .nv.shared.reserved.0     --------------------------
	.section	.nv.shared.reserved.0,"aw",@nobits
	.weak		__nv_reservedSMEM_offset_0_alias
	.size		__nv_reservedSMEM_offset_0_alias, 0, 64
	.other		__nv_reservedSMEM_offset_0_alias,@"STO_CUDA_RESERVED_SHARED STV_DEFAULT"
__nv_reservedSMEM_offset_0_alias:
	.zero		0
	.zero		64


//--------------------- .nv.global                --------------------------
	.section	.nv.global,"aw",@nobits
.nv.global:
	.type		_ZN30_INTERNAL_610b93c1_4_k_cu_main6thrust24THRUST_300001_SM_1000_NS12placeholders2_8E,@object
	.size		_ZN30_INTERNAL_610b93c1_4_k_cu_main6thrust24THRUST_300001_SM_1000_NS12placeholders2_8E,(_ZN30_INTERNAL_610b93c1_4_k_cu_main4cuda3std3__432_GLOBAL__N__610b93c1_4_k_cu_main6ignoreE - _ZN30_INTERNAL_610b93c1_4_k_cu_main6thrust24THRUST_300001_SM_1000_NS12placeholders2_8E)
_ZN30_INTERNAL_610b93c1_4_k_cu_main6thrust24THRUST_300001_SM_1000_NS12placeholders2_8E:
	.zero		1
	.type		_ZN30_INTERNAL_610b93c1_4_k_cu_main4cuda3std3__432_GLOBAL__N__610b93c1_4_k_cu_main6ignoreE,@object
	.size		_ZN30_INTERNAL_610b93c1_4_k_cu_main4cuda3std3__432_GLOBAL__N__610b93c1_4_k_cu_main6ignoreE,(_ZN30_INTERNAL_610b93c1_4_k_cu_main4cuda3std6ranges3__45__cpo4dataE - _ZN30_INTERNAL_610b93c1_4_k_cu_main4cuda3std3__432_GLOBAL__N__610b93c1_4_k_cu_main6ignoreE)
_ZN30_INTERNAL_610b93c1_4_k_cu_main4cuda3std3__432_GLOBAL__N__610b93c1_4_k_cu_main6ignoreE:
	.zero		1
	.type		_ZN30_INTERNAL_610b93c1_4_k_cu_main4cuda3std6ranges3__45__cpo4dataE,@object
	.size		_ZN30_INTERNAL_610b93c1_4_k_cu_main4cuda3std6ranges3__45__cpo4dataE,(_ZN30_INTERNAL_610b93c1_4_k_cu_main6thrust24THRUST_300001_SM_1000_NS6system3cpp3parE - _ZN30_INTERNAL_610b93c1_4_k_cu_main4cuda3std6ranges3__45__cpo4dataE)
_ZN30_INTERNAL_610b93c1_4_k_cu_main4cuda3std6ranges3__45__cpo4dataE:
	.zero		1
	.type		_ZN30_INTERNAL_610b93c1_4_k_cu_main6thrust24THRUST_300001_SM_1000_NS6system3cpp3parE,@object
	.size		_ZN30_INTERNAL_610b93c1_4_k_cu_main6thrust24THRUST_300001_SM_1000_NS6system3cpp3parE,(_ZN30_INTERNAL_610b93c1_4_k_cu_main4cuda3std3__45__cpo5beginE - _ZN30_INTERNAL_610b93c1_4_k_cu_main6thrust24THRUST_300001_SM_1000_NS6system3cpp3parE)
_ZN30_INTERNAL_610b93c1_4_k_cu_main6thrust24THRUST_300001_SM_1000_NS6system3cpp3parE:
	.zero		1
	.type		_ZN30_INTERNAL_610b93c1_4_k_cu_main4cuda3std3__45__cpo5beginE,@object
	.size		_ZN30_INTERNAL_610b93c1_4_k_cu_main4cuda3std3__45__cpo5beginE,(_ZN30_INTERNAL_610b93c1_4_k_cu_main4cuda3std6ranges3__45__cpo5beginE - _ZN30_INTERNAL_610b93c1_4_k_cu_main4cuda3std3__45__cpo5beginE)
_ZN30_INTERNAL_610b93c1_4_k_cu_main4cuda3std3__45__cpo5beginE:
	.zero		1
	.type		_ZN30_INTERNAL_610b93c1_4_k_cu_main4cuda3std6ranges3__45__cpo5beginE,@object
	.size		_ZN30_INTERNAL_610b93c1_4_k_cu_main4cuda3std6ranges3__45__cpo5beginE,(_ZN30_INTERNAL_610b93c1_4_k_cu_main6thrust24THRUST_300001_SM_1000_NS6deviceE - _ZN30_INTERNAL_610b93c1_4_k_cu_main4cuda3std6ranges3__45__cpo5beginE)
_ZN30_INTERNAL_610b93c1_4_k_cu_main4cuda3std6ranges3__45__cpo5beginE:
	.zero		1
	.type		_ZN30_INTERNAL_610b93c1_4_k_cu_main6thrust24THRUST_300001_SM_1000_NS6deviceE,@object
	.size		_ZN30_INTERNAL_610b93c1_4_k_cu_main6thrust24THRUST_300001_SM_1000_NS6deviceE,(_ZN30_INTERNAL_610b93c1_4_k_cu_main4cuda3std3__47nulloptE - _ZN30_INTERNAL_610b93c1_4_k_cu_main6thrust24THRUST_300001_SM_1000_NS6deviceE)
_ZN30_INTERNAL_610b93c1_4_k_cu_main6thrust24THRUST_300001_SM_1000_NS6deviceE:
	.zero		1
	.type		_ZN30_INTERNAL_610b93c1_4_k_cu_main4cuda3std3__47nulloptE,@object
	.size		_ZN30_INTERNAL_610b93c1_4_k_cu_main4cuda3std3__47nulloptE,(_ZN30_INTERNAL_610b93c1_4_k_cu_main4cuda3std6ranges3__45__cpo8distanceE - _ZN30_INTERNAL_610b93c1_4_k_cu_main4cuda3std3__47nulloptE)
_ZN30_INTERNAL_610b93c1_4_k_cu_main4cuda3std3__47nulloptE:
	.zero		1
	.type		_ZN30_INTERNAL_610b93c1_4_k_cu_main4cuda3std6ranges3__45__cpo8distanceE,@object
	.size		_ZN30_INTERNAL_610b93c1_4_k_cu_main4cuda3std6ranges3__45__cpo8distanceE,(_ZN30_INTERNAL_610b93c1_4_k_cu_main6thrust24THRUST_300001_SM_1000_NS12placeholders2_4E - _ZN30_INTERNAL_610b93c1_4_k_cu_main4cuda3std6ranges3__45__cpo8distanceE)
_ZN30_INTERNAL_610b93c1_4_k_cu_main4cuda3std6ranges3__45__cpo8distanceE:
	.zero		1
	.type		_ZN30_INTERNAL_610b93c1_4_k_cu_main6thrust24THRUST_300001_SM_1000_NS12placeholders2_4E,@object
	.size		_ZN30_INTERNAL_610b93c1_4_k_cu_main6thrust24THRUST_300001_SM_1000_NS12placeholders2_4E,(_ZN30_INTERNAL_610b93c1_4_k_cu_main4cuda3std3__45__cpo6rbeginE - _ZN30_INTERNAL_610b93c1_4_k_cu_main6thrust24THRUST_300001_SM_1000_NS12placeholders2_4E)
_ZN30_INTERNAL_610b93c1_4_k_cu_main6thrust24THRUST_300001_SM_1000_NS12placeholders2_4E:
	.zero		1
	.type		_ZN30_INTERNAL_610b93c1_4_k_cu_main4cuda3std3__45__cpo6rbeginE,@object
	.size		_ZN30_INTERNAL_610b93c1_4_k_cu_main4cuda3std3__45__cpo6rbeginE,(_ZN30_INTERNAL_610b93c1_4_k_cu_main4cuda3std6ranges3__45__cpo7advanceE - _ZN30_INTERNAL_610b93c1_4_k_cu_main4cuda3std3__45__cpo6rbeginE)
_ZN30_INTERNAL_610b93c1_4_k_cu_main4cuda3std3__45__cpo6rbeginE:
	.zero		1
	.type		_ZN30_INTERNAL_610b93c1_4_k_cu_main4cuda3std6ranges3__45__cpo7advanceE,@object
	.size		_ZN30_INTERNAL_610b93c1_4_k_cu_main4cuda3std6ranges3__45__cpo7advanceE,(_ZN30_INTERNAL_610b93c1_4_k_cu_main6thrust24THRUST_300001_SM_1000_NS12placeholders3_10E - _ZN30_INTERNAL_610b93c1_4_k_cu_main4cuda3std6ranges3__45__cpo7advanceE)
_ZN30_INTERNAL_610b93c1_4_k_cu_main4cuda3std6ranges3__45__cpo7advanceE:
	.zero		1
	.type		_ZN30_INTERNAL_610b93c1_4_k_cu_main6thrust24THRUST_300001_SM_1000_NS12placeholders3_10E,@object
	.size		_ZN30_INTERNAL_610b93c1_4_k_cu_main6thrust24THRUST_300001_SM_1000_NS12placeholders3_10E,(_ZN30_INTERNAL_610b93c1_4_k_cu_main4cuda3std3__48in_placeE - _ZN30_INTERNAL_610b93c1_4_k_cu_main6thrust24THRUST_300001_SM_1000_NS12placeholders3_10E)
_ZN30_INTERNAL_610b93c1_4_k_cu_main6thrust24THRUST_300001_SM_1000_NS12placeholders3_10E:
	.zero		1
	.type		_ZN30_INTERNAL_610b93c1_4_k_cu_main4cuda3std3__48in_placeE,@object
	.size		_ZN30_INTERNAL_610b93c1_4_k_cu_main4cuda3std3__48in_placeE,(_ZN30_INTERNAL_610b93c1_4_k_cu_main4cuda3std6ranges3__45__cpo4sizeE - _ZN30_INTERNAL_610b93c1_4_k_cu_main4cuda3std3__48in_placeE)
_ZN30_INTERNAL_610b93c1_4_k_cu_main4cuda3std3__48in_placeE:
	.zero		1
	.type		_ZN30_INTERNAL_610b93c1_4_k_cu_main4cuda3std6ranges3__45__cpo4sizeE,@object
	.size		_ZN30_INTERNAL_610b93c1_4_k_cu_main4cuda3std6ranges3__45__cpo4sizeE,(_ZN30_INTERNAL_610b93c1_4_k_cu_main6thrust24THRUST_300001_SM_1000_NS12placeholders2_2E - _ZN30_INTERNAL_610b93c1_4_k_cu_main4cuda3std6ranges3__45__cpo4sizeE)
_ZN30_INTERNAL_610b93c1_4_k_cu_main4cuda3std6ranges3__45__cpo4sizeE:
	.zero		1
	.type		_ZN30_INTERNAL_610b93c1_4_k_cu_main6thrust24THRUST_300001_SM_1000_NS12placeholders2_2E,@object
	.size		_ZN30_INTERNAL_610b93c1_4_k_cu_main6thrust24THRUST_300001_SM_1000_NS12placeholders2_2E,(_ZN30_INTERNAL_610b93c1_4_k_cu_main4cuda3std3__45__cpo6cbeginE - _ZN30_INTERNAL_610b93c1_4_k_cu_main6thrust24THRUST_300001_SM_1000_NS12placeholders2_2E)
_ZN30_INTERNAL_610b93c1_4_k_cu_main6thrust24THRUST_300001_SM_1000_NS12placeholders2_2E:
	.zero		1
	.type		_ZN30_INTERNAL_610b93c1_4_k_cu_main4cuda3std3__45__cpo6cbeginE,@object
	.size		_ZN30_INTERNAL_610b93c1_4_k_cu_main4cuda3std3__45__cpo6cbeginE,(_ZN30_INTERNAL_610b93c1_4_k_cu_main4cuda3std6ranges3__45__cpo6cbeginE - _ZN30_INTERNAL_610b93c1_4_k_cu_main4cuda3std3__45__cpo6cbeginE)
_ZN30_INTERNAL_610b93c1_4_k_cu_main4cuda3std3__45__cpo6cbeginE:
	.zero		1
	.type		_ZN30_INTERNAL_610b93c1_4_k_cu_main4cuda3std6ranges3__45__cpo6cbeginE,@object
	.size		_ZN30_INTERNAL_610b93c1_4_k_cu_main4cuda3std6ranges3__45__cpo6cbeginE,(_ZN30_INTERNAL_610b93c1_4_k_cu_main6thrust24THRUST_300001_SM_1000_NS12placeholders2_6E - _ZN30_INTERNAL_610b93c1_4_k_cu_main4cuda3std6ranges3__45__cpo6cbeginE)
_ZN30_INTERNAL_610b93c1_4_k_cu_main4cuda3std6ranges3__45__cpo6cbeginE:
	.zero		1
	.type		_ZN30_INTERNAL_610b93c1_4_k_cu_main6thrust24THRUST_300001_SM_1000_NS12placeholders2_6E,@object
	.size		_ZN30_INTERNAL_610b93c1_4_k_cu_main6thrust24THRUST_300001_SM_1000_NS12placeholders2_6E,(_ZN30_INTERNAL_610b93c1_4_k_cu_main4cuda3std3__45__cpo7crbeginE - _ZN30_INTERNAL_610b93c1_4_k_cu_main6thrust24THRUST_300001_SM_1000_NS12placeholders2_6E)
_ZN30_INTERNAL_610b93c1_4_k_cu_main6thrust24THRUST_300001_SM_1000_NS12placeholders2_6E:
	.zero		1
	.type		_ZN30_INTERNAL_610b93c1_4_k_cu_main4cuda3std3__45__cpo7crbeginE,@object
	.size		_ZN30_INTERNAL_610b93c1_4_k_cu_main4cuda3std3__45__cpo7crbeginE,(_ZN30_INTERNAL_610b93c1_4_k_cu_main4cuda3std6ranges3__45__cpo4nextE - _ZN30_INTERNAL_610b93c1_4_k_cu_main4cuda3std3__45__cpo7crbeginE)
_ZN30_INTERNAL_610b93c1_4_k_cu_main4cuda3std3__45__cpo7crbeginE:
	.zero		1
	.type		_ZN30_INTERNAL_610b93c1_4_k_cu_main4cuda3std6ranges3__45__cpo4nextE,@object
	.size		_ZN30_INTERNAL_610b93c1_4_k_cu_main4cuda3std6ranges3__45__cpo4nextE,(_ZN30_INTERNAL_610b93c1_4_k_cu_main4cuda3std6ranges3__45__cpo4swapE - _ZN30_INTERNAL_610b93c1_4_k_cu_main4cuda3std6ranges3__45__cpo4nextE)
_ZN30_INTERNAL_610b93c1_4_k_cu_main4cuda3std6ranges3__45__cpo4nextE:
	.zero		1
	.type		_ZN30_INTERNAL_610b93c1_4_k_cu_main4cuda3std6ranges3__45__cpo4swapE,@object
	.size		_ZN30_INTERNAL_610b93c1_4_k_cu_main4cuda3std6ranges3__45__cpo4swapE,(_ZN30_INTERNAL_610b93c1_4_k_cu_main6thrust24THRUST_300001_SM_1000_NS8cuda_cub10par_nosyncE - _ZN30_INTERNAL_610b93c1_4_k_cu_main4cuda3std6ranges3__45__cpo4swapE)
_ZN30_INTERNAL_610b93c1_4_k_cu_main4cuda3std6ranges3__45__cpo4swapE:
	.zero		1
	.type		_ZN30_INTERNAL_610b93c1_4_k_cu_main6thrust24THRUST_300001_SM_1000_NS8cuda_cub10par_nosyncE,@object
	.size		_ZN30_INTERNAL_610b93c1_4_k_cu_main6thrust24THRUST_300001_SM_1000_NS8cuda_cub10par_nosyncE,(_ZN30_INTERNAL_610b93c1_4_k_cu_main6thrust24THRUST_300001_SM_1000_NS3seqE - _ZN30_INTERNAL_610b93c1_4_k_cu_main6thrust24THRUST_300001_SM_1000_NS8cuda_cub10par_nosyncE)
_ZN30_INTERNAL_610b93c1_4_k_cu_main6thrust24THRUST_300001_SM_1000_NS8cuda_cub10par_nosyncE:
	.zero		1
	.type		_ZN30_INTERNAL_610b93c1_4_k_cu_main6thrust24THRUST_300001_SM_1000_NS3seqE,@object
	.size		_ZN30_INTERNAL_610b93c1_4_k_cu_main6thrust24THRUST_300001_SM_1000_NS3seqE,(_ZN30_INTERNAL_610b93c1_4_k_cu_main4cuda3std3__420unreachable_sentinelE - _ZN30_INTERNAL_610b93c1_4_k_cu_main6thrust24THRUST_300001_SM_1000_NS3seqE)
_ZN30_INTERNAL_610b93c1_4_k_cu_main6thrust24THRUST_300001_SM_1000_NS3seqE:
	.zero		1
	.type		_ZN30_INTERNAL_610b93c1_4_k_cu_main4cuda3std3__420unreachable_sentinelE,@object
	.size		_ZN30_INTERNAL_610b93c1_4_k_cu_main4cuda3std3__420unreachable_sentinelE,(_ZN30_INTERNAL_610b93c1_4_k_cu_main4cuda3std6ranges3__45__cpo5ssizeE - _ZN30_INTERNAL_610b93c1_4_k_cu_main4cuda3std3__420unreachable_sentinelE)
_ZN30_INTERNAL_610b93c1_4_k_cu_main4cuda3std3__420unreachable_sentinelE:
	.zero		1
	.type		_ZN30_INTERNAL_610b93c1_4_k_cu_main4cuda3std6ranges3__45__cpo5ssizeE,@object
	.size		_ZN30_INTERNAL_610b93c1_4_k_cu_main4cuda3std6ranges3__45__cpo5ssizeE,(_ZN30_INTERNAL_610b93c1_4_k_cu_main6thrust24THRUST_300001_SM_1000_NS12placeholders2_3E - _ZN30_INTERNAL_610b93c1_4_k_cu_main4cuda3std6ranges3__45__cpo5ssizeE)
_ZN30_INTERNAL_610b93c1_4_k_cu_main4cuda3std6ranges3__45__cpo5ssizeE:
	.zero		1
	.type		_ZN30_INTERNAL_610b93c1_4_k_cu_main6thrust24THRUST_300001_SM_1000_NS12placeholders2_3E,@object
	.size		_ZN30_INTERNAL_610b93c1_4_k_cu_main6thrust24THRUST_300001_SM_1000_NS12placeholders2_3E,(_ZN30_INTERNAL_610b93c1_4_k_cu_main4cuda3std3__45__cpo4cendE - _ZN30_INTERNAL_610b93c1_4_k_cu_main6thrust24THRUST_300001_SM_1000_NS12placeholders2_3E)
_ZN30_INTERNAL_610b93c1_4_k_cu_main6thrust24THRUST_300001_SM_1000_NS12placeholders2_3E:
	.zero		1
	.type		_ZN30_INTERNAL_610b93c1_4_k_cu_main4cuda3std3__45__cpo4cendE,@object
	.size		_ZN30_INTERNAL_610b93c1_4_k_cu_main4cuda3std3__45__cpo4cendE,(_ZN30_INTERNAL_610b93c1_4_k_cu_main4cuda3std6ranges3__45__cpo4cendE - _ZN30_INTERNAL_610b93c1_4_k_cu_main4cuda3std3__45__cpo4cendE)
_ZN30_INTERNAL_610b93c1_4_k_cu_main4cuda3std3__45__cpo4cendE:
	.zero		1
	.type		_ZN30_INTERNAL_610b93c1_4_k_cu_main4cuda3std6ranges3__45__cpo4cendE,@object
	.size		_ZN30_INTERNAL_610b93c1_4_k_cu_main4cuda3std6ranges3__45__cpo4cendE,(_ZN30_INTERNAL_610b93c1_4_k_cu_main6thrust24THRUST_300001_SM_1000_NS12placeholders2_7E - _ZN30_INTERNAL_610b93c1_4_k_cu_main4cuda3std6ranges3__45__cpo4cendE)
_ZN30_INTERNAL_610b93c1_4_k_cu_main4cuda3std6ranges3__45__cpo4cendE:
	.zero		1
	.type		_ZN30_INTERNAL_610b93c1_4_k_cu_main6thrust24THRUST_300001_SM_1000_NS12placeholders2_7E,@object
	.size		_ZN30_INTERNAL_610b93c1_4_k_cu_main6thrust24THRUST_300001_SM_1000_NS12placeholders2_7E,(_ZN30_INTERNAL_610b93c1_4_k_cu_main4cuda3std3__45__cpo5crendE - _ZN30_INTERNAL_610b93c1_4_k_cu_main6thrust24THRUST_300001_SM_1000_NS12placeholders2_7E)
_ZN30_INTERNAL_610b93c1_4_k_cu_main6thrust24THRUST_300001_SM_1000_NS12placeholders2_7E:
	.zero		1
	.type		_ZN30_INTERNAL_610b93c1_4_k_cu_main4cuda3std3__45__cpo5crendE,@object
	.size		_ZN30_INTERNAL_610b93c1_4_k_cu_main4cuda3std3__45__cpo5crendE,(_ZN30_INTERNAL_610b93c1_4_k_cu_main4cuda3std6ranges3__45__cpo4prevE - _ZN30_INTERNAL_610b93c1_4_k_cu_main4cuda3std3__45__cpo5crendE)
_ZN30_INTERNAL_610b93c1_4_k_cu_main4cuda3std3__45__cpo5crendE:
	.zero		1
	.type		_ZN30_INTERNAL_610b93c1_4_k_cu_main4cuda3std6ranges3__45__cpo4prevE,@object
	.size		_ZN30_INTERNAL_610b93c1_4_k_cu_main4cuda3std6ranges3__45__cpo4prevE,(_ZN30_INTERNAL_610b93c1_4_k_cu_main4cuda3std6ranges3__45__cpo9iter_moveE - _ZN30_INTERNAL_610b93c1_4_k_cu_main4cuda3std6ranges3__45__cpo4prevE)
_ZN30_INTERNAL_610b93c1_4_k_cu_main4cuda3std6ranges3__45__cpo4prevE:
	.zero		1
	.type		_ZN30_INTERNAL_610b93c1_4_k_cu_main4cuda3std6ranges3__45__cpo9iter_moveE,@object
	.size		_ZN30_INTERNAL_610b93c1_4_k_cu_main4cuda3std6ranges3__45__cpo9iter_moveE,(_ZN30_INTERNAL_610b93c1_4_k_cu_main6thrust24THRUST_300001_SM_1000_NS6system6detail10sequential3seqE - _ZN30_INTERNAL_610b93c1_4_k_cu_main4cuda3std6ranges3__45__cpo9iter_moveE)
_ZN30_INTERNAL_610b93c1_4_k_cu_main4cuda3std6ranges3__45__cpo9iter_moveE:
	.zero		1
	.type		_ZN30_INTERNAL_610b93c1_4_k_cu_main6thrust24THRUST_300001_SM_1000_NS6system6detail10sequential3seqE,@object
	.size		_ZN30_INTERNAL_610b93c1_4_k_cu_main6thrust24THRUST_300001_SM_1000_NS6system6detail10sequential3seqE,(_ZN30_INTERNAL_610b93c1_4_k_cu_main6thrust24THRUST_300001_SM_1000_NS12placeholders2_9E - _ZN30_INTERNAL_610b93c1_4_k_cu_main6thrust24THRUST_300001_SM_1000_NS6system6detail10sequential3seqE)
_ZN30_INTERNAL_610b93c1_4_k_cu_main6thrust24THRUST_300001_SM_1000_NS6system6detail10sequential3seqE:
	.zero		1
	.type		_ZN30_INTERNAL_610b93c1_4_k_cu_main6thrust24THRUST_300001_SM_1000_NS12placeholders2_9E,@object
	.size		_ZN30_INTERNAL_610b93c1_4_k_cu_main6thrust24THRUST_300001_SM_1000_NS12placeholders2_9E,(_ZN30_INTERNAL_610b93c1_4_k_cu_main4cuda3std3__419piecewise_constructE - _ZN30_INTERNAL_610b93c1_4_k_cu_main6thrust24THRUST_300001_SM_1000_NS12placeholders2_9E)
_ZN30_INTERNAL_610b93c1_4_k_cu_main6thrust24THRUST_300001_SM_1000_NS12placeholders2_9E:
	.zero		1
	.type		_ZN30_INTERNAL_610b93c1_4_k_cu_main4cuda3std3__419piecewise_constructE,@object
	.size		_ZN30_INTERNAL_610b93c1_4_k_cu_main4cuda3std3__419piecewise_constructE,(_ZN30_INTERNAL_610b93c1_4_k_cu_main4cuda3std6ranges3__45__cpo5cdataE - _ZN30_INTERNAL_610b93c1_4_k_cu_main4cuda3std3__419piecewise_constructE)
_ZN30_INTERNAL_610b93c1_4_k_cu_main4cuda3std3__419piecewise_constructE:
	.zero		1
	.type		_ZN30_INTERNAL_610b93c1_4_k_cu_main4cuda3std6ranges3__45__cpo5cdataE,@object
	.size		_ZN30_INTERNAL_610b93c1_4_k_cu_main4cuda3std6ranges3__45__cpo5cdataE,(_ZN30_INTERNAL_610b93c1_4_k_cu_main6thrust24THRUST_300001_SM_1000_NS12placeholders2_1E - _ZN30_INTERNAL_610b93c1_4_k_cu_main4cuda3std6ranges3__45__cpo5cdataE)
_ZN30_INTERNAL_610b93c1_4_k_cu_main4cuda3std6ranges3__45__cpo5cdataE:
	.zero		1
	.type		_ZN30_INTERNAL_610b93c1_4_k_cu_main6thrust24THRUST_300001_SM_1000_NS12placeholders2_1E,@object
	.size		_ZN30_INTERNAL_610b93c1_4_k_cu_main6thrust24THRUST_300001_SM_1000_NS12placeholders2_1E,(_ZN30_INTERNAL_610b93c1_4_k_cu_main4cuda3std3__45__cpo3endE - _ZN30_INTERNAL_610b93c1_4_k_cu_main6thrust24THRUST_300001_SM_1000_NS12placeholders2_1E)
_ZN30_INTERNAL_610b93c1_4_k_cu_main6thrust24THRUST_300001_SM_1000_NS12placeholders2_1E:
	.zero		1
	.type		_ZN30_INTERNAL_610b93c1_4_k_cu_main4cuda3std3__45__cpo3endE,@object
	.size		_ZN30_INTERNAL_610b93c1_4_k_cu_main4cuda3std3__45__cpo3endE,(_ZN30_INTERNAL_610b93c1_4_k_cu_main4cuda3std6ranges3__45__cpo3endE - _ZN30_INTERNAL_610b93c1_4_k_cu_main4cuda3std3__45__cpo3endE)
_ZN30_INTERNAL_610b93c1_4_k_cu_main4cuda3std3__45__cpo3endE:
	.zero		1
	.type		_ZN30_INTERNAL_610b93c1_4_k_cu_main4cuda3std6ranges3__45__cpo3endE,@object
	.size		_ZN30_INTERNAL_610b93c1_4_k_cu_main4cuda3std6ranges3__45__cpo3endE,(_ZN30_INTERNAL_610b93c1_4_k_cu_main6thrust24THRUST_300001_SM_1000_NS12placeholders2_5E - _ZN30_INTERNAL_610b93c1_4_k_cu_main4cuda3std6ranges3__45__cpo3endE)
_ZN30_INTERNAL_610b93c1_4_k_cu_main4cuda3std6ranges3__45__cpo3endE:
	.zero		1
	.type		_ZN30_INTERNAL_610b93c1_4_k_cu_main6thrust24THRUST_300001_SM_1000_NS12placeholders2_5E,@object
	.size		_ZN30_INTERNAL_610b93c1_4_k_cu_main6thrust24THRUST_300001_SM_1000_NS12placeholders2_5E,(_ZN30_INTERNAL_610b93c1_4_k_cu_main4cuda3std3__45__cpo4rendE - _ZN30_INTERNAL_610b93c1_4_k_cu_main6thrust24THRUST_300001_SM_1000_NS12placeholders2_5E)
_ZN30_INTERNAL_610b93c1_4_k_cu_main6thrust24THRUST_300001_SM_1000_NS12placeholders2_5E:
	.zero		1
	.type		_ZN30_INTERNAL_610b93c1_4_k_cu_main4cuda3std3__45__cpo4rendE,@object
	.size		_ZN30_INTERNAL_610b93c1_4_k_cu_main4cuda3std3__45__cpo4rendE,(_ZN30_INTERNAL_610b93c1_4_k_cu_main4cuda3std6ranges3__45__cpo9iter_swapE - _ZN30_INTERNAL_610b93c1_4_k_cu_main4cuda3std3__45__cpo4rendE)
_ZN30_INTERNAL_610b93c1_4_k_cu_main4cuda3std3__45__cpo4rendE:
	.zero		1
	.type		_ZN30_INTERNAL_610b93c1_4_k_cu_main4cuda3std6ranges3__45__cpo9iter_swapE,@object
	.size		_ZN30_INTERNAL_610b93c1_4_k_cu_main4cuda3std6ranges3__45__cpo9iter_swapE,(_ZN30_INTERNAL_610b93c1_4_k_cu_main4cuda3std3__48unexpectE - _ZN30_INTERNAL_610b93c1_4_k_cu_main4cuda3std6ranges3__45__cpo9iter_swapE)
_ZN30_INTERNAL_610b93c1_4_k_cu_main4cuda3std6ranges3__45__cpo9iter_swapE:
	.zero		1
	.type		_ZN30_INTERNAL_610b93c1_4_k_cu_main4cuda3std3__48unexpectE,@object
	.size		_ZN30_INTERNAL_610b93c1_4_k_cu_main4cuda3std3__48unexpectE,(_ZN30_INTERNAL_610b93c1_4_k_cu_main6thrust24THRUST_300001_SM_1000_NS8cuda_cub3parE - _ZN30_INTERNAL_610b93c1_4_k_cu_main4cuda3std3__48unexpectE)
_ZN30_INTERNAL_610b93c1_4_k_cu_main4cuda3std3__48unexpectE:
	.zero		1
	.type		_ZN30_INTERNAL_610b93c1_4_k_cu_main6thrust24THRUST_300001_SM_1000_NS8cuda_cub3parE,@object
	.size		_ZN30_INTERNAL_610b93c1_4_k_cu_main6thrust24THRUST_300001_SM_1000_NS8cuda_cub3parE,(.L_29 - _ZN30_INTERNAL_610b93c1_4_k_cu_main6thrust24THRUST_300001_SM_1000_NS8cuda_cub3parE)
_ZN30_INTERNAL_610b93c1_4_k_cu_main6thrust24THRUST_300001_SM_1000_NS8cuda_cub3parE:
	.zero		1
.L_29:


//--------------------- .nv.shared._ZN3cub18CUB_300001_SM_10006detail10radix_sort33DeviceRadixSortExclusiveSumKernelINS1_5radix10policy_hubIiiyE10Policy1000EyEEvPT0_ --------------------------
	.section	.nv.shared._ZN3cub18CUB_300001_SM_10006detail10radix_sort33DeviceRadixSortExclusiveSumKernelINS1_5radix10policy_hubIiiyE10Policy1000EyEEvPT0_,"aw",@nobits
	.sectionflags	@""
	.align	128
.nv.shared._ZN3cub18CUB_300001_SM_10006detail10radix_sort33DeviceRadixSortExclusiveSumKernelINS1_5radix10policy_hubIiiyE10Policy1000EyEEvPT0_:
	.zero		3456


//--------------------- .nv.shared._ZN3cub18CUB_300001_SM_10006detail10radix_sort30DeviceRadixSortHistogramKernelINS1_5radix10policy_hubIiiyE10Policy1000ELNS0_9SortOrderE0EiyNS1_21identity_decomposer_tEEEvPT2_PKT1_SA_iiT3_ --------------------------
	.section	.nv.shared._ZN3cub18CUB_300001_SM_10006detail10radix_sort30DeviceRadixSortHistogramKernelINS1_5radix10policy_hubIiiyE10Policy1000ELNS0_9SortOrderE0EiyNS1_21identity_decomposer_tEEEvPT2_PKT1_SA_iiT3_,"aw",@nobits
	.sectionflags	@""
	.align	128
.nv.shared._ZN3cub18CUB_300001_SM_10006detail10radix_sort30DeviceRadixSortHistogramKernelINS1_5radix10policy_hubIiiyE10Policy1000ELNS0_9SortOrderE0EiyNS1_21identity_decomposer_tEEEvPT2_PKT1_SA_iiT3_:
	.zero		5120


//--------------------- .nv.shared._ZN3cub18CUB_300001_SM_10006detail10radix_sort31DeviceRadixSortSingleTileKernelINS1_5radix10policy_hubIiiyE10Policy1000ELNS0_9SortOrderE0EiiyNS1_21identity_decomposer_tEEEvPKT1_PSA_PKT2_PSE_T3_iiT4_ --------------------------
	.section	.nv.shared._ZN3cub18CUB_300001_SM_10006detail10radix_sort31DeviceRadixSortSingleTileKernelINS1_5radix10policy_hubIiiyE10Policy1000ELNS0_9SortOrderE0EiiyNS1_21identity_decomposer_tEEEvPKT1_PSA_PKT2_PSE_T3_iiT4_,"aw",@nobits
	.sectionflags	@""
	.align	128
.nv.shared._ZN3cub18CUB_300001_SM_10006detail10radix_sort31DeviceRadixSortSingleTileKernelINS1_5radix10policy_hubIiiyE10Policy1000ELNS0_9SortOrderE0EiiyNS1_21identity_decomposer_tEEEvPKT1_PSA_PKT2_PSE_T3_iiT4_:
	.zero		34944


//--------------------- .nv.shared._ZN3cub18CUB_300001_SM_10006detail10radix_sort29DeviceRadixSortOnesweepKernelINS1_5radix10policy_hubIifyE10Policy1000ELNS0_9SortOrderE0EifyiiNS1_21identity_decomposer_tEEEvPT5_SB_PT3_PKSC_PT1_PKSG_PT2_PKSK_T4_iiT6_ --------------------------
	.section	.nv.shared._ZN3cub18CUB_300001_SM_10006detail10radix_sort29DeviceRadixSortOnesweepKernelINS1_5radix10policy_hubIifyE10Policy1000ELNS0_9SortOrderE0EifyiiNS1_21identity_decomposer_tEEEvPT5_SB_PT3_PKSC_PT1_PKSG_PT2_PKSK_T4_iiT6_,"aw",@nobits
	.sectionflags	@""
	.align	128
.nv.shared._ZN3cub18CUB_300001_SM_10006detail10radix_sort29DeviceRadixSortOnesweepKernelINS1_5radix10policy_hubIifyE10Policy1000ELNS0_9SortOrderE0EifyiiNS1_21identity_decomposer_tEEEvPT5_SB_PT3_PKSC_PT1_PKSG_PT2_PKSK_T4_iiT6_:
	.zero		29184


//--------------------- .nv.shared._ZN3cub18CUB_300001_SM_10006detail10radix_sort33DeviceRadixSortExclusiveSumKernelINS1_5radix10policy_hubIifyE10Policy1000EyEEvPT0_ --------------------------
	.section	.nv.shared._ZN3cub18CUB_300001_SM_10006detail10radix_sort33DeviceRadixSortExclusiveSumKernelINS1_5radix10policy_hubIifyE10Policy1000EyEEvPT0_,"aw",@nobits
	.sectionflags	@""
	.align	128
.nv.shared._ZN3cub18CUB_300001_SM_10006detail10radix_sort33DeviceRadixSortExclusiveSumKernelINS1_5radix10policy_hubIifyE10Policy1000EyEEvPT0_:
	.zero		3456


//--------------------- .nv.shared._ZN3cub18CUB_300001_SM_10006detail10radix_sort30DeviceRadixSortHistogramKernelINS1_5radix10policy_hubIifyE10Policy1000ELNS0_9SortOrderE0EiyNS1_21identity_decomposer_tEEEvPT2_PKT1_SA_iiT3_ --------------------------
	.section	.nv.shared._ZN3cub18CUB_300001_SM_10006detail10radix_sort30DeviceRadixSortHistogramKernelINS1_5radix10policy_hubIifyE10Policy1000ELNS0_9SortOrderE0EiyNS1_21identity_decomposer_tEEEvPT2_PKT1_SA_iiT3_,"aw",@nobits
	.sectionflags	@""
	.align	128
.nv.shared._ZN3cub18CUB_300001_SM_10006detail10radix_sort30DeviceRadixSortHistogramKernelINS1_5radix10policy_hubIifyE10Policy1000ELNS0_9SortOrderE0EiyNS1_21identity_decomposer_tEEEvPT2_PKT1_SA_iiT3_:
	.zero		5120


//--------------------- .nv.shared._ZN3cub18CUB_300001_SM_10006detail10radix_sort31DeviceRadixSortSingleTileKernelINS1_5radix10policy_hubIifyE10Policy1000ELNS0_9SortOrderE0EifyNS1_21identity_decomposer_tEEEvPKT1_PSA_PKT2_PSE_T3_iiT4_ --------------------------
	.section	.nv.shared._ZN3cub18CUB_300001_SM_10006detail10radix_sort31DeviceRadixSortSingleTileKernelINS1_5radix10policy_hubIifyE10Policy1000ELNS0_9SortOrderE0EifyNS1_21identity_decomposer_tEEEvPKT1_PSA_PKT2_PSE_T3_iiT4_,"aw",@nobits
	.sectionflags	@""
	.align	128
.nv.shared._ZN3cub18CUB_300001_SM_10006detail10radix_sort31DeviceRadixSortSingleTileKernelINS1_5radix10policy_hubIifyE10Policy1000ELNS0_9SortOrderE0EifyNS1_21identity_decomposer_tEEEvPKT1_PSA_PKT2_PSE_T3_iiT4_:
	.zero		34944


//--------------------- .nv.shared._ZN3cub18CUB_300001_SM_10006detail4scan16DeviceScanKernelINS2_10policy_hubIlllmN4cuda3__47maximumIlEEE10Policy1000EN6thrust24THRUST_300001_SM_1000_NS6detail15normal_iteratorINSC_10device_ptrIlEEEESH_NS0_13ScanTileStateIlLb1EEES8_NS0_8NullTypeEmlLb0ESK_EEvT0_T1_T2_iT3_T4_T5_ --------------------------
	.section	.nv.shared._ZN3cub18CUB_300001_SM_10006detail4scan16DeviceScanKernelINS2_10policy_hubIlllmN4cuda3__47maximumIlEEE10Policy1000EN6thrust24THRUST_300001_SM_1000_NS6detail15normal_iteratorINSC_10device_ptrIlEEEESH_NS0_13ScanTileStateIlLb1EEES8_NS0_8NullTypeEmlLb0ESK_EEvT0_T1_T2_iT3_T4_T5_,"aw",@nobits
	.sectionflags	@""
	.align	128
.nv.shared._ZN3cub18CUB_300001_SM_10006detail4scan16DeviceScanKernelINS2_10policy_hubIlllmN4cuda3__47maximumIlEEE10Policy1000EN6thrust24THRUST_300001_SM_1000_NS6detail15normal_iteratorINSC_10device_ptrIlEEEESH_NS0_13ScanTileStateIlLb1EEES8_NS0_8NullTypeEmlLb0ESK_EEvT0_T1_T2_iT3_T4_T5_:
	.zero		22656


//--------------------- .nv.shared._ZN3cub18CUB_300001_SM_10006detail4scan16DeviceScanKernelINS2_10policy_hubIllljN4cuda3__47maximumIlEEE10Policy1000EN6thrust24THRUST_300001_SM_1000_NS6detail15normal_iteratorINSC_10device_ptrIlEEEESH_NS0_13ScanTileStateIlLb1EEES8_NS0_8NullTypeEjlLb0ESK_EEvT0_T1_T2_iT3_T4_T5_ --------------------------
	.section	.nv.shared._ZN3cub18CUB_300001_SM_10006detail4scan16DeviceScanKernelINS2_10policy_hubIllljN4cuda3__47maximumIlEEE10Policy1000EN6thrust24THRUST_300001_SM_1000_NS6detail15normal_iteratorINSC_10device_ptrIlEEEESH_NS0_13ScanTileStateIlLb1EEES8_NS0_8NullTypeEjlLb0ESK_EEvT0_T1_T2_iT3_T4_T5_,"aw",@nobits
	.sectionflags	@""
	.align	128
.nv.shared._ZN3cub18CUB_300001_SM_10006detail4scan16DeviceScanKernelINS2_10policy_hubIllljN4cuda3__47maximumIlEEE10Policy1000EN6thrust24THRUST_300001_SM_1000_NS6detail15normal_iteratorINSC_10device_ptrIlEEEESH_NS0_13ScanTileStateIlLb1EEES8_NS0_8NullTypeEjlLb0ESK_EEvT0_T1_T2_iT3_T4_T5_:
	.zero		22656


//--------------------- .nv.shared._ZN3cub18CUB_300001_SM_10006detail4scan20DeviceScanInitKernelINS0_13ScanTileStateIlLb1EEEEEvT_i --------------------------
	.section	.nv.shared._ZN3cub18CUB_300001_SM_10006detail4scan20DeviceScanInitKernelINS0_13ScanTileStateIlLb1EEEEEvT_i,"aw",@nobits
	.sectionflags	@""
	.align	128
	.zero		1024


//--------------------- .nv.shared._ZN3cub18CUB_300001_SM_10006detail4scan16DeviceScanKernelINS2_10policy_hubIilimN4cuda3std3__44plusIvEEE10Policy1000EN6thrust24THRUST_300001_SM_1000_NS6detail15normal_iteratorINSD_10device_ptrIiEEEENSF_INSG_IlEEEENS0_13ScanTileStateIiLb1EEES9_NS1_10InputValueIiPiEEmiLb0EiEEvT0_T1_T2_iT3_T4_T5_ --------------------------
	.section	.nv.shared._ZN3cub18CUB_300001_SM_10006detail4scan16DeviceScanKernelINS2_10policy_hubIilimN4cuda3std3__44plusIvEEE10Policy1000EN6thrust24THRUST_300001_SM_1000_NS6detail15normal_iteratorINSD_10device_ptrIiEEEENSF_INSG_IlEEEENS0_13ScanTileStateIiLb1EEES9_NS1_10InputValueIiPiEEmiLb0EiEEvT0_T1_T2_iT3_T4_T5_,"aw",@nobits
	.sectionflags	@""
	.align	128
.nv.shared._ZN3cub18CUB_300001_SM_10006detail4scan16DeviceScanKernelINS2_10policy_hubIilimN4cuda3std3__44plusIvEEE10Policy1000EN6thrust24THRUST_300001_SM_1000_NS6detail15normal_iteratorINSD_10device_ptrIiEEEENSF_INSG_IlEEEENS0_13ScanTileStateIiLb1EEES9_NS1_10InputValueIiPiEEmiLb0EiEEvT0_T1_T2_iT3_T4_T5_:
	.zero		13440


//--------------------- .nv.shared._ZN3cub18CUB_300001_SM_10006detail4scan16DeviceScanKernelINS2_10policy_hubIilijN4cuda3std3__44plusIvEEE10Policy1000EN6thrust24THRUST_300001_SM_1000_NS6detail15normal_iteratorINSD_10device_ptrIiEEEENSF_INSG_IlEEEENS0_13ScanTileStateIiLb1EEES9_NS1_10InputValueIiPiEEjiLb0EiEEvT0_T1_T2_iT3_T4_T5_ --------------------------
	.section	.nv.shared._ZN3cub18CUB_300001_SM_10006detail4scan16DeviceScanKernelINS2_10policy_hubIilijN4cuda3std3__44plusIvEEE10Policy1000EN6thrust24THRUST_300001_SM_1000_NS6detail15normal_iteratorINSD_10device_ptrIiEEEENSF_INSG_IlEEEENS0_13ScanTileStateIiLb1EEES9_NS1_10InputValueIiPiEEjiLb0EiEEvT0_T1_T2_iT3_T4_T5_,"aw",@nobits
	.sectionflags	@""
	.align	128
.nv.shared._ZN3cub18CUB_300001_SM_10006detail4scan16DeviceScanKernelINS2_10policy_hubIilijN4cuda3std3__44plusIvEEE10Policy1000EN6thrust24THRUST_300001_SM_1000_NS6detail15normal_iteratorINSD_10device_ptrIiEEEENSF_INSG_IlEEEENS0_13ScanTileStateIiLb1EEES9_NS1_10InputValueIiPiEEjiLb0EiEEvT0_T1_T2_iT3_T4_T5_:
	.zero		13440


//--------------------- .nv.shared._ZN3cub18CUB_300001_SM_10006detail4scan20DeviceScanInitKernelINS0_13ScanTileStateIiLb1EEEEEvT_i --------------------------
	.section	.nv.shared._ZN3cub18CUB_300001_SM_10006detail4scan20DeviceScanInitKernelINS0_13ScanTileStateIiLb1EEEEEvT_i,"aw",@nobits
	.sectionflags	@""
	.align	128
	.zero		1024


//--------------------- .nv.shared._ZN3cub18CUB_300001_SM_10006detail6reduce28DeviceReduceSingleTileKernelINS2_10policy_hubIiyN4cuda3std3__44plusIiEEE10Policy1000EPiSC_iS9_iiNS7_10__identityEEEvT0_T1_T2_T3_T4_T6_ --------------------------
	.section	.nv.shared._ZN3cub18CUB_300001_SM_10006detail6reduce28DeviceReduceSingleTileKernelINS2_10policy_hubIiyN4cuda3std3__44plusIiEEE10Policy1000EPiSC_iS9_iiNS7_10__identityEEEvT0_T1_T2_T3_T4_T6_,"aw",@nobits
	.sectionflags	@""
	.align	128
.nv.shared._ZN3cub18CUB_300001_SM_10006detail6reduce28DeviceReduceSingleTileKernelINS2_10policy_hubIiyN4cuda3std3__44plusIiEEE10Policy1000EPiSC_iS9_iiNS7_10__identityEEEvT0_T1_T2_T3_T4_T6_:
	.zero		1152


//--------------------- .nv.shared._ZN3cub18CUB_300001_SM_10006detail6reduce18DeviceReduceKernelINS2_10policy_hubIiyN4cuda3std3__44plusIiEEE10Policy1000EN6thrust24THRUST_300001_SM_1000_NS6detail15normal_iteratorINSD_10device_ptrIiEEEEyS9_iNS7_10__identityEEEvT0_PT3_T1_NS0_13GridEvenShareISN_EET2_T4_ --------------------------
	.section	.nv.shared._ZN3cub18CUB_300001_SM_10006detail6reduce18DeviceReduceKernelINS2_10policy_hubIiyN4cuda3std3__44plusIiEEE10Policy1000EN6thrust24THRUST_300001_SM_1000_NS6detail15normal_iteratorINSD_10device_ptrIiEEEEyS9_iNS7_10__identityEEEvT0_PT3_T1_NS0_13GridEvenShareISN_EET2_T4_,"aw",@nobits
	.sectionflags	@""
	.align	128
.nv.shared._ZN3cub18CUB_300001_SM_10006detail6reduce18DeviceReduceKernelINS2_10policy_hubIiyN4cuda3std3__44plusIiEEE10Policy1000EN6thrust24THRUST_300001_SM_1000_NS6detail15normal_iteratorINSD_10device_ptrIiEEEEyS9_iNS7_10__identityEEEvT0_PT3_T1_NS0_13GridEvenShareISN_EET2_T4_:
	.zero		1152


//--------------------- .nv.shared._ZN3cub18CUB_300001_SM_10006detail6reduce28DeviceReduceSingleTileKernelINS2_10policy_hubIiyN4cuda3std3__44plusIiEEE10Policy1000EN6thrust24THRUST_300001_SM_1000_NS6detail15normal_iteratorINSD_10device_ptrIiEEEEPiyS9_iiNS7_10__identityEEEvT0_T1_T2_T3_T4_T6_ --------------------------
	.section	.nv.shared._ZN3cub18CUB_300001_SM_10006detail6reduce28DeviceReduceSingleTileKernelINS2_10policy_hubIiyN4cuda3std3__44plusIiEEE10Policy1000EN6thrust24THRUST_300001_SM_1000_NS6detail15normal_iteratorINSD_10device_ptrIiEEEEPiyS9_iiNS7_10__identityEEEvT0_T1_T2_T3_T4_T6_,"aw",@nobits
	.sectionflags	@""
	.align	128
.nv.shared._ZN3cub18CUB_300001_SM_10006detail6reduce28DeviceReduceSingleTileKernelINS2_10policy_hubIiyN4cuda3std3__44plusIiEEE10Policy1000EN6thrust24THRUST_300001_SM_1000_NS6detail15normal_iteratorINSD_10device_ptrIiEEEEPiyS9_iiNS7_10__identityEEEvT0_T1_T2_T3_T4_T6_:
	.zero		1152


//--------------------- .nv.shared._ZN3cub18CUB_300001_SM_10006detail6reduce28DeviceReduceSingleTileKernelINS2_10policy_hubIijN4cuda3std3__44plusIiEEE10Policy1000EPiSC_iS9_iiNS7_10__identityEEEvT0_T1_T2_T3_T4_T6_ --------------------------
	.section	.nv.shared._ZN3cub18CUB_300001_SM_10006detail6reduce28DeviceReduceSingleTileKernelINS2_10policy_hubIijN4cuda3std3__44plusIiEEE10Policy1000EPiSC_iS9_iiNS7_10__identityEEEvT0_T1_T2_T3_T4_T6_,"aw",@nobits
	.sectionflags	@""
	.align	128
.nv.shared._ZN3cub18CUB_300001_SM_10006detail6reduce28DeviceReduceSingleTileKernelINS2_10policy_hubIijN4cuda3std3__44plusIiEEE10Policy1000EPiSC_iS9_iiNS7_10__identityEEEvT0_T1_T2_T3_T4_T6_:
	.zero		1152


//--------------------- .nv.shared._ZN3cub18CUB_300001_SM_10006detail6reduce18DeviceReduceKernelINS2_10policy_hubIijN4cuda3std3__44plusIiEEE10Policy1000EN6thrust24THRUST_300001_SM_1000_NS6detail15normal_iteratorINSD_10device_ptrIiEEEEjS9_iNS7_10__identityEEEvT0_PT3_T1_NS0_13GridEvenShareISN_EET2_T4_ --------------------------
	.section	.nv.shared._ZN3cub18CUB_300001_SM_10006detail6reduce18DeviceReduceKernelINS2_10policy_hubIijN4cuda3std3__44plusIiEEE10Policy1000EN6thrust24THRUST_300001_SM_1000_NS6detail15normal_iteratorINSD_10device_ptrIiEEEEjS9_iNS7_10__identityEEEvT0_PT3_T1_NS0_13GridEvenShareISN_EET2_T4_,"aw",@nobits
	.sectionflags	@""
	.align	128
.nv.shared._ZN3cub18CUB_300001_SM_10006detail6reduce18DeviceReduceKernelINS2_10policy_hubIijN4cuda3std3__44plusIiEEE10Policy1000EN6thrust24THRUST_300001_SM_1000_NS6detail15normal_iteratorINSD_10device_ptrIiEEEEjS9_iNS7_10__identityEEEvT0_PT3_T1_NS0_13GridEvenShareISN_EET2_T4_:
	.zero		1152


//--------------------- .nv.shared._ZN3cub18CUB_300001_SM_10006detail6reduce28DeviceReduceSingleTileKernelINS2_10policy_hubIijN4cuda3std3__44plusIiEEE10Policy1000EN6thrust24THRUST_300001_SM_1000_NS6detail15normal_iteratorINSD_10device_ptrIiEEEEPijS9_iiNS7_10__identityEEEvT0_T1_T2_T3_T4_T6_ --------------------------
	.section	.nv.shared._ZN3cub18CUB_300001_SM_10006detail6reduce28DeviceReduceSingleTileKernelINS2_10policy_hubIijN4cuda3std3__44plusIiEEE10Policy1000EN6thrust24THRUST_300001_SM_1000_NS6detail15normal_iteratorINSD_10device_ptrIiEEEEPijS9_iiNS7_10__identityEEEvT0_T1_T2_T3_T4_T6_,"aw",@nobits
	.sectionflags	@""
	.align	128
.nv.shared._ZN3cub18CUB_300001_SM_10006detail6reduce28DeviceReduceSingleTileKernelINS2_10policy_hubIijN4cuda3std3__44plusIiEEE10Policy1000EN6thrust24THRUST_300001_SM_1000_NS6detail15normal_iteratorINSD_10device_ptrIiEEEEPijS9_iiNS7_10__identityEEEvT0_T1_T2_T3_T4_T6_:
	.zero		1152


//--------------------- .nv.shared._ZN3cub18CUB_300001_SM_10006detail9transform16transform_kernelINS2_10policy_hubILb0EN4cuda3std3__45tupleIJN6thrust24THRUST_300001_SM_1000_NS6detail15normal_iteratorINSA_10device_ptrIfEEEESF_EEEE10policy1000ElNS7_7dividesIfEESF_JPfSL_EEEvT0_iT1_T2_DpNS2_10kernel_argIT3_EE --------------------------
	.section	.nv.shared._ZN3cub18CUB_300001_SM_10006detail9transform16transform_kernelINS2_10policy_hubILb0EN4cuda3std3__45tupleIJN6thrust24THRUST_300001_SM_1000_NS6detail15normal_iteratorINSA_10device_ptrIfEEEESF_EEEE10policy1000ElNS7_7dividesIfEESF_JPfSL_EEEvT0_iT1_T2_DpNS2_10kernel_argIT3_EE,"aw",@nobits
	.sectionflags	@""
	.align	128
.nv.shared._ZN3cub18CUB_300001_SM_10006detail9transform16transform_kernelINS2_10policy_hubILb0EN4cuda3std3__45tupleIJN6thrust24THRUST_300001_SM_1000_NS6detail15normal_iteratorINSA_10device_ptrIfEEEESF_EEEE10policy1000ElNS7_7dividesIfEESF_JPfSL_EEEvT0_iT1_T2_DpNS2_10kernel_argIT3_EE:
	.zero		1152


//--------------------- .nv.shared._ZN3cub18CUB_300001_SM_10006detail9transform16transform_kernelINS2_10policy_hubILb0EN4cuda3std3__45tupleIJN6thrust24THRUST_300001_SM_1000_NS6detail15normal_iteratorINSA_10device_ptrIfEEEESF_EEEE10policy1000EiNS7_7dividesIfEESF_JPfSL_EEEvT0_iT1_T2_DpNS2_10kernel_argIT3_EE --------------------------
	.section	.nv.shared._ZN3cub18CUB_300001_SM_10006detail9transform16transform_kernelINS2_10policy_hubILb0EN4cuda3std3__45tupleIJN6thrust24THRUST_300001_SM_1000_NS6detail15normal_iteratorINSA_10device_ptrIfEEEESF_EEEE10policy1000EiNS7_7dividesIfEESF_JPfSL_EEEvT0_iT1_T2_DpNS2_10kernel_argIT3_EE,"aw",@nobits
	.sectionflags	@""
	.align	128
.nv.shared._ZN3cub18CUB_300001_SM_10006detail9transform16transform_kernelINS2_10policy_hubILb0EN4cuda3std3__45tupleIJN6thrust24THRUST_300001_SM_1000_NS6detail15normal_iteratorINSA_10device_ptrIfEEEESF_EEEE10policy1000EiNS7_7dividesIfEESF_JPfSL_EEEvT0_iT1_T2_DpNS2_10kernel_argIT3_EE:
	.zero		1152


//--------------------- .nv.shared._ZN3cub18CUB_300001_SM_10006detail9transform16transform_kernelINS2_10policy_hubILb1EN4cuda3std3__45tupleIJN6thrust24THRUST_300001_SM_1000_NS6detail15normal_iteratorINSA_10device_ptrIfEEEESF_EEEE10policy1000El14countIfNoZerosSF_JPfSK_EEEvT0_iT1_T2_DpNS2_10kernel_argIT3_EE --------------------------
	.section	.nv.shared._ZN3cub18CUB_300001_SM_10006detail9transform16transform_kernelINS2_10policy_hubILb1EN4cuda3std3__45tupleIJN6thrust24THRUST_300001_SM_1000_NS6detail15normal_iteratorINSA_10device_ptrIfEEEESF_EEEE10policy1000El14countIfNoZerosSF_JPfSK_EEEvT0_iT1_T2_DpNS2_10kernel_argIT3_EE,"aw",@nobits
	.sectionflags	@""
	.align	128
	.zero		1024


//--------------------- .nv.shared._ZN3cub18CUB_300001_SM_10006detail9transform16transform_kernelINS2_10policy_hubILb1EN4cuda3std3__45tupleIJN6thrust24THRUST_300001_SM_1000_NS6detail15normal_iteratorINSA_10device_ptrIfEEEESF_EEEE10policy1000Ei14countIfNoZerosSF_JPfSK_EEEvT0_iT1_T2_DpNS2_10kernel_argIT3_EE --------------------------
	.section	.nv.shared._ZN3cub18CUB_300001_SM_10006detail9transform16transform_kernelINS2_10policy_hubILb1EN4cuda3std3__45tupleIJN6thrust24THRUST_300001_SM_1000_NS6detail15normal_iteratorINSA_10device_ptrIfEEEESF_EEEE10policy1000Ei14countIfNoZerosSF_JPfSK_EEEvT0_iT1_T2_DpNS2_10kernel_argIT3_EE,"aw",@nobits
	.sectionflags	@""
	.align	128
	.zero		1024


//--------------------- .nv.shared._ZN3cub18CUB_300001_SM_10006detail9transform16transform_kernelINS2_10policy_hubILb1EN4cuda3std3__45tupleIJN6thrust24THRUST_300001_SM_1000_NS6detail15normal_iteratorINSA_10device_ptrIfEEEESF_EEEE10policy1000El15PowerDifferenceSF_JPfSK_EEEvT0_iT1_T2_DpNS2_10kernel_argIT3_EE --------------------------
	.section	.nv.shared._ZN3cub18CUB_300001_SM_10006detail9transform16transform_kernelINS2_10policy_hubILb1EN4cuda3std3__45tupleIJN6thrust24THRUST_300001_SM_1000_NS6detail15normal_iteratorINSA_10device_ptrIfEEEESF_EEEE10policy1000El15PowerDifferenceSF_JPfSK_EEEvT0_iT1_T2_DpNS2_10kernel_argIT3_EE,"aw",@nobits
	.sectionflags	@""
	.align	128
	.zero		1024


//--------------------- .nv.shared._ZN3cub18CUB_300001_SM_10006detail9transform16transform_kernelINS2_10policy_hubILb1EN4cuda3std3__45tupleIJN6thrust24THRUST_300001_SM_1000_NS6detail15normal_iteratorINSA_10device_ptrIfEEEESF_EEEE10policy1000Ei15PowerDifferenceSF_JPfSK_EEEvT0_iT1_T2_DpNS2_10kernel_argIT3_EE --------------------------
	.section	.nv.shared._ZN3cub18CUB_300001_SM_10006detail9transform16transform_kernelINS2_10policy_hubILb1EN4cuda3std3__45tupleIJN6thrust24THRUST_300001_SM_1000_NS6detail15normal_iteratorINSA_10device_ptrIfEEEESF_EEEE10policy1000Ei15PowerDifferenceSF_JPfSK_EEEvT0_iT1_T2_DpNS2_10kernel_argIT3_EE,"aw",@nobits
	.sectionflags	@""
	.align	128
	.zero		1024


//--------------------- .nv.shared._ZN3cub18CUB_300001_SM_10006detail9transform16transform_kernelINS2_10policy_hubILb1EN4cuda3std3__45tupleIJN6thrust24THRUST_300001_SM_1000_NS20permutation_iteratorINSA_6detail15normal_iteratorINSA_10device_ptrIiEEEENSD_INSE_IlEEEEEEEEEE10policy1000ElNS7_10__identityESG_JSJ_EEEvT0_iT1_T2_DpNS2_10kernel_argIT3_EE --------------------------
	.section	.nv.shared._ZN3cub18CUB_300001_SM_10006detail9transform16transform_kernelINS2_10policy_hubILb1EN4cuda3std3__45tupleIJN6thrust24THRUST_300001_SM_1000_NS20permutation_iteratorINSA_6detail15normal_iteratorINSA_10device_ptrIiEEEENSD_INSE_IlEEEEEEEEEE10policy1000ElNS7_10__identityESG_JSJ_EEEvT0_iT1_T2_DpNS2_10kernel_argIT3_EE,"aw",@nobits
	.sectionflags	@""
	.align	128
	.zero		1024


//--------------------- .nv.shared._ZN3cub18CUB_300001_SM_10006detail9transform16transform_kernelINS2_10policy_hubILb1EN4cuda3std3__45tupleIJN6thrust24THRUST_300001_SM_1000_NS20permutation_iteratorINSA_6detail15normal_iteratorINSA_10device_ptrIiEEEENSD_INSE_IlEEEEEEEEEE10policy1000EiNS7_10__identityESG_JSJ_EEEvT0_iT1_T2_DpNS2_10kernel_argIT3_EE --------------------------
	.section	.nv.shared._ZN3cub18CUB_300001_SM_10006detail9transform16transform_kernelINS2_10policy_hubILb1EN4cuda3std3__45tupleIJN6thrust24THRUST_300001_SM_1000_NS20permutation_iteratorINSA_6detail15normal_iteratorINSA_10device_ptrIiEEEENSD_INSE_IlEEEEEEEEEE10policy1000EiNS7_10__identityESG_JSJ_EEEvT0_iT1_T2_DpNS2_10kernel_argIT3_EE,"aw",@nobits
	.sectionflags	@""
	.align	128
	.zero		1024


//--------------------- .nv.shared._ZN3cub18CUB_300001_SM_10006detail8for_each13static_kernelINS2_12policy_hub_t12policy_500_tElN6thrust24THRUST_300001_SM_1000_NS8cuda_cub11__transform17unary_transform_fINS7_17counting_iteratorIlNS7_11use_defaultESC_SC_EENS7_20permutation_iteratorINS7_6detail15normal_iteratorINS7_10device_ptrIlEEEESJ_EENSG_INSH_IiEEEEN4cuda3std3__410__identityESQ_EEEEvT0_T1_ --------------------------
	.section	.nv.shared._ZN3cub18CUB_300001_SM_10006detail8for_each13static_kernelINS2_12policy_hub_t12policy_500_tElN6thrust24THRUST_300001_SM_1000_NS8cuda_cub11__transform17unary_transform_fINS7_17counting_iteratorIlNS7_11use_defaultESC_SC_EENS7_20permutation_iteratorINS7_6detail15normal_iteratorINS7_10device_ptrIlEEEESJ_EENSG_INSH_IiEEEEN4cuda3std3__410__identityESQ_EEEEvT0_T1_,"aw",@nobits
	.sectionflags	@""
	.align	128
	.zero		1024


//--------------------- .nv.shared._ZN3cub18CUB_300001_SM_10006detail8for_each13static_kernelINS2_12policy_hub_t12policy_500_tEmN6thrust24THRUST_300001_SM_1000_NS8cuda_cub20__uninitialized_fill7functorINS7_10device_ptrIlEElEEEEvT0_T1_ --------------------------
	.section	.nv.shared._ZN3cub18CUB_300001_SM_10006detail8for_each13static_kernelINS2_12policy_hub_t12policy_500_tEmN6thrust24THRUST_300001_SM_1000_NS8cuda_cub20__uninitialized_fill7functorINS7_10device_ptrIlEElEEEEvT0_T1_,"aw",@nobits
	.sectionflags	@""
	.align	128
	.zero		1024


//--------------------- .nv.shared._ZN3cub18CUB_300001_SM_10006detail8for_each13static_kernelINS2_12policy_hub_t12policy_500_tElN6thrust24THRUST_300001_SM_1000_NS8cuda_cub10__tabulate7functorINS7_6detail15normal_iteratorINS7_10device_ptrIiEEEENS7_6system6detail7generic6detail22compute_sequence_valueIivEElEEEEvT0_T1_ --------------------------
	.section	.nv.shared._ZN3cub18CUB_300001_SM_10006detail8for_each13static_kernelINS2_12policy_hub_t12policy_500_tElN6thrust24THRUST_300001_SM_1000_NS8cuda_cub10__tabulate7functorINS7_6detail15normal_iteratorINS7_10device_ptrIiEEEENS7_6system6detail7generic6detail22compute_sequence_valueIivEElEEEEvT0_T1_,"aw",@nobits
	.sectionflags	@""
	.align	128
	.zero		1024


//--------------------- .nv.shared._ZN3cub18CUB_300001_SM_10006detail8for_each13static_kernelINS2_12policy_hub_t12policy_500_tEmN6thrust24THRUST_300001_SM_1000_NS8cuda_cub20__uninitialized_fill7functorINS7_10device_ptrIiEEiEEEEvT0_T1_ --------------------------
	.section	.nv.shared._ZN3cub18CUB_300001_SM_10006detail8for_each13static_kernelINS2_12policy_hub_t12policy_500_tEmN6thrust24THRUST_300001_SM_1000_NS8cuda_cub20__uninitialized_fill7functorINS7_10device_ptrIiEEiEEEEvT0_T1_,"aw",@nobits
	.sectionflags	@""
	.align	128
	.zero		1024


//--------------------- .nv.shared._ZN3cub18CUB_300001_SM_10006detail8for_each13static_kernelINS2_12policy_hub_t12policy_500_tEmN6thrust24THRUST_300001_SM_1000_NS8cuda_cub20__uninitialized_fill7functorINS7_10device_ptrIfEEfEEEEvT0_T1_ --------------------------
	.section	.nv.shared._ZN3cub18CUB_300001_SM_10006detail8for_each13static_kernelINS2_12policy_hub_t12policy_500_tEmN6thrust24THRUST_300001_SM_1000_NS8cuda_cub20__uninitialized_fill7functorINS7_10device_ptrIfEEfEEEEvT0_T1_,"aw",@nobits
	.sectionflags	@""
	.align	128
	.zero		1024


//--------------------- .nv.shared._ZN3cub18CUB_300001_SM_10006detail11EmptyKernelIvEEvv --------------------------
	.section	.nv.shared._ZN3cub18CUB_300001_SM_10006detail11EmptyKernelIvEEvv,"aw",@nobits
	.sectionflags	@""
	.align	128
	.zero		1024


//--------------------- .nv.shared._ZN6thrust24THRUST_300001_SM_1000_NS8cuda_cub4core6detail13_kernel_agentINS1_15__reduce_by_key16ReduceByKeyAgentINS0_6detail15normal_iteratorINS0_10device_ptrIiEEEENS8_INS9_IfEEEESD_SD_N4cuda3std3__48equal_toIiEENSG_4plusIfEEPllEEJSB_SD_SD_SD_SL_N3cub18CUB_300001_SM_100024ReduceByKeyScanTileStateIflLb1EEESI_SK_llEEEvDpT0_ --------------------------
	.section	.nv.shared._ZN6thrust24THRUST_300001_SM_1000_NS8cuda_cub4core6detail13_kernel_agentINS1_15__reduce_by_key16ReduceByKeyAgentINS0_6detail15normal_iteratorINS0_10device_ptrIiEEEENS8_INS9_IfEEEESD_SD_N4cuda3std3__48equal_toIiEENSG_4plusIfEEPllEEJSB_SD_SD_SD_SL_N3cub18CUB_300001_SM_100024ReduceByKeyScanTileStateIflLb1EEESI_SK_llEEEvDpT0_,"aw",@nobits
	.sectionflags	@""
	.align	128
	.zero		1024


//--------------------- .nv.shared._ZN6thrust24THRUST_300001_SM_1000_NS8cuda_cub4core6detail13_kernel_agentINS1_15__reduce_by_key9InitAgentIN3cub18CUB_300001_SM_100024ReduceByKeyScanTileStateIflLb1EEElPlEEJSA_lSB_EEEvDpT0_ --------------------------
	.section	.nv.shared._ZN6thrust24THRUST_300001_SM_1000_NS8cuda_cub4core6detail13_kernel_agentINS1_15__reduce_by_key9InitAgentIN3cub18CUB_300001_SM_100024ReduceByKeyScanTileStateIflLb1EEElPlEEJSA_lSB_EEEvDpT0_,"aw",@nobits
	.sectionflags	@""
	.align	128
	.zero		1024


//--------------------- .nv.shared._ZN6thrust24THRUST_300001_SM_1000_NS8cuda_cub4core6detail13_kernel_agentINS1_15__reduce_by_key16ReduceByKeyAgentINS0_6detail15normal_iteratorINS0_10device_ptrIiEEEENS8_INS9_IfEEEESD_SD_N4cuda3std3__48equal_toIiEENSG_4plusIfEEPiiEEJSB_SD_SD_SD_SL_N3cub18CUB_300001_SM_100024ReduceByKeyScanTileStateIfiLb1EEESI_SK_iiEEEvDpT0_ --------------------------
	.section	.nv.shared._ZN6thrust24THRUST_300001_SM_1000_NS8cuda_cub4core6detail13_kernel_agentINS1_15__reduce_by_key16ReduceByKeyAgentINS0_6detail15normal_iteratorINS0_10device_ptrIiEEEENS8_INS9_IfEEEESD_SD_N4cuda3std3__48equal_toIiEENSG_4plusIfEEPiiEEJSB_SD_SD_SD_SL_N3cub18CUB_300001_SM_100024ReduceByKeyScanTileStateIfiLb1EEESI_SK_iiEEEvDpT0_,"aw",@nobits
	.sectionflags	@""
	.align	128
	.zero		1024


//--------------------- .nv.shared._ZN6thrust24THRUST_300001_SM_1000_NS8cuda_cub4core6detail13_kernel_agentINS1_15__reduce_by_key9InitAgentIN3cub18CUB_300001_SM_100024ReduceByKeyScanTileStateIfiLb1EEEiPiEEJSA_iSB_EEEvDpT0_ --------------------------
	.section	.nv.shared._ZN6thrust24THRUST_300001_SM_1000_NS8cuda_cub4core6detail13_kernel_agentINS1_15__reduce_by_key9InitAgentIN3cub18CUB_300001_SM_100024ReduceByKeyScanTileStateIfiLb1EEEiPiEEJSA_iSB_EEEvDpT0_,"aw",@nobits
	.sectionflags	@""
	.align	128
	.zero		1024


//--------------------- .nv.constant0._ZN3cub18CUB_300001_SM_10006detail10radix_sort29DeviceRadixSortOnesweepKernelINS1_5radix10policy_hubIiiyE10Policy1000ELNS0_9SortOrderE0EiiyiiNS1_21identity_decomposer_tEEEvPT5_SB_PT3_PKSC_PT1_PKSG_PT2_PKSK_T4_iiT6_ --------------------------
	.section	.nv.constant0._ZN3cub18CUB_300001_SM_10006detail10radix_sort29DeviceRadixSortOnesweepKernelINS1_5radix10policy_hubIiiyE10Policy1000ELNS0_9SortOrderE0EiiyiiNS1_21identity_decomposer_tEEEvPT5_SB_PT3_PKSC_PT1_PKSG_PT2_PKSK_T4_iiT6_,"a",@progbits
	.sectionflags	@""
	.align	4
.nv.constant0._ZN3cub18CUB_300001_SM_10006detail10radix_sort29DeviceRadixSortOnesweepKernelINS1_5radix10policy_hubIiiyE10Policy1000ELNS0_9SortOrderE0EiiyiiNS1_21identity_decomposer_tEEEvPT5_SB_PT3_PKSC_PT1_PKSG_PT2_PKSK_T4_iiT6_:
	.zero		973


//--------------------- .nv.constant0._ZN3cub18CUB_300001_SM_10006detail10radix_sort33DeviceRadixSortExclusiveSumKernelINS1_5radix10policy_hubIiiyE10Policy1000EyEEvPT0_ --------------------------
	.section	.nv.constant0._ZN3cub18CUB_300001_SM_10006detail10radix_sort33DeviceRadixSortExclusiveSumKernelINS1_5radix10policy_hubIiiyE10Policy1000EyEEvPT0_,"a",@progbits
	.sectionflags	@""
	.align	4
.nv.constant0._ZN3cub18CUB_300001_SM_10006detail10radix_sort33DeviceRadixSortExclusiveSumKernelINS1_5radix10policy_hubIiiyE10Policy1000EyEEvPT0_:
	.zero		904


//--------------------- .nv.constant0._ZN3cub18CUB_300001_SM_10006detail10radix_sort30DeviceRadixSortHistogramKernelINS1_5radix10policy_hubIiiyE10Policy1000ELNS0_9SortOrderE0EiyNS1_21identity_decomposer_tEEEvPT2_PKT1_SA_iiT3_ --------------------------
	.section	.nv.constant0._ZN3cub18CUB_300001_SM_10006detail10radix_sort30DeviceRadixSortHistogramKernelINS1_5radix10policy_hubIiiyE10Policy1000ELNS0_9SortOrderE0EiyNS1_21identity_decomposer_tEEEvPT2_PKT1_SA_iiT3_,"a",@progbits
	.sectionflags	@""
	.align	4
.nv.constant0._ZN3cub18CUB_300001_SM_10006detail10radix_sort30DeviceRadixSortHistogramKernelINS1_5radix10policy_hubIiiyE10Policy1000ELNS0_9SortOrderE0EiyNS1_21identity_decomposer_tEEEvPT2_PKT1_SA_iiT3_:
	.zero		929


//--------------------- .nv.constant0._ZN3cub18CUB_300001_SM_10006detail10radix_sort31DeviceRadixSortSingleTileKernelINS1_5radix10policy_hubIiiyE10Policy1000ELNS0_9SortOrderE0EiiyNS1_21identity_decomposer_tEEEvPKT1_PSA_PKT2_PSE_T3_iiT4_ --------------------------
	.section	.nv.constant0._ZN3cub18CUB_300001_SM_10006detail10radix_sort31DeviceRadixSortSingleTileKernelINS1_5radix10policy_hubIiiyE10Policy1000ELNS0_9SortOrderE0EiiyNS1_21identity_decomposer_tEEEvPKT1_PSA_PKT2_PSE_T3_iiT4_,"a",@progbits
	.sectionflags	@""
	.align	4
.nv.constant0._ZN3cub18CUB_300001_SM_10006detail10radix_sort31DeviceRadixSortSingleTileKernelINS1_5radix10policy_hubIiiyE10Policy1000ELNS0_9SortOrderE0EiiyNS1_21identity_decomposer_tEEEvPKT1_PSA_PKT2_PSE_T3_iiT4_:
	.zero		945


//--------------------- .nv.constant0._ZN3cub18CUB_300001_SM_10006detail10radix_sort29DeviceRadixSortOnesweepKernelINS1_5radix10policy_hubIifyE10Policy1000ELNS0_9SortOrderE0EifyiiNS1_21identity_decomposer_tEEEvPT5_SB_PT3_PKSC_PT1_PKSG_PT2_PKSK_T4_iiT6_ --------------------------
	.section	.nv.constant0._ZN3cub18CUB_300001_SM_10006detail10radix_sort29DeviceRadixSortOnesweepKernelINS1_5radix10policy_hubIifyE10Policy1000ELNS0_9SortOrderE0EifyiiNS1_21identity_decomposer_tEEEvPT5_SB_PT3_PKSC_PT1_PKSG_PT2_PKSK_T4_iiT6_,"a",@progbits
	.sectionflags	@""
	.align	4
.nv.constant0._ZN3cub18CUB_300001_SM_10006detail10radix_sort29DeviceRadixSortOnesweepKernelINS1_5radix10policy_hubIifyE10Policy1000ELNS0_9SortOrderE0EifyiiNS1_21identity_decomposer_tEEEvPT5_SB_PT3_PKSC_PT1_PKSG_PT2_PKSK_T4_iiT6_:
	.zero		973


//--------------------- .nv.constant0._ZN3cub18CUB_300001_SM_10006detail10radix_sort33DeviceRadixSortExclusiveSumKernelINS1_5radix10policy_hubIifyE10Policy1000EyEEvPT0_ --------------------------
	.section	.nv.constant0._ZN3cub18CUB_300001_SM_10006detail10radix_sort33DeviceRadixSortExclusiveSumKernelINS1_5radix10policy_hubIifyE10Policy1000EyEEvPT0_,"a",@progbits
	.sectionflags	@""
	.align	4
.nv.constant0._ZN3cub18CUB_300001_SM_10006detail10radix_sort33DeviceRadixSortExclusiveSumKernelINS1_5radix10policy_hubIifyE10Policy1000EyEEvPT0_:
	.zero		904


//--------------------- .nv.constant0._ZN3cub18CUB_300001_SM_10006detail10radix_sort30DeviceRadixSortHistogramKernelINS1_5radix10policy_hubIifyE10Policy1000ELNS0_9SortOrderE0EiyNS1_21identity_decomposer_tEEEvPT2_PKT1_SA_iiT3_ --------------------------
	.section	.nv.constant0._ZN3cub18CUB_300001_SM_10006detail10radix_sort30DeviceRadixSortHistogramKernelINS1_5radix10policy_hubIifyE10Policy1000ELNS0_9SortOrderE0EiyNS1_21identity_decomposer_tEEEvPT2_PKT1_SA_iiT3_,"a",@progbits
	.sectionflags	@""
	.align	4
.nv.constant0._ZN3cub18CUB_300001_SM_10006detail10radix_sort30DeviceRadixSortHistogramKernelINS1_5radix10policy_hubIifyE10Policy1000ELNS0_9SortOrderE0EiyNS1_21identity_decomposer_tEEEvPT2_PKT1_SA_iiT3_:
	.zero		929


//--------------------- .nv.constant0._ZN3cub18CUB_300001_SM_10006detail10radix_sort31DeviceRadixSortSingleTileKernelINS1_5radix10policy_hubIifyE10Policy1000ELNS0_9SortOrderE0EifyNS1_21identity_decomposer_tEEEvPKT1_PSA_PKT2_PSE_T3_iiT4_ --------------------------
	.section	.nv.constant0._ZN3cub18CUB_300001_SM_10006detail10radix_sort31DeviceRadixSortSingleTileKernelINS1_5radix10policy_hubIifyE10Policy1000ELNS0_9SortOrderE0EifyNS1_21identity_decomposer_tEEEvPKT1_PSA_PKT2_PSE_T3_iiT4_,"a",@progbits
	.sectionflags	@""
	.align	4
.nv.constant0._ZN3cub18CUB_300001_SM_10006detail10radix_sort31DeviceRadixSortSingleTileKernelINS1_5radix10policy_hubIifyE10Policy1000ELNS0_9SortOrderE0EifyNS1_21identity_decomposer_tEEEvPKT1_PSA_PKT2_PSE_T3_iiT4_:
	.zero		945


//--------------------- .nv.constant0._ZN3cub18CUB_300001_SM_10006detail4scan16DeviceScanKernelINS2_10policy_hubIlllmN4cuda3__47maximumIlEEE10Policy1000EN6thrust24THRUST_300001_SM_1000_NS6detail15normal_iteratorINSC_10device_ptrIlEEEESH_NS0_13ScanTileStateIlLb1EEES8_NS0_8NullTypeEmlLb0ESK_EEvT0_T1_T2_iT3_T4_T5_ --------------------------
	.section	.nv.constant0._ZN3cub18CUB_300001_SM_10006detail4scan16DeviceScanKernelINS2_10policy_hubIlllmN4cuda3__47maximumIlEEE10Policy1000EN6thrust24THRUST_300001_SM_1000_NS6detail15normal_iteratorINSC_10device_ptrIlEEEESH_NS0_13ScanTileStateIlLb1EEES8_NS0_8NullTypeEmlLb0ESK_EEvT0_T1_T2_iT3_T4_T5_,"a",@progbits
	.sectionflags	@""
	.align	4
.nv.constant0._ZN3cub18CUB_300001_SM_10006detail4scan16DeviceScanKernelINS2_10policy_hubIlllmN4cuda3__47maximumIlEEE10Policy1000EN6thrust24THRUST_300001_SM_1000_NS6detail15normal_iteratorINSC_10device_ptrIlEEEESH_NS0_13ScanTileStateIlLb1EEES8_NS0_8NullTypeEmlLb0ESK_EEvT0_T1_T2_iT3_T4_T5_:
	.zero		936


//--------------------- .nv.constant0._ZN3cub18CUB_300001_SM_10006detail4scan16DeviceScanKernelINS2_10policy_hubIllljN4cuda3__47maximumIlEEE10Policy1000EN6thrust24THRUST_300001_SM_1000_NS6detail15normal_iteratorINSC_10device_ptrIlEEEESH_NS0_13ScanTileStateIlLb1EEES8_NS0_8NullTypeEjlLb0ESK_EEvT0_T1_T2_iT3_T4_T5_ --------------------------
	.section	.nv.constant0._ZN3cub18CUB_300001_SM_10006detail4scan16DeviceScanKernelINS2_10policy_hubIllljN4cuda3__47maximumIlEEE10Policy1000EN6thrust24THRUST_300001_SM_1000_NS6detail15normal_iteratorINSC_10device_ptrIlEEEESH_NS0_13ScanTileStateIlLb1EEES8_NS0_8NullTypeEjlLb0ESK_EEvT0_T1_T2_iT3_T4_T5_,"a",@progbits
	.sectionflags	@""
	.align	4
.nv.constant0._ZN3cub18CUB_300001_SM_10006detail4scan16DeviceScanKernelINS2_10policy_hubIllljN4cuda3__47maximumIlEEE10Policy1000EN6thrust24THRUST_300001_SM_1000_NS6detail15normal_iteratorINSC_10device_ptrIlEEEESH_NS0_13ScanTileStateIlLb1EEES8_NS0_8NullTypeEjlLb0ESK_EEvT0_T1_T2_iT3_T4_T5_:
	.zero		932


//--------------------- .nv.constant0._ZN3cub18CUB_300001_SM_10006detail4scan20DeviceScanInitKernelINS0_13ScanTileStateIlLb1EEEEEvT_i --------------------------
	.section	.nv.constant0._ZN3cub18CUB_300001_SM_10006detail4scan20DeviceScanInitKernelINS0_13ScanTileStateIlLb1EEEEEvT_i,"a",@progbits
	.sectionflags	@""
	.align	4
.nv.constant0._ZN3cub18CUB_300001_SM_10006detail4scan20DeviceScanInitKernelINS0_13ScanTileStateIlLb1EEEEEvT_i:
	.zero		908


//--------------------- .nv.constant0._ZN3cub18CUB_300001_SM_10006detail4scan16DeviceScanKernelINS2_10policy_hubIilimN4cuda3std3__44plusIvEEE10Policy1000EN6thrust24THRUST_300001_SM_1000_NS6detail15normal_iteratorINSD_10device_ptrIiEEEENSF_INSG_IlEEEENS0_13ScanTileStateIiLb1EEES9_NS1_10InputValueIiPiEEmiLb0EiEEvT0_T1_T2_iT3_T4_T5_ --------------------------
	.section	.nv.constant0._ZN3cub18CUB_300001_SM_10006detail4scan16DeviceScanKernelINS2_10policy_hubIilimN4cuda3std3__44plusIvEEE10Policy1000EN6thrust24THRUST_300001_SM_1000_NS6detail15normal_iteratorINSD_10device_ptrIiEEEENSF_INSG_IlEEEENS0_13ScanTileStateIiLb1EEES9_NS1_10InputValueIiPiEEmiLb0EiEEvT0_T1_T2_iT3_T4_T5_,"a",@progbits
	.sectionflags	@""
	.align	4
.nv.constant0._ZN3cub18CUB_300001_SM_10006detail4scan16DeviceScanKernelINS2_10policy_hubIilimN4cuda3std3__44plusIvEEE10Policy1000EN6thrust24THRUST_300001_SM_1000_NS6detail15normal_iteratorINSD_10device_ptrIiEEEENSF_INSG_IlEEEENS0_13ScanTileStateIiLb1EEES9_NS1_10InputValueIiPiEEmiLb0EiEEvT0_T1_T2_iT3_T4_T5_:
	.zero		952


//--------------------- .nv.constant0._ZN3cub18CUB_300001_SM_10006detail4scan16DeviceScanKernelINS2_10policy_hubIilijN4cuda3std3__44plusIvEEE10Policy1000EN6thrust24THRUST_300001_SM_1000_NS6detail15normal_iteratorINSD_10device_ptrIiEEEENSF_INSG_IlEEEENS0_13ScanTileStateIiLb1EEES9_NS1_10InputValueIiPiEEjiLb0EiEEvT0_T1_T2_iT3_T4_T5_ --------------------------
	.section	.nv.constant0._ZN3cub18CUB_300001_SM_10006detail4scan16DeviceScanKernelINS2_10policy_hubIilijN4cuda3std3__44plusIvEEE10Policy1000EN6thrust24THRUST_300001_SM_1000_NS6detail15normal_iteratorINSD_10device_ptrIiEEEENSF_INSG_IlEEEENS0_13ScanTileStateIiLb1EEES9_NS1_10InputValueIiPiEEjiLb0EiEEvT0_T1_T2_iT3_T4_T5_,"a",@progbits
	.sectionflags	@""
	.align	4
.nv.constant0._ZN3cub18CUB_300001_SM_10006detail4scan16DeviceScanKernelINS2_10policy_hubIilijN4cuda3std3__44plusIvEEE10Policy1000EN6thrust24THRUST_300001_SM_1000_NS6detail15normal_iteratorINSD_10device_ptrIiEEEENSF_INSG_IlEEEENS0_13ScanTileStateIiLb1EEES9_NS1_10InputValueIiPiEEjiLb0EiEEvT0_T1_T2_iT3_T4_T5_:
	.zero		948


//--------------------- .nv.constant0._ZN3cub18CUB_300001_SM_10006detail4scan20DeviceScanInitKernelINS0_13ScanTileStateIiLb1EEEEEvT_i --------------------------
	.section	.nv.constant0._ZN3cub18CUB_300001_SM_10006detail4scan20DeviceScanInitKernelINS0_13ScanTileStateIiLb1EEEEEvT_i,"a",@progbits
	.sectionflags	@""
	.align	4
.nv.constant0._ZN3cub18CUB_300001_SM_10006detail4scan20DeviceScanInitKernelINS0_13ScanTileStateIiLb1EEEEEvT_i:
	.zero		908


//--------------------- .nv.constant0._ZN3cub18CUB_300001_SM_10006detail6reduce28DeviceReduceSingleTileKernelINS2_10policy_hubIiyN4cuda3std3__44plusIiEEE10Policy1000EPiSC_iS9_iiNS7_10__identityEEEvT0_T1_T2_T3_T4_T6_ --------------------------
	.section	.nv.constant0._ZN3cub18CUB_300001_SM_10006detail6reduce28DeviceReduceSingleTileKernelINS2_10policy_hubIiyN4cuda3std3__44plusIiEEE10Policy1000EPiSC_iS9_iiNS7_10__identityEEEvT0_T1_T2_T3_T4_T6_,"a",@progbits
	.sectionflags	@""
	.align	4
.nv.constant0._ZN3cub18CUB_300001_SM_10006detail6reduce28DeviceReduceSingleTileKernelINS2_10policy_hubIiyN4cuda3std3__44plusIiEEE10Policy1000EPiSC_iS9_iiNS7_10__identityEEEvT0_T1_T2_T3_T4_T6_:
	.zero		925


//--------------------- .nv.constant0._ZN3cub18CUB_300001_SM_10006detail6reduce18DeviceReduceKernelINS2_10policy_hubIiyN4cuda3std3__44plusIiEEE10Policy1000EN6thrust24THRUST_300001_SM_1000_NS6detail15normal_iteratorINSD_10device_ptrIiEEEEyS9_iNS7_10__identityEEEvT0_PT3_T1_NS0_13GridEvenShareISN_EET2_T4_ --------------------------
	.section	.nv.constant0._ZN3cub18CUB_300001_SM_10006detail6reduce18DeviceReduceKernelINS2_10policy_hubIiyN4cuda3std3__44plusIiEEE10Policy1000EN6thrust24THRUST_300001_SM_1000_NS6detail15normal_iteratorINSD_10device_ptrIiEEEEyS9_iNS7_10__identityEEEvT0_PT3_T1_NS0_13GridEvenShareISN_EET2_T4_,"a",@progbits
	.sectionflags	@""
	.align	4
.nv.constant0._ZN3cub18CUB_300001_SM_10006detail6reduce18DeviceReduceKernelINS2_10policy_hubIiyN4cuda3std3__44plusIiEEE10Policy1000EN6thrust24THRUST_300001_SM_1000_NS6detail15normal_iteratorINSD_10device_ptrIiEEEEyS9_iNS7_10__identityEEEvT0_PT3_T1_NS0_13GridEvenShareISN_EET2_T4_:
	.zero		994


//--------------------- .nv.constant0._ZN3cub18CUB_300001_SM_10006detail6reduce28DeviceReduceSingleTileKernelINS2_10policy_hubIiyN4cuda3std3__44plusIiEEE10Policy1000EN6thrust24THRUST_300001_SM_1000_NS6detail15normal_iteratorINSD_10device_ptrIiEEEEPiyS9_iiNS7_10__identityEEEvT0_T1_T2_T3_T4_T6_ --------------------------
	.section	.nv.constant0._ZN3cub18CUB_300001_SM_10006detail6reduce28DeviceReduceSingleTileKernelINS2_10policy_hubIiyN4cuda3std3__44plusIiEEE10Policy1000EN6thrust24THRUST_300001_SM_1000_NS6detail15normal_iteratorINSD_10device_ptrIiEEEEPiyS9_iiNS7_10__identityEEEvT0_T1_T2_T3_T4_T6_,"a",@progbits
	.sectionflags	@""
	.align	4
.nv.constant0._ZN3cub18CUB_300001_SM_10006detail6reduce28DeviceReduceSingleTileKernelINS2_10policy_hubIiyN4cuda3std3__44plusIiEEE10Policy1000EN6thrust24THRUST_300001_SM_1000_NS6detail15normal_iteratorINSD_10device_ptrIiEEEEPiyS9_iiNS7_10__identityEEEvT0_T1_T2_T3_T4_T6_:
	.zero		929


//--------------------- .nv.constant0._ZN3cub18CUB_300001_SM_10006detail6reduce28DeviceReduceSingleTileKernelINS2_10policy_hubIijN4cuda3std3__44plusIiEEE10Policy1000EPiSC_iS9_iiNS7_10__identityEEEvT0_T1_T2_T3_T4_T6_ --------------------------
	.section	.nv.constant0._ZN3cub18CUB_300001_SM_10006detail6reduce28DeviceReduceSingleTileKernelINS2_10policy_hubIijN4cuda3std3__44plusIiEEE10Policy1000EPiSC_iS9_iiNS7_10__identityEEEvT0_T1_T2_T3_T4_T6_,"a",@progbits
	.sectionflags	@""
	.align	4
.nv.constant0._ZN3cub18CUB_300001_SM_10006detail6reduce28DeviceReduceSingleTileKernelINS2_10policy_hubIijN4cuda3std3__44plusIiEEE10Policy1000EPiSC_iS9_iiNS7_10__identityEEEvT0_T1_T2_T3_T4_T6_:
	.zero		925


//--------------------- .nv.constant0._ZN3cub18CUB_300001_SM_10006detail6reduce18DeviceReduceKernelINS2_10policy_hubIijN4cuda3std3__44plusIiEEE10Policy1000EN6thrust24THRUST_300001_SM_1000_NS6detail15normal_iteratorINSD_10device_ptrIiEEEEjS9_iNS7_10__identityEEEvT0_PT3_T1_NS0_13GridEvenShareISN_EET2_T4_ --------------------------
	.section	.nv.constant0._ZN3cub18CUB_300001_SM_10006detail6reduce18DeviceReduceKernelINS2_10policy_hubIijN4cuda3std3__44plusIiEEE10Policy1000EN6thrust24THRUST_300001_SM_1000_NS6detail15normal_iteratorINSD_10device_ptrIiEEEEjS9_iNS7_10__identityEEEvT0_PT3_T1_NS0_13GridEvenShareISN_EET2_T4_,"a",@progbits
	.sectionflags	@""
	.align	4
.nv.constant0._ZN3cub18CUB_300001_SM_10006detail6reduce18DeviceReduceKernelINS2_10policy_hubIijN4cuda3std3__44plusIiEEE10Policy1000EN6thrust24THRUST_300001_SM_1000_NS6detail15normal_iteratorINSD_10device_ptrIiEEEEjS9_iNS7_10__identityEEEvT0_PT3_T1_NS0_13GridEvenShareISN_EET2_T4_:
	.zero		958


//--------------------- .nv.constant0._ZN3cub18CUB_300001_SM_10006detail6reduce28DeviceReduceSingleTileKernelINS2_10policy_hubIijN4cuda3std3__44plusIiEEE10Policy1000EN6thrust24THRUST_300001_SM_1000_NS6detail15normal_iteratorINSD_10device_ptrIiEEEEPijS9_iiNS7_10__identityEEEvT0_T1_T2_T3_T4_T6_ --------------------------
	.section	.nv.constant0._ZN3cub18CUB_300001_SM_10006detail6reduce28DeviceReduceSingleTileKernelINS2_10policy_hubIijN4cuda3std3__44plusIiEEE10Policy1000EN6thrust24THRUST_300001_SM_1000_NS6detail15normal_iteratorINSD_10device_ptrIiEEEEPijS9_iiNS7_10__identityEEEvT0_T1_T2_T3_T4_T6_,"a",@progbits
	.sectionflags	@""
	.align	4
.nv.constant0._ZN3cub18CUB_300001_SM_10006detail6reduce28DeviceReduceSingleTileKernelINS2_10policy_hubIijN4cuda3std3__44plusIiEEE10Policy1000EN6thrust24THRUST_300001_SM_1000_NS6detail15normal_iteratorINSD_10device_ptrIiEEEEPijS9_iiNS7_10__identityEEEvT0_T1_T2_T3_T4_T6_:
	.zero		925


//--------------------- .nv.constant0._ZN3cub18CUB_300001_SM_10006detail9transform16transform_kernelINS2_10policy_hubILb0EN4cuda3std3__45tupleIJN6thrust24THRUST_300001_SM_1000_NS6detail15normal_iteratorINSA_10device_ptrIfEEEESF_EEEE10policy1000ElNS7_7dividesIfEESF_JPfSL_EEEvT0_iT1_T2_DpNS2_10kernel_argIT3_EE --------------------------
	.section	.nv.constant0._ZN3cub18CUB_300001_SM_10006detail9transform16transform_kernelINS2_10policy_hubILb0EN4cuda3std3__45tupleIJN6thrust24THRUST_300001_SM_1000_NS6detail15normal_iteratorINSA_10device_ptrIfEEEESF_EEEE10policy1000ElNS7_7dividesIfEESF_JPfSL_EEEvT0_iT1_T2_DpNS2_10kernel_argIT3_EE,"a",@progbits
	.sectionflags	@""
	.align	4
.nv.constant0._ZN3cub18CUB_300001_SM_10006detail9transform16transform_kernelINS2_10policy_hubILb0EN4cuda3std3__45tupleIJN6thrust24THRUST_300001_SM_1000_NS6detail15normal_iteratorINSA_10device_ptrIfEEEESF_EEEE10policy1000ElNS7_7dividesIfEESF_JPfSL_EEEvT0_iT1_T2_DpNS2_10kernel_argIT3_EE:
	.zero		952


//--------------------- .nv.constant0._ZN3cub18CUB_300001_SM_10006detail9transform16transform_kernelINS2_10policy_hubILb0EN4cuda3std3__45tupleIJN6thrust24THRUST_300001_SM_1000_NS6detail15normal_iteratorINSA_10device_ptrIfEEEESF_EEEE10policy1000EiNS7_7dividesIfEESF_JPfSL_EEEvT0_iT1_T2_DpNS2_10kernel_argIT3_EE --------------------------
	.section	.nv.constant0._ZN3cub18CUB_300001_SM_10006detail9transform16transform_kernelINS2_10policy_hubILb0EN4cuda3std3__45tupleIJN6thrust24THRUST_300001_SM_1000_NS6detail15normal_iteratorINSA_10device_ptrIfEEEESF_EEEE10policy1000EiNS7_7dividesIfEESF_JPfSL_EEEvT0_iT1_T2_DpNS2_10kernel_argIT3_EE,"a",@progbits
	.sectionflags	@""
	.align	4
.nv.constant0._ZN3cub18CUB_300001_SM_10006detail9transform16transform_kernelINS2_10policy_hubILb0EN4cuda3std3__45tupleIJN6thrust24THRUST_300001_SM_1000_NS6detail15normal_iteratorINSA_10device_ptrIfEEEESF_EEEE10policy1000EiNS7_7dividesIfEESF_JPfSL_EEEvT0_iT1_T2_DpNS2_10kernel_argIT3_EE:
	.zero		952


//--------------------- .nv.constant0._ZN3cub18CUB_300001_SM_10006detail9transform16transform_kernelINS2_10policy_hubILb1EN4cuda3std3__45tupleIJN6thrust24THRUST_300001_SM_1000_NS6detail15normal_iteratorINSA_10device_ptrIfEEEESF_EEEE10policy1000El14countIfNoZerosSF_JPfSK_EEEvT0_iT1_T2_DpNS2_10kernel_argIT3_EE --------------------------
	.section	.nv.constant0._ZN3cub18CUB_300001_SM_10006detail9transform16transform_kernelINS2_10policy_hubILb1EN4cuda3std3__45tupleIJN6thrust24THRUST_300001_SM_1000_NS6detail15normal_iteratorINSA_10device_ptrIfEEEESF_EEEE10policy1000El14countIfNoZerosSF_JPfSK_EEEvT0_iT1_T2_DpNS2_10kernel_argIT3_EE,"a",@progbits
	.sectionflags	@""
	.align	4
.nv.constant0._ZN3cub18CUB_300001_SM_10006detail9transform16transform_kernelINS2_10policy_hubILb1EN4cuda3std3__45tupleIJN6thrust24THRUST_300001_SM_1000_NS6detail15normal_iteratorINSA_10device_ptrIfEEEESF_EEEE10policy1000El14countIfNoZerosSF_JPfSK_EEEvT0_iT1_T2_DpNS2_10kernel_argIT3_EE:
	.zero		952


//--------------------- .nv.constant0._ZN3cub18CUB_300001_SM_10006detail9transform16transform_kernelINS2_10policy_hubILb1EN4cuda3std3__45tupleIJN6thrust24THRUST_300001_SM_1000_NS6detail15normal_iteratorINSA_10device_ptrIfEEEESF_EEEE10policy1000Ei14countIfNoZerosSF_JPfSK_EEEvT0_iT1_T2_DpNS2_10kernel_argIT3_EE --------------------------
	.section	.nv.constant0._ZN3cub18CUB_300001_SM_10006detail9transform16transform_kernelINS2_10policy_hubILb1EN4cuda3std3__45tupleIJN6thrust24THRUST_300001_SM_1000_NS6detail15normal_iteratorINSA_10device_ptrIfEEEESF_EEEE10policy1000Ei14countIfNoZerosSF_JPfSK_EEEvT0_iT1_T2_DpNS2_10kernel_argIT3_EE,"a",@progbits
	.sectionflags	@""
	.align	4
.nv.constant0._ZN3cub18CUB_300001_SM_10006detail9transform16transform_kernelINS2_10policy_hubILb1EN4cuda3std3__45tupleIJN6thrust24THRUST_300001_SM_1000_NS6detail15normal_iteratorINSA_10device_ptrIfEEEESF_EEEE10policy1000Ei14countIfNoZerosSF_JPfSK_EEEvT0_iT1_T2_DpNS2_10kernel_argIT3_EE:
	.zero		952


//--------------------- .nv.constant0._ZN3cub18CUB_300001_SM_10006detail9transform16transform_kernelINS2_10policy_hubILb1EN4cuda3std3__45tupleIJN6thrust24THRUST_300001_SM_1000_NS6detail15normal_iteratorINSA_10device_ptrIfEEEESF_EEEE10policy1000El15PowerDifferenceSF_JPfSK_EEEvT0_iT1_T2_DpNS2_10kernel_argIT3_EE --------------------------
	.section	.nv.constant0._ZN3cub18CUB_300001_SM_10006detail9transform16transform_kernelINS2_10policy_hubILb1EN4cuda3std3__45tupleIJN6thrust24THRUST_300001_SM_1000_NS6detail15normal_iteratorINSA_10device_ptrIfEEEESF_EEEE10policy1000El15PowerDifferenceSF_JPfSK_EEEvT0_iT1_T2_DpNS2_10kernel_argIT3_EE,"a",@progbits
	.sectionflags	@""
	.align	4
.nv.constant0._ZN3cub18CUB_300001_SM_10006detail9transform16transform_kernelINS2_10policy_hubILb1EN4cuda3std3__45tupleIJN6thrust24THRUST_300001_SM_1000_NS6detail15normal_iteratorINSA_10device_ptrIfEEEESF_EEEE10policy1000El15PowerDifferenceSF_JPfSK_EEEvT0_iT1_T2_DpNS2_10kernel_argIT3_EE:
	.zero		952


//--------------------- .nv.constant0._ZN3cub18CUB_300001_SM_10006detail9transform16transform_kernelINS2_10policy_hubILb1EN4cuda3std3__45tupleIJN6thrust24THRUST_300001_SM_1000_NS6detail15normal_iteratorINSA_10device_ptrIfEEEESF_EEEE10policy1000Ei15PowerDifferenceSF_JPfSK_EEEvT0_iT1_T2_DpNS2_10kernel_argIT3_EE --------------------------
	.section	.nv.constant0._ZN3cub18CUB_300001_SM_10006detail9transform16transform_kernelINS2_10policy_hubILb1EN4cuda3std3__45tupleIJN6thrust24THRUST_300001_SM_1000_NS6detail15normal_iteratorINSA_10device_ptrIfEEEESF_EEEE10policy1000Ei15PowerDifferenceSF_JPfSK_EEEvT0_iT1_T2_DpNS2_10kernel_argIT3_EE,"a",@progbits
	.sectionflags	@""
	.align	4
.nv.constant0._ZN3cub18CUB_300001_SM_10006detail9transform16transform_kernelINS2_10policy_hubILb1EN4cuda3std3__45tupleIJN6thrust24THRUST_300001_SM_1000_NS6detail15normal_iteratorINSA_10device_ptrIfEEEESF_EEEE10policy1000Ei15PowerDifferenceSF_JPfSK_EEEvT0_iT1_T2_DpNS2_10kernel_argIT3_EE:
	.zero		952


//--------------------- .nv.constant0._ZN3cub18CUB_300001_SM_10006detail9transform16transform_kernelINS2_10policy_hubILb1EN4cuda3std3__45tupleIJN6thrust24THRUST_300001_SM_1000_NS20permutation_iteratorINSA_6detail15normal_iteratorINSA_10device_ptrIiEEEENSD_INSE_IlEEEEEEEEEE10policy1000ElNS7_10__identityESG_JSJ_EEEvT0_iT1_T2_DpNS2_10kernel_argIT3_EE --------------------------
	.section	.nv.constant0._ZN3cub18CUB_300001_SM_10006detail9transform16transform_kernelINS2_10policy_hubILb1EN4cuda3std3__45tupleIJN6thrust24THRUST_300001_SM_1000_NS20permutation_iteratorINSA_6detail15normal_iteratorINSA_10device_ptrIiEEEENSD_INSE_IlEEEEEEEEEE10policy1000ElNS7_10__identityESG_JSJ_EEEvT0_iT1_T2_DpNS2_10kernel_argIT3_EE,"a",@progbits
	.sectionflags	@""
	.align	4
.nv.constant0._ZN3cub18CUB_300001_SM_10006detail9transform16transform_kernelINS2_10policy_hubILb1EN4cuda3std3__45tupleIJN6thrust24THRUST_300001_SM_1000_NS20permutation_iteratorINSA_6detail15normal_iteratorINSA_10device_ptrIiEEEENSD_INSE_IlEEEEEEEEEE10policy1000ElNS7_10__identityESG_JSJ_EEEvT0_iT1_T2_DpNS2_10kernel_argIT3_EE:
	.zero		936


//--------------------- .nv.constant0._ZN3cub18CUB_300001_SM_10006detail9transform16transform_kernelINS2_10policy_hubILb1EN4cuda3std3__45tupleIJN6thrust24THRUST_300001_SM_1000_NS20permutation_iteratorINSA_6detail15normal_iteratorINSA_10device_ptrIiEEEENSD_INSE_IlEEEEEEEEEE10policy1000EiNS7_10__identityESG_JSJ_EEEvT0_iT1_T2_DpNS2_10kernel_argIT3_EE --------------------------
	.section	.nv.constant0._ZN3cub18CUB_300001_SM_10006detail9transform16transform_kernelINS2_10policy_hubILb1EN4cuda3std3__45tupleIJN6thrust24THRUST_300001_SM_1000_NS20permutation_iteratorINSA_6detail15normal_iteratorINSA_10device_ptrIiEEEENSD_INSE_IlEEEEEEEEEE10policy1000EiNS7_10__identityESG_JSJ_EEEvT0_iT1_T2_DpNS2_10kernel_argIT3_EE,"a",@progbits
	.sectionflags	@""
	.align	4
.nv.constant0._ZN3cub18CUB_300001_SM_10006detail9transform16transform_kernelINS2_10policy_hubILb1EN4cuda3std3__45tupleIJN6thrust24THRUST_300001_SM_1000_NS20permutation_iteratorINSA_6detail15normal_iteratorINSA_10device_ptrIiEEEENSD_INSE_IlEEEEEEEEEE10policy1000EiNS7_10__identityESG_JSJ_EEEvT0_iT1_T2_DpNS2_10kernel_argIT3_EE:
	.zero		936


//--------------------- .nv.constant0._ZN3cub18CUB_300001_SM_10006detail8for_each13static_kernelINS2_12policy_hub_t12policy_500_tElN6thrust24THRUST_300001_SM_1000_NS8cuda_cub11__transform17unary_transform_fINS7_17counting_iteratorIlNS7_11use_defaultESC_SC_EENS7_20permutation_iteratorINS7_6detail15normal_iteratorINS7_10device_ptrIlEEEESJ_EENSG_INSH_IiEEEEN4cuda3std3__410__identityESQ_EEEEvT0_T1_ --------------------------
	.section	.nv.constant0._ZN3cub18CUB_300001_SM_10006detail8for_each13static_kernelINS2_12policy_hub_t12policy_500_tElN6thrust24THRUST_300001_SM_1000_NS8cuda_cub11__transform17unary_transform_fINS7_17counting_iteratorIlNS7_11use_defaultESC_SC_EENS7_20permutation_iteratorINS7_6detail15normal_iteratorINS7_10device_ptrIlEEEESJ_EENSG_INSH_IiEEEEN4cuda3std3__410__identityESQ_EEEEvT0_T1_,"a",@progbits
	.sectionflags	@""
	.align	4
.nv.constant0._ZN3cub18CUB_300001_SM_10006detail8for_each13static_kernelINS2_12policy_hub_t12policy_500_tElN6thrust24THRUST_300001_SM_1000_NS8cuda_cub11__transform17unary_transform_fINS7_17counting_iteratorIlNS7_11use_defaultESC_SC_EENS7_20permutation_iteratorINS7_6detail15normal_iteratorINS7_10device_ptrIlEEEESJ_EENSG_INSH_IiEEEEN4cuda3std3__410__identityESQ_EEEEvT0_T1_:
	.zero		944


//--------------------- .nv.constant0._ZN3cub18CUB_300001_SM_10006detail8for_each13static_kernelINS2_12policy_hub_t12policy_500_tEmN6thrust24THRUST_300001_SM_1000_NS8cuda_cub20__uninitialized_fill7functorINS7_10device_ptrIlEElEEEEvT0_T1_ --------------------------
	.section	.nv.constant0._ZN3cub18CUB_300001_SM_10006detail8for_each13static_kernelINS2_12policy_hub_t12policy_500_tEmN6thrust24THRUST_300001_SM_1000_NS8cuda_cub20__uninitialized_fill7functorINS7_10device_ptrIlEElEEEEvT0_T1_,"a",@progbits
	.sectionflags	@""
	.align	4
.nv.constant0._ZN3cub18CUB_300001_SM_10006detail8for_each13static_kernelINS2_12policy_hub_t12policy_500_tEmN6thrust24THRUST_300001_SM_1000_NS8cuda_cub20__uninitialized_fill7functorINS7_10device_ptrIlEElEEEEvT0_T1_:
	.zero		920


//--------------------- .nv.constant0._ZN3cub18CUB_300001_SM_10006detail8for_each13static_kernelINS2_12policy_hub_t12policy_500_tElN6thrust24THRUST_300001_SM_1000_NS8cuda_cub10__tabulate7functorINS7_6detail15normal_iteratorINS7_10device_ptrIiEEEENS7_6system6detail7generic6detail22compute_sequence_valueIivEElEEEEvT0_T1_ --------------------------
	.section	.nv.constant0._ZN3cub18CUB_300001_SM_10006detail8for_each13static_kernelINS2_12policy_hub_t12policy_500_tElN6thrust24THRUST_300001_SM_1000_NS8cuda_cub10__tabulate7functorINS7_6detail15normal_iteratorINS7_10device_ptrIiEEEENS7_6system6detail7generic6detail22compute_sequence_valueIivEElEEEEvT0_T1_,"a",@progbits
	.sectionflags	@""
	.align	4
.nv.constant0._ZN3cub18CUB_300001_SM_10006detail8for_each13static_kernelINS2_12policy_hub_t12policy_500_tElN6thrust24THRUST_300001_SM_1000_NS8cuda_cub10__tabulate7functorINS7_6detail15normal_iteratorINS7_10device_ptrIiEEEENS7_6system6detail7generic6detail22compute_sequence_valueIivEElEEEEvT0_T1_:
	.zero		920


//--------------------- .nv.constant0._ZN3cub18CUB_300001_SM_10006detail8for_each13static_kernelINS2_12policy_hub_t12policy_500_tEmN6thrust24THRUST_300001_SM_1000_NS8cuda_cub20__uninitialized_fill7functorINS7_10device_ptrIiEEiEEEEvT0_T1_ --------------------------
	.section	.nv.constant0._ZN3cub18CUB_300001_SM_10006detail8for_each13static_kernelINS2_12policy_hub_t12policy_500_tEmN6thrust24THRUST_300001_SM_1000_NS8cuda_cub20__uninitialized_fill7functorINS7_10device_ptrIiEEiEEEEvT0_T1_,"a",@progbits
	.sectionflags	@""
	.align	4
.nv.constant0._ZN3cub18CUB_300001_SM_10006detail8for_each13static_kernelINS2_12policy_hub_t12policy_500_tEmN6thrust24THRUST_300001_SM_1000_NS8cuda_cub20__uninitialized_fill7functorINS7_10device_ptrIiEEiEEEEvT0_T1_:
	.zero		920


//--------------------- .nv.constant0._ZN3cub18CUB_300001_SM_10006detail8for_each13static_kernelINS2_12policy_hub_t12policy_500_tEmN6thrust24THRUST_300001_SM_1000_NS8cuda_cub20__uninitialized_fill7functorINS7_10device_ptrIfEEfEEEEvT0_T1_ --------------------------
	.section	.nv.constant0._ZN3cub18CUB_300001_SM_10006detail8for_each13static_kernelINS2_12policy_hub_t12policy_500_tEmN6thrust24THRUST_300001_SM_1000_NS8cuda_cub20__uninitialized_fill7functorINS7_10device_ptrIfEEfEEEEvT0_T1_,"a",@progbits
	.sectionflags	@""
	.align	4
.nv.constant0._ZN3cub18CUB_300001_SM_10006detail8for_each13static_kernelINS2_12policy_hub_t12policy_500_tEmN6thrust24THRUST_300001_SM_1000_NS8cuda_cub20__uninitialized_fill7functorINS7_10device_ptrIfEEfEEEEvT0_T1_:
	.zero		920


//--------------------- .nv.constant0._ZN3cub18CUB_300001_SM_10006detail11EmptyKernelIvEEvv --------------------------
	.section	.nv.constant0._ZN3cub18CUB_300001_SM_10006detail11EmptyKernelIvEEvv,"a",@progbits
	.sectionflags	@""
	.align	4
.nv.constant0._ZN3cub18CUB_300001_SM_10006detail11EmptyKernelIvEEvv:
	.zero		896


//--------------------- .nv.constant0._ZN6thrust24THRUST_300001_SM_1000_NS8cuda_cub4core6detail13_kernel_agentINS1_15__reduce_by_key16ReduceByKeyAgentINS0_6detail15normal_iteratorINS0_10device_ptrIiEEEENS8_INS9_IfEEEESD_SD_N4cuda3std3__48equal_toIiEENSG_4plusIfEEPllEEJSB_SD_SD_SD_SL_N3cub18CUB_300001_SM_100024ReduceByKeyScanTileStateIflLb1EEESI_SK_llEEEvDpT0_ --------------------------
	.section	.nv.constant0._ZN6thrust24THRUST_300001_SM_1000_NS8cuda_cub4core6detail13_kernel_agentINS1_15__reduce_by_key16ReduceByKeyAgentINS0_6detail15normal_iteratorINS0_10device_ptrIiEEEENS8_INS9_IfEEEESD_SD_N4cuda3std3__48equal_toIiEENSG_4plusIfEEPllEEJSB_SD_SD_SD_SL_N3cub18CUB_300001_SM_100024ReduceByKeyScanTileStateIflLb1EEESI_SK_llEEEvDpT0_,"a",@progbits
	.sectionflags	@""
	.align	4
.nv.constant0._ZN6thrust24THRUST_300001_SM_1000_NS8cuda_cub4core6detail13_kernel_agentINS1_15__reduce_by_key16ReduceByKeyAgentINS0_6detail15normal_iteratorINS0_10device_ptrIiEEEENS8_INS9_IfEEEESD_SD_N4cuda3std3__48equal_toIiEENSG_4plusIfEEPllEEJSB_SD_SD_SD_SL_N3cub18CUB_300001_SM_100024ReduceByKeyScanTileStateIflLb1EEESI_SK_llEEEvDpT0_:
	.zero		968


//--------------------- .nv.constant0._ZN6thrust24THRUST_300001_SM_1000_NS8cuda_cub4core6detail13_kernel_agentINS1_15__reduce_by_key9InitAgentIN3cub18CUB_300001_SM_100024ReduceByKeyScanTileStateIflLb1EEElPlEEJSA_lSB_EEEvDpT0_ --------------------------
	.section	.nv.constant0._ZN6thrust24THRUST_300001_SM_1000_NS8cuda_cub4core6detail13_kernel_agentINS1_15__reduce_by_key9InitAgentIN3cub18CUB_300001_SM_100024ReduceByKeyScanTileStateIflLb1EEElPlEEJSA_lSB_EEEvDpT0_,"a",@progbits
	.sectionflags	@""
	.align	4
.nv.constant0._ZN6thrust24THRUST_300001_SM_1000_NS8cuda_cub4core6detail13_kernel_agentINS1_15__reduce_by_key9InitAgentIN3cub18CUB_300001_SM_100024ReduceByKeyScanTileStateIflLb1EEElPlEEJSA_lSB_EEEvDpT0_:
	.zero		920


//--------------------- .nv.constant0._ZN6thrust24THRUST_300001_SM_1000_NS8cuda_cub4core6detail13_kernel_agentINS1_15__reduce_by_key16ReduceByKeyAgentINS0_6detail15normal_iteratorINS0_10device_ptrIiEEEENS8_INS9_IfEEEESD_SD_N4cuda3std3__48equal_toIiEENSG_4plusIfEEPiiEEJSB_SD_SD_SD_SL_N3cub18CUB_300001_SM_100024ReduceByKeyScanTileStateIfiLb1EEESI_SK_iiEEEvDpT0_ --------------------------
	.section	.nv.constant0._ZN6thrust24THRUST_300001_SM_1000_NS8cuda_cub4core6detail13_kernel_agentINS1_15__reduce_by_key16ReduceByKeyAgentINS0_6detail15normal_iteratorINS0_10device_ptrIiEEEENS8_INS9_IfEEEESD_SD_N4cuda3std3__48equal_toIiEENSG_4plusIfEEPiiEEJSB_SD_SD_SD_SL_N3cub18CUB_300001_SM_100024ReduceByKeyScanTileStateIfiLb1EEESI_SK_iiEEEvDpT0_,"a",@progbits
	.sectionflags	@""
	.align	4
.nv.constant0._ZN6thrust24THRUST_300001_SM_1000_NS8cuda_cub4core6detail13_kernel_agentINS1_15__reduce_by_key16ReduceByKeyAgentINS0_6detail15normal_iteratorINS0_10device_ptrIiEEEENS8_INS9_IfEEEESD_SD_N4cuda3std3__48equal_toIiEENSG_4plusIfEEPiiEEJSB_SD_SD_SD_SL_N3cub18CUB_300001_SM_100024ReduceByKeyScanTileStateIfiLb1EEESI_SK_iiEEEvDpT0_:
	.zero		956


//--------------------- .nv.constant0._ZN6thrust24THRUST_300001_SM_1000_NS8cuda_cub4core6detail13_kernel_agentINS1_15__reduce_by_key9InitAgentIN3cub18CUB_300001_SM_100024ReduceByKeyScanTileStateIfiLb1EEEiPiEEJSA_iSB_EEEvDpT0_ --------------------------
	.section	.nv.constant0._ZN6thrust24THRUST_300001_SM_1000_NS8cuda_cub4core6detail13_kernel_agentINS1_15__reduce_by_key9InitAgentIN3cub18CUB_300001_SM_100024ReduceByKeyScanTileStateIfiLb1EEEiPiEEJSA_iSB_EEEvDpT0_,"a",@progbits
	.sectionflags	@""
	.align	4
.nv.constant0._ZN6thrust24THRUST_300001_SM_1000_NS8cuda_cub4core6detail13_kernel_agentINS1_15__reduce_by_key9InitAgentIN3cub18CUB_300001_SM_100024ReduceByKeyScanTileStateIfiLb1EEEiPiEEJSA_iSB_EEEvDpT0_:
	.zero		920


//--------------------- SYMBOLS --------------------------

	.type		.nv.reservedSmem.offset0,@object
	.size		.nv.reservedSmem.offset0,0x4
	.type		.nv.reservedSmem.cap,@object
	.size		.nv.reservedSmem.cap,0x4
